//
// Generated by NVIDIA NVVM Compiler
//
// Compiler Build ID: CL-36424714
// Cuda compilation tools, release 13.0, V13.0.88
// Based on NVVM 20.0.0
//

.version 9.0
.target sm_100
.address_size 64

	// .globl	_Z10sortOutputPiPfS0_S_S0_S0_ji
// _ZZN3cub18CUB_300001_SM_10006detail10radix_sort31DeviceRadixSortSingleTileKernelINS1_5radix10policy_hubIfijE10Policy1000ELNS0_9SortOrderE1EfijNS1_21identity_decomposer_tEEEvPKT1_PSA_PKT2_PSE_T3_iiT4_E12temp_storage has been demoted
// _ZZN3cub18CUB_300001_SM_10006detail10radix_sort30DeviceRadixSortHistogramKernelINS1_5radix10policy_hubIfijE10Policy1000ELNS0_9SortOrderE1EfjNS1_21identity_decomposer_tEEEvPT2_PKT1_SA_iiT3_E12temp_storage has been demoted
// _ZZN3cub18CUB_300001_SM_10006detail10radix_sort33DeviceRadixSortExclusiveSumKernelINS1_5radix10policy_hubIfijE10Policy1000EjEEvPT0_E12temp_storage has been demoted
// _ZZN3cub18CUB_300001_SM_10006detail10radix_sort29DeviceRadixSortOnesweepKernelINS1_5radix10policy_hubIfijE10Policy1000ELNS0_9SortOrderE1EfijiiNS1_21identity_decomposer_tEEEvPT5_SB_PT3_PKSC_PT1_PKSG_PT2_PKSK_T4_iiT6_E1s has been demoted
.global .align 1 .b8 _ZN34_INTERNAL_91d38767_4_k_cu_56a59fc54cuda3std3__45__cpo5beginE[1];
.global .align 1 .b8 _ZN34_INTERNAL_91d38767_4_k_cu_56a59fc54cuda3std3__45__cpo3endE[1];
.global .align 1 .b8 _ZN34_INTERNAL_91d38767_4_k_cu_56a59fc54cuda3std3__45__cpo6cbeginE[1];
.global .align 1 .b8 _ZN34_INTERNAL_91d38767_4_k_cu_56a59fc54cuda3std3__45__cpo4cendE[1];
.global .align 1 .b8 _ZN34_INTERNAL_91d38767_4_k_cu_56a59fc54cuda3std3__45__cpo6rbeginE[1];
.global .align 1 .b8 _ZN34_INTERNAL_91d38767_4_k_cu_56a59fc54cuda3std3__45__cpo4rendE[1];
.global .align 1 .b8 _ZN34_INTERNAL_91d38767_4_k_cu_56a59fc54cuda3std3__45__cpo7crbeginE[1];
.global .align 1 .b8 _ZN34_INTERNAL_91d38767_4_k_cu_56a59fc54cuda3std3__45__cpo5crendE[1];
.global .align 1 .b8 _ZN34_INTERNAL_91d38767_4_k_cu_56a59fc54cuda3std3__436_GLOBAL__N__91d38767_4_k_cu_56a59fc56ignoreE[1];
.global .align 1 .b8 _ZN34_INTERNAL_91d38767_4_k_cu_56a59fc54cuda3std3__419piecewise_constructE[1];
.global .align 1 .b8 _ZN34_INTERNAL_91d38767_4_k_cu_56a59fc54cuda3std3__48in_placeE[1];
.global .align 1 .b8 _ZN34_INTERNAL_91d38767_4_k_cu_56a59fc54cuda3std3__420unreachable_sentinelE[1];
.global .align 1 .b8 _ZN34_INTERNAL_91d38767_4_k_cu_56a59fc54cuda3std3__47nulloptE[1];
.global .align 1 .b8 _ZN34_INTERNAL_91d38767_4_k_cu_56a59fc54cuda3std6ranges3__45__cpo4swapE[1];
.global .align 1 .b8 _ZN34_INTERNAL_91d38767_4_k_cu_56a59fc54cuda3std6ranges3__45__cpo9iter_moveE[1];
.global .align 1 .b8 _ZN34_INTERNAL_91d38767_4_k_cu_56a59fc54cuda3std6ranges3__45__cpo5beginE[1];
.global .align 1 .b8 _ZN34_INTERNAL_91d38767_4_k_cu_56a59fc54cuda3std6ranges3__45__cpo3endE[1];
.global .align 1 .b8 _ZN34_INTERNAL_91d38767_4_k_cu_56a59fc54cuda3std6ranges3__45__cpo6cbeginE[1];
.global .align 1 .b8 _ZN34_INTERNAL_91d38767_4_k_cu_56a59fc54cuda3std6ranges3__45__cpo4cendE[1];
.global .align 1 .b8 _ZN34_INTERNAL_91d38767_4_k_cu_56a59fc54cuda3std6ranges3__45__cpo7advanceE[1];
.global .align 1 .b8 _ZN34_INTERNAL_91d38767_4_k_cu_56a59fc54cuda3std6ranges3__45__cpo9iter_swapE[1];
.global .align 1 .b8 _ZN34_INTERNAL_91d38767_4_k_cu_56a59fc54cuda3std6ranges3__45__cpo4nextE[1];
.global .align 1 .b8 _ZN34_INTERNAL_91d38767_4_k_cu_56a59fc54cuda3std6ranges3__45__cpo4prevE[1];
.global .align 1 .b8 _ZN34_INTERNAL_91d38767_4_k_cu_56a59fc54cuda3std6ranges3__45__cpo4dataE[1];
.global .align 1 .b8 _ZN34_INTERNAL_91d38767_4_k_cu_56a59fc54cuda3std6ranges3__45__cpo5cdataE[1];
.global .align 1 .b8 _ZN34_INTERNAL_91d38767_4_k_cu_56a59fc54cuda3std6ranges3__45__cpo4sizeE[1];
.global .align 1 .b8 _ZN34_INTERNAL_91d38767_4_k_cu_56a59fc54cuda3std6ranges3__45__cpo5ssizeE[1];
.global .align 1 .b8 _ZN34_INTERNAL_91d38767_4_k_cu_56a59fc54cuda3std6ranges3__45__cpo8distanceE[1];
.global .align 1 .b8 _ZN34_INTERNAL_91d38767_4_k_cu_56a59fc56thrust24THRUST_300001_SM_1000_NS6system6detail10sequential3seqE[1];

.visible .entry _Z10sortOutputPiPfS0_S_S0_S0_ji(
	.param .u64 .ptr .align 1 _Z10sortOutputPiPfS0_S_S0_S0_ji_param_0,
	.param .u64 .ptr .align 1 _Z10sortOutputPiPfS0_S_S0_S0_ji_param_1,
	.param .u64 .ptr .align 1 _Z10sortOutputPiPfS0_S_S0_S0_ji_param_2,
	.param .u64 .ptr .align 1 _Z10sortOutputPiPfS0_S_S0_S0_ji_param_3,
	.param .u64 .ptr .align 1 _Z10sortOutputPiPfS0_S_S0_S0_ji_param_4,
	.param .u64 .ptr .align 1 _Z10sortOutputPiPfS0_S_S0_S0_ji_param_5,
	.param .u32 _Z10sortOutputPiPfS0_S_S0_S0_ji_param_6,
	.param .u32 _Z10sortOutputPiPfS0_S_S0_S0_ji_param_7
)
{
	.reg .pred 	%p<2>;
	.reg .b32 	%r<12>;
	.reg .b32 	%f<7>;
	.reg .b64 	%rd<24>;

	ld.param.u64 	%rd1, [_Z10sortOutputPiPfS0_S_S0_S0_ji_param_0];
	ld.param.u64 	%rd2, [_Z10sortOutputPiPfS0_S_S0_S0_ji_param_1];
	ld.param.u64 	%rd3, [_Z10sortOutputPiPfS0_S_S0_S0_ji_param_2];
	ld.param.u64 	%rd4, [_Z10sortOutputPiPfS0_S_S0_S0_ji_param_3];
	ld.param.u64 	%rd5, [_Z10sortOutputPiPfS0_S_S0_S0_ji_param_4];
	ld.param.u64 	%rd6, [_Z10sortOutputPiPfS0_S_S0_S0_ji_param_5];
	ld.param.u32 	%r2, [_Z10sortOutputPiPfS0_S_S0_S0_ji_param_6];
	ld.param.u32 	%r3, [_Z10sortOutputPiPfS0_S_S0_S0_ji_param_7];
	mov.u32 	%r4, %ctaid.x;
	mov.u32 	%r5, %ntid.x;
	mov.u32 	%r6, %tid.x;
	mad.lo.s32 	%r1, %r4, %r5, %r6;
	setp.ge.u32 	%p1, %r1, %r3;
	@%p1 bra 	$L__BB0_2;
	cvta.to.global.u64 	%rd7, %rd1;
	cvta.to.global.u64 	%rd8, %rd4;
	cvta.to.global.u64 	%rd9, %rd3;
	cvta.to.global.u64 	%rd10, %rd5;
	cvta.to.global.u64 	%rd11, %rd2;
	cvta.to.global.u64 	%rd12, %rd6;
	mul.wide.u32 	%rd13, %r1, 4;
	add.s64 	%rd14, %rd7, %rd13;
	ld.global.u32 	%r7, [%rd14];
	mul.wide.s32 	%rd15, %r7, 4;
	add.s64 	%rd16, %rd8, %rd15;
	ld.global.u32 	%r8, [%rd16];
	shl.b32 	%r9, %r7, 2;
	mul.wide.s32 	%rd17, %r9, 4;
	add.s64 	%rd18, %rd9, %rd17;
	ld.global.f32 	%f1, [%rd18];
	shl.b32 	%r10, %r1, 2;
	mul.wide.u32 	%rd19, %r10, 4;
	add.s64 	%rd20, %rd10, %rd19;
	st.global.f32 	[%rd20], %f1;
	ld.global.f32 	%f2, [%rd18+4];
	st.global.f32 	[%rd20+4], %f2;
	ld.global.f32 	%f3, [%rd18+8];
	st.global.f32 	[%rd20+8], %f3;
	ld.global.f32 	%f4, [%rd18+12];
	st.global.f32 	[%rd20+12], %f4;
	add.s64 	%rd21, %rd11, %rd13;
	ld.global.f32 	%f5, [%rd21];
	add.f32 	%f6, %f5, 0fBF800000;
	mad.lo.s32 	%r11, %r2, %r1, %r8;
	mul.wide.u32 	%rd22, %r11, 4;
	add.s64 	%rd23, %rd12, %rd22;
	st.global.f32 	[%rd23], %f6;
$L__BB0_2:
	ret;

}
	// .globl	_ZN3cub18CUB_300001_SM_10006detail11EmptyKernelIvEEvv
.visible .entry _ZN3cub18CUB_300001_SM_10006detail11EmptyKernelIvEEvv()
{


	ret;

}
	// .globl	_ZN3cub18CUB_300001_SM_10006detail10radix_sort31DeviceRadixSortSingleTileKernelINS1_5radix10policy_hubIfijE10Policy1000ELNS0_9SortOrderE1EfijNS1_21identity_decomposer_tEEEvPKT1_PSA_PKT2_PSE_T3_iiT4_
.visible .entry _ZN3cub18CUB_300001_SM_10006detail10radix_sort31DeviceRadixSortSingleTileKernelINS1_5radix10policy_hubIfijE10Policy1000ELNS0_9SortOrderE1EfijNS1_21identity_decomposer_tEEEvPKT1_PSA_PKT2_PSE_T3_iiT4_(
	.param .u64 .ptr .align 1 _ZN3cub18CUB_300001_SM_10006detail10radix_sort31DeviceRadixSortSingleTileKernelINS1_5radix10policy_hubIfijE10Policy1000ELNS0_9SortOrderE1EfijNS1_21identity_decomposer_tEEEvPKT1_PSA_PKT2_PSE_T3_iiT4__param_0,
	.param .u64 .ptr .align 1 _ZN3cub18CUB_300001_SM_10006detail10radix_sort31DeviceRadixSortSingleTileKernelINS1_5radix10policy_hubIfijE10Policy1000ELNS0_9SortOrderE1EfijNS1_21identity_decomposer_tEEEvPKT1_PSA_PKT2_PSE_T3_iiT4__param_1,
	.param .u64 .ptr .align 1 _ZN3cub18CUB_300001_SM_10006detail10radix_sort31DeviceRadixSortSingleTileKernelINS1_5radix10policy_hubIfijE10Policy1000ELNS0_9SortOrderE1EfijNS1_21identity_decomposer_tEEEvPKT1_PSA_PKT2_PSE_T3_iiT4__param_2,
	.param .u64 .ptr .align 1 _ZN3cub18CUB_300001_SM_10006detail10radix_sort31DeviceRadixSortSingleTileKernelINS1_5radix10policy_hubIfijE10Policy1000ELNS0_9SortOrderE1EfijNS1_21identity_decomposer_tEEEvPKT1_PSA_PKT2_PSE_T3_iiT4__param_3,
	.param .u32 _ZN3cub18CUB_300001_SM_10006detail10radix_sort31DeviceRadixSortSingleTileKernelINS1_5radix10policy_hubIfijE10Policy1000ELNS0_9SortOrderE1EfijNS1_21identity_decomposer_tEEEvPKT1_PSA_PKT2_PSE_T3_iiT4__param_4,
	.param .u32 _ZN3cub18CUB_300001_SM_10006detail10radix_sort31DeviceRadixSortSingleTileKernelINS1_5radix10policy_hubIfijE10Policy1000ELNS0_9SortOrderE1EfijNS1_21identity_decomposer_tEEEvPKT1_PSA_PKT2_PSE_T3_iiT4__param_5,
	.param .u32 _ZN3cub18CUB_300001_SM_10006detail10radix_sort31DeviceRadixSortSingleTileKernelINS1_5radix10policy_hubIfijE10Policy1000ELNS0_9SortOrderE1EfijNS1_21identity_decomposer_tEEEvPKT1_PSA_PKT2_PSE_T3_iiT4__param_6,
	.param .align 1 .b8 _ZN3cub18CUB_300001_SM_10006detail10radix_sort31DeviceRadixSortSingleTileKernelINS1_5radix10policy_hubIfijE10Policy1000ELNS0_9SortOrderE1EfijNS1_21identity_decomposer_tEEEvPKT1_PSA_PKT2_PSE_T3_iiT4__param_7[1]
)
.maxntid 256
.minnctapersm 1
{
	.reg .pred 	%p<129>;
	.reg .b16 	%rs<39>;
	.reg .b32 	%r<954>;
	.reg .b64 	%rd<16>;
	// demoted variable
	.shared .align 16 .b8 _ZZN3cub18CUB_300001_SM_10006detail10radix_sort31DeviceRadixSortSingleTileKernelINS1_5radix10policy_hubIfijE10Policy1000ELNS0_9SortOrderE1EfijNS1_21identity_decomposer_tEEEvPKT1_PSA_PKT2_PSE_T3_iiT4_E12temp_storage[33856];
	ld.param.u64 	%rd8, [_ZN3cub18CUB_300001_SM_10006detail10radix_sort31DeviceRadixSortSingleTileKernelINS1_5radix10policy_hubIfijE10Policy1000ELNS0_9SortOrderE1EfijNS1_21identity_decomposer_tEEEvPKT1_PSA_PKT2_PSE_T3_iiT4__param_0];
	ld.param.u64 	%rd5, [_ZN3cub18CUB_300001_SM_10006detail10radix_sort31DeviceRadixSortSingleTileKernelINS1_5radix10policy_hubIfijE10Policy1000ELNS0_9SortOrderE1EfijNS1_21identity_decomposer_tEEEvPKT1_PSA_PKT2_PSE_T3_iiT4__param_1];
	ld.param.u64 	%rd6, [_ZN3cub18CUB_300001_SM_10006detail10radix_sort31DeviceRadixSortSingleTileKernelINS1_5radix10policy_hubIfijE10Policy1000ELNS0_9SortOrderE1EfijNS1_21identity_decomposer_tEEEvPKT1_PSA_PKT2_PSE_T3_iiT4__param_2];
	ld.param.u64 	%rd7, [_ZN3cub18CUB_300001_SM_10006detail10radix_sort31DeviceRadixSortSingleTileKernelINS1_5radix10policy_hubIfijE10Policy1000ELNS0_9SortOrderE1EfijNS1_21identity_decomposer_tEEEvPKT1_PSA_PKT2_PSE_T3_iiT4__param_3];
	ld.param.u32 	%r321, [_ZN3cub18CUB_300001_SM_10006detail10radix_sort31DeviceRadixSortSingleTileKernelINS1_5radix10policy_hubIfijE10Policy1000ELNS0_9SortOrderE1EfijNS1_21identity_decomposer_tEEEvPKT1_PSA_PKT2_PSE_T3_iiT4__param_4];
	ld.param.u32 	%r322, [_ZN3cub18CUB_300001_SM_10006detail10radix_sort31DeviceRadixSortSingleTileKernelINS1_5radix10policy_hubIfijE10Policy1000ELNS0_9SortOrderE1EfijNS1_21identity_decomposer_tEEEvPKT1_PSA_PKT2_PSE_T3_iiT4__param_5];
	ld.param.u32 	%r323, [_ZN3cub18CUB_300001_SM_10006detail10radix_sort31DeviceRadixSortSingleTileKernelINS1_5radix10policy_hubIfijE10Policy1000ELNS0_9SortOrderE1EfijNS1_21identity_decomposer_tEEEvPKT1_PSA_PKT2_PSE_T3_iiT4__param_6];
	cvta.to.global.u64 	%rd9, %rd8;
	mov.u32 	%r1, %tid.x;
	mul.lo.s32 	%r2, %r1, 19;
	setp.ge.s32 	%p1, %r2, %r321;
	mul.wide.u32 	%rd10, %r2, 4;
	add.s64 	%rd1, %rd9, %rd10;
	mov.b32 	%r874, -1;
	@%p1 bra 	$L__BB2_2;
	ld.global.u32 	%r874, [%rd1];
$L__BB2_2:
	add.s32 	%r5, %r2, 1;
	setp.ge.s32 	%p2, %r5, %r321;
	mov.b32 	%r875, -1;
	@%p2 bra 	$L__BB2_4;
	ld.global.u32 	%r875, [%rd1+4];
$L__BB2_4:
	add.s32 	%r8, %r2, 2;
	setp.ge.s32 	%p3, %r8, %r321;
	mov.b32 	%r876, -1;
	@%p3 bra 	$L__BB2_6;
	ld.global.u32 	%r876, [%rd1+8];
$L__BB2_6:
	add.s32 	%r11, %r2, 3;
	setp.ge.s32 	%p4, %r11, %r321;
	mov.b32 	%r877, -1;
	@%p4 bra 	$L__BB2_8;
	ld.global.u32 	%r877, [%rd1+12];
$L__BB2_8:
	add.s32 	%r14, %r2, 4;
	setp.ge.s32 	%p5, %r14, %r321;
	mov.b32 	%r878, -1;
	@%p5 bra 	$L__BB2_10;
	ld.global.u32 	%r878, [%rd1+16];
$L__BB2_10:
	add.s32 	%r17, %r2, 5;
	setp.ge.s32 	%p6, %r17, %r321;
	mov.b32 	%r879, -1;
	@%p6 bra 	$L__BB2_12;
	ld.global.u32 	%r879, [%rd1+20];
$L__BB2_12:
	add.s32 	%r20, %r2, 6;
	setp.ge.s32 	%p7, %r20, %r321;
	mov.b32 	%r880, -1;
	@%p7 bra 	$L__BB2_14;
	ld.global.u32 	%r880, [%rd1+24];
$L__BB2_14:
	add.s32 	%r23, %r2, 7;
	setp.ge.s32 	%p8, %r23, %r321;
	mov.b32 	%r881, -1;
	@%p8 bra 	$L__BB2_16;
	ld.global.u32 	%r881, [%rd1+28];
$L__BB2_16:
	add.s32 	%r26, %r2, 8;
	setp.ge.s32 	%p9, %r26, %r321;
	mov.b32 	%r882, -1;
	@%p9 bra 	$L__BB2_18;
	ld.global.u32 	%r882, [%rd1+32];
$L__BB2_18:
	add.s32 	%r29, %r2, 9;
	setp.ge.s32 	%p10, %r29, %r321;
	mov.b32 	%r883, -1;
	@%p10 bra 	$L__BB2_20;
	ld.global.u32 	%r883, [%rd1+36];
$L__BB2_20:
	add.s32 	%r32, %r2, 10;
	setp.ge.s32 	%p11, %r32, %r321;
	mov.b32 	%r884, -1;
	@%p11 bra 	$L__BB2_22;
	ld.global.u32 	%r884, [%rd1+40];
$L__BB2_22:
	add.s32 	%r35, %r2, 11;
	setp.ge.s32 	%p12, %r35, %r321;
	mov.b32 	%r885, -1;
	@%p12 bra 	$L__BB2_24;
	ld.global.u32 	%r885, [%rd1+44];
$L__BB2_24:
	add.s32 	%r38, %r2, 12;
	setp.ge.s32 	%p13, %r38, %r321;
	mov.b32 	%r886, -1;
	@%p13 bra 	$L__BB2_26;
	ld.global.u32 	%r886, [%rd1+48];
$L__BB2_26:
	add.s32 	%r41, %r2, 13;
	setp.ge.s32 	%p14, %r41, %r321;
	mov.b32 	%r887, -1;
	@%p14 bra 	$L__BB2_28;
	ld.global.u32 	%r887, [%rd1+52];
$L__BB2_28:
	add.s32 	%r44, %r2, 14;
	setp.ge.s32 	%p15, %r44, %r321;
	mov.b32 	%r888, -1;
	@%p15 bra 	$L__BB2_30;
	ld.global.u32 	%r888, [%rd1+56];
$L__BB2_30:
	add.s32 	%r47, %r2, 15;
	setp.ge.s32 	%p16, %r47, %r321;
	mov.b32 	%r889, -1;
	@%p16 bra 	$L__BB2_32;
	ld.global.u32 	%r889, [%rd1+60];
$L__BB2_32:
	add.s32 	%r50, %r2, 16;
	setp.ge.s32 	%p17, %r50, %r321;
	mov.b32 	%r890, -1;
	@%p17 bra 	$L__BB2_34;
	ld.global.u32 	%r890, [%rd1+64];
$L__BB2_34:
	add.s32 	%r53, %r2, 17;
	setp.ge.s32 	%p18, %r53, %r321;
	mov.b32 	%r891, -1;
	@%p18 bra 	$L__BB2_36;
	ld.global.u32 	%r891, [%rd1+68];
$L__BB2_36:
	add.s32 	%r56, %r2, 18;
	setp.ge.s32 	%p19, %r56, %r321;
	mov.b32 	%r892, -1;
	@%p19 bra 	$L__BB2_38;
	ld.global.u32 	%r892, [%rd1+72];
$L__BB2_38:
	bar.sync 	0;
	shfl.sync.idx.b32	%r59|%p20, %r321, 0, 31, -1;
	setp.ge.s32 	%p21, %r2, %r59;
	cvta.to.global.u64 	%rd11, %rd6;
	add.s64 	%rd2, %rd11, %rd10;
	@%p21 bra 	$L__BB2_40;
	ld.global.u32 	%r951, [%rd2];
$L__BB2_40:
	setp.ge.s32 	%p22, %r5, %r59;
	@%p22 bra 	$L__BB2_42;
	ld.global.u32 	%r950, [%rd2+4];
$L__BB2_42:
	setp.ge.s32 	%p23, %r8, %r59;
	@%p23 bra 	$L__BB2_44;
	ld.global.u32 	%r949, [%rd2+8];
$L__BB2_44:
	setp.ge.s32 	%p24, %r11, %r59;
	@%p24 bra 	$L__BB2_46;
	ld.global.u32 	%r948, [%rd2+12];
$L__BB2_46:
	setp.ge.s32 	%p25, %r14, %r59;
	@%p25 bra 	$L__BB2_48;
	ld.global.u32 	%r947, [%rd2+16];
$L__BB2_48:
	setp.ge.s32 	%p26, %r17, %r59;
	@%p26 bra 	$L__BB2_50;
	ld.global.u32 	%r946, [%rd2+20];
$L__BB2_50:
	setp.ge.s32 	%p27, %r20, %r59;
	@%p27 bra 	$L__BB2_52;
	ld.global.u32 	%r945, [%rd2+24];
$L__BB2_52:
	setp.ge.s32 	%p28, %r23, %r59;
	@%p28 bra 	$L__BB2_54;
	ld.global.u32 	%r944, [%rd2+28];
$L__BB2_54:
	setp.ge.s32 	%p29, %r26, %r59;
	@%p29 bra 	$L__BB2_56;
	ld.global.u32 	%r943, [%rd2+32];
$L__BB2_56:
	setp.ge.s32 	%p30, %r29, %r59;
	@%p30 bra 	$L__BB2_58;
	ld.global.u32 	%r942, [%rd2+36];
$L__BB2_58:
	setp.ge.s32 	%p31, %r32, %r59;
	@%p31 bra 	$L__BB2_60;
	ld.global.u32 	%r941, [%rd2+40];
$L__BB2_60:
	setp.ge.s32 	%p32, %r35, %r59;
	@%p32 bra 	$L__BB2_62;
	ld.global.u32 	%r940, [%rd2+44];
$L__BB2_62:
	setp.ge.s32 	%p33, %r38, %r59;
	@%p33 bra 	$L__BB2_64;
	ld.global.u32 	%r939, [%rd2+48];
$L__BB2_64:
	setp.ge.s32 	%p34, %r41, %r59;
	@%p34 bra 	$L__BB2_66;
	ld.global.u32 	%r938, [%rd2+52];
$L__BB2_66:
	setp.ge.s32 	%p35, %r44, %r59;
	@%p35 bra 	$L__BB2_68;
	ld.global.u32 	%r937, [%rd2+56];
$L__BB2_68:
	setp.ge.s32 	%p36, %r47, %r59;
	@%p36 bra 	$L__BB2_70;
	ld.global.u32 	%r936, [%rd2+60];
$L__BB2_70:
	setp.ge.s32 	%p37, %r50, %r59;
	@%p37 bra 	$L__BB2_72;
	ld.global.u32 	%r935, [%rd2+64];
$L__BB2_72:
	setp.ge.s32 	%p38, %r53, %r59;
	@%p38 bra 	$L__BB2_74;
	ld.global.u32 	%r934, [%rd2+68];
$L__BB2_74:
	setp.ge.s32 	%p39, %r56, %r59;
	@%p39 bra 	$L__BB2_76;
	ld.global.u32 	%r933, [%rd2+72];
$L__BB2_76:
	bar.sync 	0;
	setp.gt.s32 	%p40, %r874, -1;
	selp.b32 	%r363, -2147483648, -1, %p40;
	xor.b32  	%r932, %r363, %r874;
	setp.gt.s32 	%p41, %r875, -1;
	selp.b32 	%r364, -2147483648, -1, %p41;
	xor.b32  	%r931, %r364, %r875;
	setp.gt.s32 	%p42, %r876, -1;
	selp.b32 	%r365, -2147483648, -1, %p42;
	xor.b32  	%r930, %r365, %r876;
	setp.gt.s32 	%p43, %r877, -1;
	selp.b32 	%r366, -2147483648, -1, %p43;
	xor.b32  	%r929, %r366, %r877;
	setp.gt.s32 	%p44, %r878, -1;
	selp.b32 	%r367, -2147483648, -1, %p44;
	xor.b32  	%r928, %r367, %r878;
	setp.gt.s32 	%p45, %r879, -1;
	selp.b32 	%r368, -2147483648, -1, %p45;
	xor.b32  	%r927, %r368, %r879;
	setp.gt.s32 	%p46, %r880, -1;
	selp.b32 	%r369, -2147483648, -1, %p46;
	xor.b32  	%r926, %r369, %r880;
	setp.gt.s32 	%p47, %r881, -1;
	selp.b32 	%r370, -2147483648, -1, %p47;
	xor.b32  	%r925, %r370, %r881;
	setp.gt.s32 	%p48, %r882, -1;
	selp.b32 	%r371, -2147483648, -1, %p48;
	xor.b32  	%r924, %r371, %r882;
	setp.gt.s32 	%p49, %r883, -1;
	selp.b32 	%r372, -2147483648, -1, %p49;
	xor.b32  	%r923, %r372, %r883;
	setp.gt.s32 	%p50, %r884, -1;
	selp.b32 	%r373, -2147483648, -1, %p50;
	xor.b32  	%r922, %r373, %r884;
	setp.gt.s32 	%p51, %r885, -1;
	selp.b32 	%r374, -2147483648, -1, %p51;
	xor.b32  	%r921, %r374, %r885;
	setp.gt.s32 	%p52, %r886, -1;
	selp.b32 	%r375, -2147483648, -1, %p52;
	xor.b32  	%r920, %r375, %r886;
	setp.gt.s32 	%p53, %r887, -1;
	selp.b32 	%r376, -2147483648, -1, %p53;
	xor.b32  	%r919, %r376, %r887;
	setp.gt.s32 	%p54, %r888, -1;
	selp.b32 	%r377, -2147483648, -1, %p54;
	xor.b32  	%r918, %r377, %r888;
	setp.gt.s32 	%p55, %r889, -1;
	selp.b32 	%r378, -2147483648, -1, %p55;
	xor.b32  	%r917, %r378, %r889;
	setp.gt.s32 	%p56, %r890, -1;
	selp.b32 	%r379, -2147483648, -1, %p56;
	xor.b32  	%r916, %r379, %r890;
	setp.gt.s32 	%p57, %r891, -1;
	selp.b32 	%r380, -2147483648, -1, %p57;
	xor.b32  	%r915, %r380, %r891;
	setp.gt.s32 	%p58, %r892, -1;
	selp.b32 	%r381, -2147483648, -1, %p58;
	xor.b32  	%r914, %r381, %r892;
	shr.u32 	%r117, %r1, 5;
	shl.b32 	%r382, %r1, 2;
	mov.u32 	%r383, _ZZN3cub18CUB_300001_SM_10006detail10radix_sort31DeviceRadixSortSingleTileKernelINS1_5radix10policy_hubIfijE10Policy1000ELNS0_9SortOrderE1EfijNS1_21identity_decomposer_tEEEvPKT1_PSA_PKT2_PSE_T3_iiT4_E12temp_storage;
	add.s32 	%r118, %r383, %r382;
	shl.b32 	%r384, %r1, 7;
	add.s32 	%r119, %r118, %r384;
	shl.b32 	%r385, %r117, 2;
	add.s32 	%r386, %r383, %r385;
	add.s32 	%r120, %r386, 33792;
	mad.lo.s32 	%r121, %r1, -56, %r119;
	add.s32 	%r913, %r322, 6;
	sub.s32 	%r912, %r323, %r322;
$L__BB2_77:
	add.s32 	%r446, %r913, -6;
	min.s32 	%r389, %r912, 6;
	mov.b32 	%r475, 0;
	st.shared.u32 	[%r118], %r475;
	st.shared.u32 	[%r118+1024], %r475;
	st.shared.u32 	[%r118+2048], %r475;
	st.shared.u32 	[%r118+3072], %r475;
	st.shared.u32 	[%r118+4096], %r475;
	st.shared.u32 	[%r118+5120], %r475;
	st.shared.u32 	[%r118+6144], %r475;
	st.shared.u32 	[%r118+7168], %r475;
	st.shared.u32 	[%r118+8192], %r475;
	st.shared.u32 	[%r118+9216], %r475;
	st.shared.u32 	[%r118+10240], %r475;
	st.shared.u32 	[%r118+11264], %r475;
	st.shared.u32 	[%r118+12288], %r475;
	st.shared.u32 	[%r118+13312], %r475;
	st.shared.u32 	[%r118+14336], %r475;
	st.shared.u32 	[%r118+15360], %r475;
	st.shared.u32 	[%r118+16384], %r475;
	st.shared.u32 	[%r118+17408], %r475;
	st.shared.u32 	[%r118+18432], %r475;
	st.shared.u32 	[%r118+19456], %r475;
	st.shared.u32 	[%r118+20480], %r475;
	st.shared.u32 	[%r118+21504], %r475;
	st.shared.u32 	[%r118+22528], %r475;
	st.shared.u32 	[%r118+23552], %r475;
	st.shared.u32 	[%r118+24576], %r475;
	st.shared.u32 	[%r118+25600], %r475;
	st.shared.u32 	[%r118+26624], %r475;
	st.shared.u32 	[%r118+27648], %r475;
	st.shared.u32 	[%r118+28672], %r475;
	st.shared.u32 	[%r118+29696], %r475;
	st.shared.u32 	[%r118+30720], %r475;
	st.shared.u32 	[%r118+31744], %r475;
	st.shared.u32 	[%r118+32768], %r475;
	// begin inline asm
	bmsk.clamp.b32 %r387, %r475, %r389;
	// end inline asm
	setp.eq.s32 	%p59, %r932, 2147483647;
	selp.b32 	%r391, -2147483648, %r932, %p59;
	// begin inline asm
	shr.b32 %r390, %r391, %r446;
	// end inline asm
	and.b32  	%r478, %r387, %r390;
	shl.b32 	%r479, %r478, 10;
	not.b32 	%r480, %r479;
	and.b32  	%r481, %r480, 31744;
	add.s32 	%r482, %r118, %r481;
	shr.u32 	%r483, %r478, 4;
	and.b32  	%r484, %r483, 268435454;
	sub.s32 	%r165, %r482, %r484;
	ld.shared.u16 	%rs1, [%r165+2];
	add.s16 	%rs20, %rs1, 1;
	st.shared.u16 	[%r165+2], %rs20;
	setp.eq.s32 	%p60, %r931, 2147483647;
	selp.b32 	%r394, -2147483648, %r931, %p60;
	// begin inline asm
	shr.b32 %r393, %r394, %r446;
	// end inline asm
	and.b32  	%r485, %r387, %r393;
	shl.b32 	%r486, %r485, 10;
	not.b32 	%r487, %r486;
	and.b32  	%r488, %r487, 31744;
	add.s32 	%r489, %r118, %r488;
	shr.u32 	%r490, %r485, 4;
	and.b32  	%r491, %r490, 268435454;
	sub.s32 	%r166, %r489, %r491;
	ld.shared.u16 	%rs2, [%r166+2];
	add.s16 	%rs21, %rs2, 1;
	st.shared.u16 	[%r166+2], %rs21;
	setp.eq.s32 	%p61, %r930, 2147483647;
	selp.b32 	%r397, -2147483648, %r930, %p61;
	// begin inline asm
	shr.b32 %r396, %r397, %r446;
	// end inline asm
	and.b32  	%r492, %r387, %r396;
	shl.b32 	%r493, %r492, 10;
	not.b32 	%r494, %r493;
	and.b32  	%r495, %r494, 31744;
	add.s32 	%r496, %r118, %r495;
	shr.u32 	%r497, %r492, 4;
	and.b32  	%r498, %r497, 268435454;
	sub.s32 	%r167, %r496, %r498;
	ld.shared.u16 	%rs3, [%r167+2];
	add.s16 	%rs22, %rs3, 1;
	st.shared.u16 	[%r167+2], %rs22;
	setp.eq.s32 	%p62, %r929, 2147483647;
	selp.b32 	%r400, -2147483648, %r929, %p62;
	// begin inline asm
	shr.b32 %r399, %r400, %r446;
	// end inline asm
	and.b32  	%r499, %r387, %r399;
	shl.b32 	%r500, %r499, 10;
	not.b32 	%r501, %r500;
	and.b32  	%r502, %r501, 31744;
	add.s32 	%r503, %r118, %r502;
	shr.u32 	%r504, %r499, 4;
	and.b32  	%r505, %r504, 268435454;
	sub.s32 	%r168, %r503, %r505;
	ld.shared.u16 	%rs4, [%r168+2];
	add.s16 	%rs23, %rs4, 1;
	st.shared.u16 	[%r168+2], %rs23;
	setp.eq.s32 	%p63, %r928, 2147483647;
	selp.b32 	%r403, -2147483648, %r928, %p63;
	// begin inline asm
	shr.b32 %r402, %r403, %r446;
	// end inline asm
	and.b32  	%r506, %r387, %r402;
	shl.b32 	%r507, %r506, 10;
	not.b32 	%r508, %r507;
	and.b32  	%r509, %r508, 31744;
	add.s32 	%r510, %r118, %r509;
	shr.u32 	%r511, %r506, 4;
	and.b32  	%r512, %r511, 268435454;
	sub.s32 	%r169, %r510, %r512;
	ld.shared.u16 	%rs5, [%r169+2];
	add.s16 	%rs24, %rs5, 1;
	st.shared.u16 	[%r169+2], %rs24;
	setp.eq.s32 	%p64, %r927, 2147483647;
	selp.b32 	%r406, -2147483648, %r927, %p64;
	// begin inline asm
	shr.b32 %r405, %r406, %r446;
	// end inline asm
	and.b32  	%r513, %r387, %r405;
	shl.b32 	%r514, %r513, 10;
	not.b32 	%r515, %r514;
	and.b32  	%r516, %r515, 31744;
	add.s32 	%r517, %r118, %r516;
	shr.u32 	%r518, %r513, 4;
	and.b32  	%r519, %r518, 268435454;
	sub.s32 	%r170, %r517, %r519;
	ld.shared.u16 	%rs6, [%r170+2];
	add.s16 	%rs25, %rs6, 1;
	st.shared.u16 	[%r170+2], %rs25;
	setp.eq.s32 	%p65, %r926, 2147483647;
	selp.b32 	%r409, -2147483648, %r926, %p65;
	// begin inline asm
	shr.b32 %r408, %r409, %r446;
	// end inline asm
	and.b32  	%r520, %r387, %r408;
	shl.b32 	%r521, %r520, 10;
	not.b32 	%r522, %r521;
	and.b32  	%r523, %r522, 31744;
	add.s32 	%r524, %r118, %r523;
	shr.u32 	%r525, %r520, 4;
	and.b32  	%r526, %r525, 268435454;
	sub.s32 	%r171, %r524, %r526;
	ld.shared.u16 	%rs7, [%r171+2];
	add.s16 	%rs26, %rs7, 1;
	st.shared.u16 	[%r171+2], %rs26;
	setp.eq.s32 	%p66, %r925, 2147483647;
	selp.b32 	%r412, -2147483648, %r925, %p66;
	// begin inline asm
	shr.b32 %r411, %r412, %r446;
	// end inline asm
	and.b32  	%r527, %r387, %r411;
	shl.b32 	%r528, %r527, 10;
	not.b32 	%r529, %r528;
	and.b32  	%r530, %r529, 31744;
	add.s32 	%r531, %r118, %r530;
	shr.u32 	%r532, %r527, 4;
	and.b32  	%r533, %r532, 268435454;
	sub.s32 	%r172, %r531, %r533;
	ld.shared.u16 	%rs8, [%r172+2];
	add.s16 	%rs27, %rs8, 1;
	st.shared.u16 	[%r172+2], %rs27;
	setp.eq.s32 	%p67, %r924, 2147483647;
	selp.b32 	%r415, -2147483648, %r924, %p67;
	// begin inline asm
	shr.b32 %r414, %r415, %r446;
	// end inline asm
	and.b32  	%r534, %r387, %r414;
	shl.b32 	%r535, %r534, 10;
	not.b32 	%r536, %r535;
	and.b32  	%r537, %r536, 31744;
	add.s32 	%r538, %r118, %r537;
	shr.u32 	%r539, %r534, 4;
	and.b32  	%r540, %r539, 268435454;
	sub.s32 	%r173, %r538, %r540;
	ld.shared.u16 	%rs9, [%r173+2];
	add.s16 	%rs28, %rs9, 1;
	st.shared.u16 	[%r173+2], %rs28;
	setp.eq.s32 	%p68, %r923, 2147483647;
	selp.b32 	%r418, -2147483648, %r923, %p68;
	// begin inline asm
	shr.b32 %r417, %r418, %r446;
	// end inline asm
	and.b32  	%r541, %r387, %r417;
	shl.b32 	%r542, %r541, 10;
	not.b32 	%r543, %r542;
	and.b32  	%r544, %r543, 31744;
	add.s32 	%r545, %r118, %r544;
	shr.u32 	%r546, %r541, 4;
	and.b32  	%r547, %r546, 268435454;
	sub.s32 	%r174, %r545, %r547;
	ld.shared.u16 	%rs10, [%r174+2];
	add.s16 	%rs29, %rs10, 1;
	st.shared.u16 	[%r174+2], %rs29;
	setp.eq.s32 	%p69, %r922, 2147483647;
	selp.b32 	%r421, -2147483648, %r922, %p69;
	// begin inline asm
	shr.b32 %r420, %r421, %r446;
	// end inline asm
	and.b32  	%r548, %r387, %r420;
	shl.b32 	%r549, %r548, 10;
	not.b32 	%r550, %r549;
	and.b32  	%r551, %r550, 31744;
	add.s32 	%r552, %r118, %r551;
	shr.u32 	%r553, %r548, 4;
	and.b32  	%r554, %r553, 268435454;
	sub.s32 	%r175, %r552, %r554;
	ld.shared.u16 	%rs11, [%r175+2];
	add.s16 	%rs30, %rs11, 1;
	st.shared.u16 	[%r175+2], %rs30;
	setp.eq.s32 	%p70, %r921, 2147483647;
	selp.b32 	%r424, -2147483648, %r921, %p70;
	// begin inline asm
	shr.b32 %r423, %r424, %r446;
	// end inline asm
	and.b32  	%r555, %r387, %r423;
	shl.b32 	%r556, %r555, 10;
	not.b32 	%r557, %r556;
	and.b32  	%r558, %r557, 31744;
	add.s32 	%r559, %r118, %r558;
	shr.u32 	%r560, %r555, 4;
	and.b32  	%r561, %r560, 268435454;
	sub.s32 	%r176, %r559, %r561;
	ld.shared.u16 	%rs12, [%r176+2];
	add.s16 	%rs31, %rs12, 1;
	st.shared.u16 	[%r176+2], %rs31;
	setp.eq.s32 	%p71, %r920, 2147483647;
	selp.b32 	%r427, -2147483648, %r920, %p71;
	// begin inline asm
	shr.b32 %r426, %r427, %r446;
	// end inline asm
	and.b32  	%r562, %r387, %r426;
	shl.b32 	%r563, %r562, 10;
	not.b32 	%r564, %r563;
	and.b32  	%r565, %r564, 31744;
	add.s32 	%r566, %r118, %r565;
	shr.u32 	%r567, %r562, 4;
	and.b32  	%r568, %r567, 268435454;
	sub.s32 	%r177, %r566, %r568;
	ld.shared.u16 	%rs13, [%r177+2];
	add.s16 	%rs32, %rs13, 1;
	st.shared.u16 	[%r177+2], %rs32;
	setp.eq.s32 	%p72, %r919, 2147483647;
	selp.b32 	%r430, -2147483648, %r919, %p72;
	// begin inline asm
	shr.b32 %r429, %r430, %r446;
	// end inline asm
	and.b32  	%r569, %r387, %r429;
	shl.b32 	%r570, %r569, 10;
	not.b32 	%r571, %r570;
	and.b32  	%r572, %r571, 31744;
	add.s32 	%r573, %r118, %r572;
	shr.u32 	%r574, %r569, 4;
	and.b32  	%r575, %r574, 268435454;
	sub.s32 	%r178, %r573, %r575;
	ld.shared.u16 	%rs14, [%r178+2];
	add.s16 	%rs33, %rs14, 1;
	st.shared.u16 	[%r178+2], %rs33;
	setp.eq.s32 	%p73, %r918, 2147483647;
	selp.b32 	%r433, -2147483648, %r918, %p73;
	// begin inline asm
	shr.b32 %r432, %r433, %r446;
	// end inline asm
	and.b32  	%r576, %r387, %r432;
	shl.b32 	%r577, %r576, 10;
	not.b32 	%r578, %r577;
	and.b32  	%r579, %r578, 31744;
	add.s32 	%r580, %r118, %r579;
	shr.u32 	%r581, %r576, 4;
	and.b32  	%r582, %r581, 268435454;
	sub.s32 	%r179, %r580, %r582;
	ld.shared.u16 	%rs15, [%r179+2];
	add.s16 	%rs34, %rs15, 1;
	st.shared.u16 	[%r179+2], %rs34;
	setp.eq.s32 	%p74, %r917, 2147483647;
	selp.b32 	%r436, -2147483648, %r917, %p74;
	// begin inline asm
	shr.b32 %r435, %r436, %r446;
	// end inline asm
	and.b32  	%r583, %r387, %r435;
	shl.b32 	%r584, %r583, 10;
	not.b32 	%r585, %r584;
	and.b32  	%r586, %r585, 31744;
	add.s32 	%r587, %r118, %r586;
	shr.u32 	%r588, %r583, 4;
	and.b32  	%r589, %r588, 268435454;
	sub.s32 	%r180, %r587, %r589;
	ld.shared.u16 	%rs16, [%r180+2];
	add.s16 	%rs35, %rs16, 1;
	st.shared.u16 	[%r180+2], %rs35;
	setp.eq.s32 	%p75, %r916, 2147483647;
	selp.b32 	%r439, -2147483648, %r916, %p75;
	// begin inline asm
	shr.b32 %r438, %r439, %r446;
	// end inline asm
	and.b32  	%r590, %r387, %r438;
	shl.b32 	%r591, %r590, 10;
	not.b32 	%r592, %r591;
	and.b32  	%r593, %r592, 31744;
	add.s32 	%r594, %r118, %r593;
	shr.u32 	%r595, %r590, 4;
	and.b32  	%r596, %r595, 268435454;
	sub.s32 	%r181, %r594, %r596;
	ld.shared.u16 	%rs17, [%r181+2];
	add.s16 	%rs36, %rs17, 1;
	st.shared.u16 	[%r181+2], %rs36;
	setp.eq.s32 	%p76, %r915, 2147483647;
	selp.b32 	%r442, -2147483648, %r915, %p76;
	// begin inline asm
	shr.b32 %r441, %r442, %r446;
	// end inline asm
	and.b32  	%r597, %r387, %r441;
	shl.b32 	%r598, %r597, 10;
	not.b32 	%r599, %r598;
	and.b32  	%r600, %r599, 31744;
	add.s32 	%r601, %r118, %r600;
	shr.u32 	%r602, %r597, 4;
	and.b32  	%r603, %r602, 268435454;
	sub.s32 	%r182, %r601, %r603;
	ld.shared.u16 	%rs18, [%r182+2];
	add.s16 	%rs37, %rs18, 1;
	st.shared.u16 	[%r182+2], %rs37;
	setp.eq.s32 	%p77, %r914, 2147483647;
	selp.b32 	%r445, -2147483648, %r914, %p77;
	// begin inline asm
	shr.b32 %r444, %r445, %r446;
	// end inline asm
	and.b32  	%r604, %r387, %r444;
	shl.b32 	%r605, %r604, 10;
	not.b32 	%r606, %r605;
	and.b32  	%r607, %r606, 31744;
	add.s32 	%r608, %r118, %r607;
	shr.u32 	%r609, %r604, 4;
	and.b32  	%r610, %r609, 268435454;
	sub.s32 	%r183, %r608, %r610;
	ld.shared.u16 	%rs19, [%r183+2];
	add.s16 	%rs38, %rs19, 1;
	st.shared.u16 	[%r183+2], %rs38;
	bar.sync 	0;
	ld.shared.u32 	%r184, [%r119];
	ld.shared.u32 	%r611, [%r119+4];
	ld.shared.u32 	%r612, [%r119+8];
	ld.shared.u32 	%r613, [%r119+12];
	ld.shared.u32 	%r614, [%r119+16];
	ld.shared.u32 	%r615, [%r119+20];
	ld.shared.u32 	%r616, [%r119+24];
	ld.shared.u32 	%r617, [%r119+28];
	ld.shared.u32 	%r618, [%r119+32];
	ld.shared.u32 	%r619, [%r119+36];
	ld.shared.u32 	%r620, [%r119+40];
	ld.shared.u32 	%r621, [%r119+44];
	ld.shared.u32 	%r622, [%r119+48];
	ld.shared.u32 	%r623, [%r119+52];
	ld.shared.u32 	%r624, [%r119+56];
	ld.shared.u32 	%r625, [%r119+60];
	ld.shared.u32 	%r626, [%r119+64];
	ld.shared.u32 	%r627, [%r119+68];
	ld.shared.u32 	%r628, [%r119+72];
	ld.shared.u32 	%r629, [%r119+76];
	ld.shared.u32 	%r630, [%r119+80];
	ld.shared.u32 	%r631, [%r119+84];
	ld.shared.u32 	%r632, [%r119+88];
	ld.shared.u32 	%r633, [%r119+92];
	ld.shared.u32 	%r634, [%r119+96];
	ld.shared.u32 	%r635, [%r119+100];
	ld.shared.u32 	%r636, [%r119+104];
	ld.shared.u32 	%r637, [%r119+108];
	ld.shared.u32 	%r638, [%r119+112];
	ld.shared.u32 	%r639, [%r119+116];
	ld.shared.u32 	%r640, [%r119+120];
	ld.shared.u32 	%r641, [%r119+124];
	ld.shared.u32 	%r642, [%r119+128];
	add.s32 	%r185, %r611, %r184;
	add.s32 	%r186, %r612, %r185;
	add.s32 	%r187, %r613, %r186;
	add.s32 	%r188, %r614, %r187;
	add.s32 	%r189, %r615, %r188;
	add.s32 	%r190, %r616, %r189;
	add.s32 	%r191, %r617, %r190;
	add.s32 	%r192, %r618, %r191;
	add.s32 	%r193, %r619, %r192;
	add.s32 	%r194, %r620, %r193;
	add.s32 	%r195, %r621, %r194;
	add.s32 	%r196, %r622, %r195;
	add.s32 	%r197, %r623, %r196;
	add.s32 	%r198, %r624, %r197;
	add.s32 	%r199, %r625, %r198;
	add.s32 	%r200, %r626, %r199;
	add.s32 	%r201, %r627, %r200;
	add.s32 	%r202, %r628, %r201;
	add.s32 	%r203, %r629, %r202;
	add.s32 	%r204, %r630, %r203;
	add.s32 	%r205, %r631, %r204;
	add.s32 	%r206, %r632, %r205;
	add.s32 	%r207, %r633, %r206;
	add.s32 	%r208, %r634, %r207;
	add.s32 	%r209, %r635, %r208;
	add.s32 	%r210, %r636, %r209;
	add.s32 	%r211, %r637, %r210;
	add.s32 	%r212, %r638, %r211;
	add.s32 	%r213, %r639, %r212;
	add.s32 	%r214, %r640, %r213;
	add.s32 	%r215, %r641, %r214;
	add.s32 	%r452, %r642, %r215;
	// begin inline asm
	mov.u32 %r447, %laneid;
	// end inline asm
	mov.b32 	%r450, 1;
	mov.b32 	%r477, -1;
	// begin inline asm
	{  .reg .u32 r0;  .reg .pred p;  shfl.sync.up.b32 r0|p, %r452, %r450, %r475, %r477;  @p add.u32 r0, r0, %r452;  mov.u32 %r448, r0;}
	// end inline asm
	mov.b32 	%r456, 2;
	// begin inline asm
	{  .reg .u32 r0;  .reg .pred p;  shfl.sync.up.b32 r0|p, %r448, %r456, %r475, %r477;  @p add.u32 r0, r0, %r448;  mov.u32 %r454, r0;}
	// end inline asm
	mov.b32 	%r462, 4;
	// begin inline asm
	{  .reg .u32 r0;  .reg .pred p;  shfl.sync.up.b32 r0|p, %r454, %r462, %r475, %r477;  @p add.u32 r0, r0, %r454;  mov.u32 %r460, r0;}
	// end inline asm
	mov.b32 	%r468, 8;
	// begin inline asm
	{  .reg .u32 r0;  .reg .pred p;  shfl.sync.up.b32 r0|p, %r460, %r468, %r475, %r477;  @p add.u32 r0, r0, %r460;  mov.u32 %r466, r0;}
	// end inline asm
	mov.b32 	%r474, 16;
	// begin inline asm
	{  .reg .u32 r0;  .reg .pred p;  shfl.sync.up.b32 r0|p, %r466, %r474, %r475, %r477;  @p add.u32 r0, r0, %r466;  mov.u32 %r472, r0;}
	// end inline asm
	setp.ne.s32 	%p78, %r447, 31;
	@%p78 bra 	$L__BB2_79;
	st.shared.u32 	[%r120], %r472;
$L__BB2_79:
	sub.s32 	%r643, %r472, %r452;
	setp.gt.u32 	%p79, %r1, 31;
	setp.eq.s32 	%p80, %r117, 7;
	setp.eq.s32 	%p81, %r117, 6;
	setp.eq.s32 	%p82, %r117, 5;
	setp.eq.s32 	%p83, %r117, 4;
	setp.eq.s32 	%p84, %r117, 3;
	setp.eq.s32 	%p85, %r117, 2;
	setp.eq.s32 	%p86, %r117, 1;
	bar.sync 	0;
	ld.shared.v4.u32 	{%r644, %r645, %r646, %r647}, [_ZZN3cub18CUB_300001_SM_10006detail10radix_sort31DeviceRadixSortSingleTileKernelINS1_5radix10policy_hubIfijE10Policy1000ELNS0_9SortOrderE1EfijNS1_21identity_decomposer_tEEEvPKT1_PSA_PKT2_PSE_T3_iiT4_E12temp_storage+33792];
	selp.b32 	%r648, %r644, %r952, %p86;
	add.s32 	%r649, %r645, %r644;
	selp.b32 	%r650, %r649, %r648, %p85;
	add.s32 	%r651, %r649, %r646;
	selp.b32 	%r652, %r651, %r650, %p84;
	add.s32 	%r653, %r651, %r647;
	selp.b32 	%r654, %r653, %r652, %p83;
	ld.shared.v4.u32 	{%r655, %r656, %r657, %r658}, [_ZZN3cub18CUB_300001_SM_10006detail10radix_sort31DeviceRadixSortSingleTileKernelINS1_5radix10policy_hubIfijE10Policy1000ELNS0_9SortOrderE1EfijNS1_21identity_decomposer_tEEEvPKT1_PSA_PKT2_PSE_T3_iiT4_E12temp_storage+33808];
	add.s32 	%r659, %r653, %r655;
	selp.b32 	%r660, %r659, %r654, %p82;
	add.s32 	%r661, %r659, %r656;
	selp.b32 	%r662, %r661, %r660, %p81;
	add.s32 	%r663, %r661, %r657;
	selp.b32 	%r952, %r663, %r662, %p80;
	add.s32 	%r220, %r663, %r658;
	setp.ne.s32 	%p87, %r447, 0;
	selp.b32 	%r664, %r643, 0, %p87;
	add.s32 	%r665, %r952, %r664;
	or.pred  	%p88, %p79, %p87;
	selp.b32 	%r953, %r665, %r643, %p79;
	@%p88 bra 	$L__BB2_81;
	shl.b32 	%r953, %r220, 16;
	st.shared.u32 	[_ZZN3cub18CUB_300001_SM_10006detail10radix_sort31DeviceRadixSortSingleTileKernelINS1_5radix10policy_hubIfijE10Policy1000ELNS0_9SortOrderE1EfijNS1_21identity_decomposer_tEEEvPKT1_PSA_PKT2_PSE_T3_iiT4_E12temp_storage+33832], %r953;
$L__BB2_81:
	setp.eq.s32 	%p89, %r1, 0;
	bar.sync 	0;
	ld.shared.u32 	%r666, [_ZZN3cub18CUB_300001_SM_10006detail10radix_sort31DeviceRadixSortSingleTileKernelINS1_5radix10policy_hubIfijE10Policy1000ELNS0_9SortOrderE1EfijNS1_21identity_decomposer_tEEEvPKT1_PSA_PKT2_PSE_T3_iiT4_E12temp_storage+33832];
	selp.b32 	%r667, 0, %r666, %p89;
	add.s32 	%r668, %r953, %r667;
	add.s32 	%r669, %r184, %r668;
	add.s32 	%r670, %r185, %r668;
	add.s32 	%r671, %r186, %r668;
	add.s32 	%r672, %r187, %r668;
	add.s32 	%r673, %r188, %r668;
	add.s32 	%r674, %r189, %r668;
	add.s32 	%r675, %r190, %r668;
	add.s32 	%r676, %r191, %r668;
	add.s32 	%r677, %r192, %r668;
	add.s32 	%r678, %r193, %r668;
	add.s32 	%r679, %r194, %r668;
	add.s32 	%r680, %r195, %r668;
	add.s32 	%r681, %r196, %r668;
	add.s32 	%r682, %r197, %r668;
	add.s32 	%r683, %r198, %r668;
	add.s32 	%r684, %r199, %r668;
	add.s32 	%r685, %r200, %r668;
	add.s32 	%r686, %r201, %r668;
	add.s32 	%r687, %r202, %r668;
	add.s32 	%r688, %r203, %r668;
	add.s32 	%r689, %r204, %r668;
	add.s32 	%r690, %r205, %r668;
	add.s32 	%r691, %r206, %r668;
	add.s32 	%r692, %r207, %r668;
	add.s32 	%r693, %r208, %r668;
	add.s32 	%r694, %r209, %r668;
	add.s32 	%r695, %r210, %r668;
	add.s32 	%r696, %r211, %r668;
	add.s32 	%r697, %r212, %r668;
	add.s32 	%r698, %r213, %r668;
	add.s32 	%r699, %r214, %r668;
	add.s32 	%r700, %r215, %r668;
	st.shared.u32 	[%r119], %r668;
	st.shared.u32 	[%r119+4], %r669;
	st.shared.u32 	[%r119+8], %r670;
	st.shared.u32 	[%r119+12], %r671;
	st.shared.u32 	[%r119+16], %r672;
	st.shared.u32 	[%r119+20], %r673;
	st.shared.u32 	[%r119+24], %r674;
	st.shared.u32 	[%r119+28], %r675;
	st.shared.u32 	[%r119+32], %r676;
	st.shared.u32 	[%r119+36], %r677;
	st.shared.u32 	[%r119+40], %r678;
	st.shared.u32 	[%r119+44], %r679;
	st.shared.u32 	[%r119+48], %r680;
	st.shared.u32 	[%r119+52], %r681;
	st.shared.u32 	[%r119+56], %r682;
	st.shared.u32 	[%r119+60], %r683;
	st.shared.u32 	[%r119+64], %r684;
	st.shared.u32 	[%r119+68], %r685;
	st.shared.u32 	[%r119+72], %r686;
	st.shared.u32 	[%r119+76], %r687;
	st.shared.u32 	[%r119+80], %r688;
	st.shared.u32 	[%r119+84], %r689;
	st.shared.u32 	[%r119+88], %r690;
	st.shared.u32 	[%r119+92], %r691;
	st.shared.u32 	[%r119+96], %r692;
	st.shared.u32 	[%r119+100], %r693;
	st.shared.u32 	[%r119+104], %r694;
	st.shared.u32 	[%r119+108], %r695;
	st.shared.u32 	[%r119+112], %r696;
	st.shared.u32 	[%r119+116], %r697;
	st.shared.u32 	[%r119+120], %r698;
	st.shared.u32 	[%r119+124], %r699;
	st.shared.u32 	[%r119+128], %r700;
	bar.sync 	0;
	cvt.u32.u16 	%r701, %rs1;
	ld.shared.u16 	%r702, [%r165+2];
	add.s32 	%r224, %r702, %r701;
	cvt.u32.u16 	%r703, %rs2;
	ld.shared.u16 	%r704, [%r166+2];
	add.s32 	%r225, %r704, %r703;
	cvt.u32.u16 	%r705, %rs3;
	ld.shared.u16 	%r706, [%r167+2];
	add.s32 	%r226, %r706, %r705;
	cvt.u32.u16 	%r707, %rs4;
	ld.shared.u16 	%r708, [%r168+2];
	add.s32 	%r227, %r708, %r707;
	cvt.u32.u16 	%r709, %rs5;
	ld.shared.u16 	%r710, [%r169+2];
	add.s32 	%r228, %r710, %r709;
	cvt.u32.u16 	%r711, %rs6;
	ld.shared.u16 	%r712, [%r170+2];
	add.s32 	%r229, %r712, %r711;
	cvt.u32.u16 	%r713, %rs7;
	ld.shared.u16 	%r714, [%r171+2];
	add.s32 	%r230, %r714, %r713;
	cvt.u32.u16 	%r715, %rs8;
	ld.shared.u16 	%r716, [%r172+2];
	add.s32 	%r231, %r716, %r715;
	cvt.u32.u16 	%r717, %rs9;
	ld.shared.u16 	%r718, [%r173+2];
	add.s32 	%r232, %r718, %r717;
	cvt.u32.u16 	%r719, %rs10;
	ld.shared.u16 	%r720, [%r174+2];
	add.s32 	%r233, %r720, %r719;
	cvt.u32.u16 	%r721, %rs11;
	ld.shared.u16 	%r722, [%r175+2];
	add.s32 	%r234, %r722, %r721;
	cvt.u32.u16 	%r723, %rs12;
	ld.shared.u16 	%r724, [%r176+2];
	add.s32 	%r235, %r724, %r723;
	cvt.u32.u16 	%r725, %rs13;
	ld.shared.u16 	%r726, [%r177+2];
	add.s32 	%r236, %r726, %r725;
	cvt.u32.u16 	%r727, %rs14;
	ld.shared.u16 	%r728, [%r178+2];
	add.s32 	%r237, %r728, %r727;
	cvt.u32.u16 	%r729, %rs15;
	ld.shared.u16 	%r730, [%r179+2];
	add.s32 	%r238, %r730, %r729;
	cvt.u32.u16 	%r731, %rs16;
	ld.shared.u16 	%r732, [%r180+2];
	add.s32 	%r239, %r732, %r731;
	cvt.u32.u16 	%r733, %rs17;
	ld.shared.u16 	%r734, [%r181+2];
	add.s32 	%r240, %r734, %r733;
	cvt.u32.u16 	%r735, %rs18;
	ld.shared.u16 	%r736, [%r182+2];
	add.s32 	%r241, %r736, %r735;
	cvt.u32.u16 	%r737, %rs19;
	ld.shared.u16 	%r738, [%r183+2];
	add.s32 	%r242, %r738, %r737;
	bar.sync 	0;
	setp.lt.s32 	%p90, %r913, %r323;
	@%p90 bra 	$L__BB2_121;
	shl.b32 	%r739, %r224, 2;
	mov.u32 	%r740, _ZZN3cub18CUB_300001_SM_10006detail10radix_sort31DeviceRadixSortSingleTileKernelINS1_5radix10policy_hubIfijE10Policy1000ELNS0_9SortOrderE1EfijNS1_21identity_decomposer_tEEEvPKT1_PSA_PKT2_PSE_T3_iiT4_E12temp_storage;
	add.s32 	%r741, %r740, %r739;
	st.shared.u32 	[%r741], %r932;
	shl.b32 	%r742, %r225, 2;
	add.s32 	%r743, %r740, %r742;
	st.shared.u32 	[%r743], %r931;
	shl.b32 	%r744, %r226, 2;
	add.s32 	%r745, %r740, %r744;
	st.shared.u32 	[%r745], %r930;
	shl.b32 	%r746, %r227, 2;
	add.s32 	%r747, %r740, %r746;
	st.shared.u32 	[%r747], %r929;
	shl.b32 	%r748, %r228, 2;
	add.s32 	%r749, %r740, %r748;
	st.shared.u32 	[%r749], %r928;
	shl.b32 	%r750, %r229, 2;
	add.s32 	%r751, %r740, %r750;
	st.shared.u32 	[%r751], %r927;
	shl.b32 	%r752, %r230, 2;
	add.s32 	%r753, %r740, %r752;
	st.shared.u32 	[%r753], %r926;
	shl.b32 	%r754, %r231, 2;
	add.s32 	%r755, %r740, %r754;
	st.shared.u32 	[%r755], %r925;
	shl.b32 	%r756, %r232, 2;
	add.s32 	%r757, %r740, %r756;
	st.shared.u32 	[%r757], %r924;
	shl.b32 	%r758, %r233, 2;
	add.s32 	%r759, %r740, %r758;
	st.shared.u32 	[%r759], %r923;
	shl.b32 	%r760, %r234, 2;
	add.s32 	%r761, %r740, %r760;
	st.shared.u32 	[%r761], %r922;
	shl.b32 	%r762, %r235, 2;
	add.s32 	%r763, %r740, %r762;
	st.shared.u32 	[%r763], %r921;
	shl.b32 	%r764, %r236, 2;
	add.s32 	%r765, %r740, %r764;
	st.shared.u32 	[%r765], %r920;
	shl.b32 	%r766, %r237, 2;
	add.s32 	%r767, %r740, %r766;
	st.shared.u32 	[%r767], %r919;
	shl.b32 	%r768, %r238, 2;
	add.s32 	%r769, %r740, %r768;
	st.shared.u32 	[%r769], %r918;
	shl.b32 	%r770, %r239, 2;
	add.s32 	%r771, %r740, %r770;
	st.shared.u32 	[%r771], %r917;
	shl.b32 	%r772, %r240, 2;
	add.s32 	%r773, %r740, %r772;
	st.shared.u32 	[%r773], %r916;
	shl.b32 	%r774, %r241, 2;
	add.s32 	%r775, %r740, %r774;
	st.shared.u32 	[%r775], %r915;
	shl.b32 	%r776, %r242, 2;
	add.s32 	%r777, %r740, %r776;
	st.shared.u32 	[%r777], %r914;
	bar.sync 	0;
	mad.lo.s32 	%r243, %r1, -72, %r121;
	ld.shared.u32 	%r244, [%r243];
	ld.shared.u32 	%r245, [%r243+1024];
	ld.shared.u32 	%r246, [%r243+2048];
	ld.shared.u32 	%r247, [%r243+3072];
	ld.shared.u32 	%r248, [%r243+4096];
	ld.shared.u32 	%r249, [%r243+5120];
	ld.shared.u32 	%r250, [%r243+6144];
	ld.shared.u32 	%r251, [%r243+7168];
	ld.shared.u32 	%r252, [%r243+8192];
	ld.shared.u32 	%r253, [%r243+9216];
	ld.shared.u32 	%r254, [%r243+10240];
	ld.shared.u32 	%r255, [%r243+11264];
	ld.shared.u32 	%r256, [%r243+12288];
	ld.shared.u32 	%r257, [%r243+13312];
	ld.shared.u32 	%r258, [%r243+14336];
	ld.shared.u32 	%r259, [%r243+15360];
	ld.shared.u32 	%r260, [%r243+16384];
	ld.shared.u32 	%r261, [%r243+17408];
	ld.shared.u32 	%r262, [%r243+18432];
	bar.sync 	0;
	st.shared.u32 	[%r741], %r951;
	st.shared.u32 	[%r743], %r950;
	st.shared.u32 	[%r745], %r949;
	st.shared.u32 	[%r747], %r948;
	st.shared.u32 	[%r749], %r947;
	st.shared.u32 	[%r751], %r946;
	st.shared.u32 	[%r753], %r945;
	st.shared.u32 	[%r755], %r944;
	st.shared.u32 	[%r757], %r943;
	st.shared.u32 	[%r759], %r942;
	st.shared.u32 	[%r761], %r941;
	st.shared.u32 	[%r763], %r940;
	st.shared.u32 	[%r765], %r939;
	st.shared.u32 	[%r767], %r938;
	st.shared.u32 	[%r769], %r937;
	st.shared.u32 	[%r771], %r936;
	st.shared.u32 	[%r773], %r935;
	st.shared.u32 	[%r775], %r934;
	st.shared.u32 	[%r777], %r933;
	bar.sync 	0;
	ld.shared.u32 	%r263, [%r243+1024];
	ld.shared.u32 	%r264, [%r243+2048];
	ld.shared.u32 	%r265, [%r243+3072];
	ld.shared.u32 	%r266, [%r243+4096];
	ld.shared.u32 	%r267, [%r243+5120];
	ld.shared.u32 	%r268, [%r243+6144];
	ld.shared.u32 	%r269, [%r243+7168];
	ld.shared.u32 	%r270, [%r243+8192];
	ld.shared.u32 	%r271, [%r243+9216];
	ld.shared.u32 	%r272, [%r243+10240];
	ld.shared.u32 	%r273, [%r243+11264];
	ld.shared.u32 	%r274, [%r243+12288];
	ld.shared.u32 	%r275, [%r243+13312];
	ld.shared.u32 	%r276, [%r243+14336];
	ld.shared.u32 	%r277, [%r243+15360];
	ld.shared.u32 	%r278, [%r243+16384];
	ld.shared.u32 	%r279, [%r243+17408];
	ld.shared.u32 	%r280, [%r243+18432];
	setp.lt.u32 	%p91, %r1, %r59;
	cvta.to.global.u64 	%rd13, %rd5;
	mul.wide.u32 	%rd14, %r1, 4;
	add.s64 	%rd3, %rd13, %rd14;
	cvta.to.global.u64 	%rd15, %rd7;
	add.s64 	%rd4, %rd15, %rd14;
	@%p91 bra 	$L__BB2_83;
	bra.uni 	$L__BB2_84;
$L__BB2_83:
	ld.shared.u32 	%r778, [%r243];
	setp.gt.s32 	%p92, %r244, -1;
	selp.b32 	%r779, -1, -2147483648, %p92;
	xor.b32  	%r780, %r779, %r244;
	st.global.u32 	[%rd3], %r780;
	st.global.u32 	[%rd4], %r778;
$L__BB2_84:
	add.s32 	%r781, %r1, 256;
	setp.ge.u32 	%p93, %r781, %r59;
	@%p93 bra 	$L__BB2_86;
	setp.gt.s32 	%p94, %r245, -1;
	selp.b32 	%r782, -1, -2147483648, %p94;
	xor.b32  	%r783, %r782, %r245;
	st.global.u32 	[%rd3+1024], %r783;
	st.global.u32 	[%rd4+1024], %r263;
$L__BB2_86:
	add.s32 	%r784, %r1, 512;
	setp.ge.u32 	%p95, %r784, %r59;
	@%p95 bra 	$L__BB2_88;
	setp.gt.s32 	%p96, %r246, -1;
	selp.b32 	%r785, -1, -2147483648, %p96;
	xor.b32  	%r786, %r785, %r246;
	st.global.u32 	[%rd3+2048], %r786;
	st.global.u32 	[%rd4+2048], %r264;
$L__BB2_88:
	add.s32 	%r787, %r1, 768;
	setp.ge.u32 	%p97, %r787, %r59;
	@%p97 bra 	$L__BB2_90;
	setp.gt.s32 	%p98, %r247, -1;
	selp.b32 	%r788, -1, -2147483648, %p98;
	xor.b32  	%r789, %r788, %r247;
	st.global.u32 	[%rd3+3072], %r789;
	st.global.u32 	[%rd4+3072], %r265;
$L__BB2_90:
	or.b32  	%r790, %r1, 1024;
	setp.ge.u32 	%p99, %r790, %r59;
	@%p99 bra 	$L__BB2_92;
	setp.gt.s32 	%p100, %r248, -1;
	selp.b32 	%r791, -1, -2147483648, %p100;
	xor.b32  	%r792, %r791, %r248;
	st.global.u32 	[%rd3+4096], %r792;
	st.global.u32 	[%rd4+4096], %r266;
$L__BB2_92:
	add.s32 	%r793, %r1, 1280;
	setp.ge.u32 	%p101, %r793, %r59;
	@%p101 bra 	$L__BB2_94;
	setp.gt.s32 	%p102, %r249, -1;
	selp.b32 	%r794, -1, -2147483648, %p102;
	xor.b32  	%r795, %r794, %r249;
	st.global.u32 	[%rd3+5120], %r795;
	st.global.u32 	[%rd4+5120], %r267;
$L__BB2_94:
	add.s32 	%r796, %r1, 1536;
	setp.ge.u32 	%p103, %r796, %r59;
	@%p103 bra 	$L__BB2_96;
	setp.gt.s32 	%p104, %r250, -1;
	selp.b32 	%r797, -1, -2147483648, %p104;
	xor.b32  	%r798, %r797, %r250;
	st.global.u32 	[%rd3+6144], %r798;
	st.global.u32 	[%rd4+6144], %r268;
$L__BB2_96:
	add.s32 	%r799, %r1, 1792;
	setp.ge.u32 	%p105, %r799, %r59;
	@%p105 bra 	$L__BB2_98;
	setp.gt.s32 	%p106, %r251, -1;
	selp.b32 	%r800, -1, -2147483648, %p106;
	xor.b32  	%r801, %r800, %r251;
	st.global.u32 	[%rd3+7168], %r801;
	st.global.u32 	[%rd4+7168], %r269;
$L__BB2_98:
	or.b32  	%r802, %r1, 2048;
	setp.ge.u32 	%p107, %r802, %r59;
	@%p107 bra 	$L__BB2_100;
	setp.gt.s32 	%p108, %r252, -1;
	selp.b32 	%r803, -1, -2147483648, %p108;
	xor.b32  	%r804, %r803, %r252;
	st.global.u32 	[%rd3+8192], %r804;
	st.global.u32 	[%rd4+8192], %r270;
$L__BB2_100:
	add.s32 	%r805, %r1, 2304;
	setp.ge.u32 	%p109, %r805, %r59;
	@%p109 bra 	$L__BB2_102;
	setp.gt.s32 	%p110, %r253, -1;
	selp.b32 	%r806, -1, -2147483648, %p110;
	xor.b32  	%r807, %r806, %r253;
	st.global.u32 	[%rd3+9216], %r807;
	st.global.u32 	[%rd4+9216], %r271;
$L__BB2_102:
	add.s32 	%r808, %r1, 2560;
	setp.ge.u32 	%p111, %r808, %r59;
	@%p111 bra 	$L__BB2_104;
	setp.gt.s32 	%p112, %r254, -1;
	selp.b32 	%r809, -1, -2147483648, %p112;
	xor.b32  	%r810, %r809, %r254;
	st.global.u32 	[%rd3+10240], %r810;
	st.global.u32 	[%rd4+10240], %r272;
$L__BB2_104:
	add.s32 	%r811, %r1, 2816;
	setp.ge.u32 	%p113, %r811, %r59;
	@%p113 bra 	$L__BB2_106;
	setp.gt.s32 	%p114, %r255, -1;
	selp.b32 	%r812, -1, -2147483648, %p114;
	xor.b32  	%r813, %r812, %r255;
	st.global.u32 	[%rd3+11264], %r813;
	st.global.u32 	[%rd4+11264], %r273;
$L__BB2_106:
	or.b32  	%r814, %r1, 3072;
	setp.ge.u32 	%p115, %r814, %r59;
	@%p115 bra 	$L__BB2_108;
	setp.gt.s32 	%p116, %r256, -1;
	selp.b32 	%r815, -1, -2147483648, %p116;
	xor.b32  	%r816, %r815, %r256;
	st.global.u32 	[%rd3+12288], %r816;
	st.global.u32 	[%rd4+12288], %r274;
$L__BB2_108:
	add.s32 	%r817, %r1, 3328;
	setp.ge.u32 	%p117, %r817, %r59;
	@%p117 bra 	$L__BB2_110;
	setp.gt.s32 	%p118, %r257, -1;
	selp.b32 	%r818, -1, -2147483648, %p118;
	xor.b32  	%r819, %r818, %r257;
	st.global.u32 	[%rd3+13312], %r819;
	st.global.u32 	[%rd4+13312], %r275;
$L__BB2_110:
	add.s32 	%r820, %r1, 3584;
	setp.ge.u32 	%p119, %r820, %r59;
	@%p119 bra 	$L__BB2_112;
	setp.gt.s32 	%p120, %r258, -1;
	selp.b32 	%r821, -1, -2147483648, %p120;
	xor.b32  	%r822, %r821, %r258;
	st.global.u32 	[%rd3+14336], %r822;
	st.global.u32 	[%rd4+14336], %r276;
$L__BB2_112:
	add.s32 	%r823, %r1, 3840;
	setp.ge.u32 	%p121, %r823, %r59;
	@%p121 bra 	$L__BB2_114;
	setp.gt.s32 	%p122, %r259, -1;
	selp.b32 	%r824, -1, -2147483648, %p122;
	xor.b32  	%r825, %r824, %r259;
	st.global.u32 	[%rd3+15360], %r825;
	st.global.u32 	[%rd4+15360], %r277;
$L__BB2_114:
	or.b32  	%r826, %r1, 4096;
	setp.ge.u32 	%p123, %r826, %r59;
	@%p123 bra 	$L__BB2_116;
	setp.gt.s32 	%p124, %r260, -1;
	selp.b32 	%r827, -1, -2147483648, %p124;
	xor.b32  	%r828, %r827, %r260;
	st.global.u32 	[%rd3+16384], %r828;
	st.global.u32 	[%rd4+16384], %r278;
$L__BB2_116:
	add.s32 	%r829, %r1, 4352;
	setp.ge.u32 	%p125, %r829, %r59;
	@%p125 bra 	$L__BB2_118;
	setp.gt.s32 	%p126, %r261, -1;
	selp.b32 	%r830, -1, -2147483648, %p126;
	xor.b32  	%r831, %r830, %r261;
	st.global.u32 	[%rd3+17408], %r831;
	st.global.u32 	[%rd4+17408], %r279;
$L__BB2_118:
	add.s32 	%r832, %r1, 4608;
	setp.ge.u32 	%p127, %r832, %r59;
	@%p127 bra 	$L__BB2_120;
	setp.gt.s32 	%p128, %r262, -1;
	selp.b32 	%r833, -1, -2147483648, %p128;
	xor.b32  	%r834, %r833, %r262;
	st.global.u32 	[%rd3+18432], %r834;
	st.global.u32 	[%rd4+18432], %r280;
$L__BB2_120:
	ret;
$L__BB2_121:
	shl.b32 	%r835, %r224, 2;
	mov.u32 	%r836, _ZZN3cub18CUB_300001_SM_10006detail10radix_sort31DeviceRadixSortSingleTileKernelINS1_5radix10policy_hubIfijE10Policy1000ELNS0_9SortOrderE1EfijNS1_21identity_decomposer_tEEEvPKT1_PSA_PKT2_PSE_T3_iiT4_E12temp_storage;
	add.s32 	%r837, %r836, %r835;
	st.shared.u32 	[%r837], %r932;
	shl.b32 	%r838, %r225, 2;
	add.s32 	%r839, %r836, %r838;
	st.shared.u32 	[%r839], %r931;
	shl.b32 	%r840, %r226, 2;
	add.s32 	%r841, %r836, %r840;
	st.shared.u32 	[%r841], %r930;
	shl.b32 	%r842, %r227, 2;
	add.s32 	%r843, %r836, %r842;
	st.shared.u32 	[%r843], %r929;
	shl.b32 	%r844, %r228, 2;
	add.s32 	%r845, %r836, %r844;
	st.shared.u32 	[%r845], %r928;
	shl.b32 	%r846, %r229, 2;
	add.s32 	%r847, %r836, %r846;
	st.shared.u32 	[%r847], %r927;
	shl.b32 	%r848, %r230, 2;
	add.s32 	%r849, %r836, %r848;
	st.shared.u32 	[%r849], %r926;
	shl.b32 	%r850, %r231, 2;
	add.s32 	%r851, %r836, %r850;
	st.shared.u32 	[%r851], %r925;
	shl.b32 	%r852, %r232, 2;
	add.s32 	%r853, %r836, %r852;
	st.shared.u32 	[%r853], %r924;
	shl.b32 	%r854, %r233, 2;
	add.s32 	%r855, %r836, %r854;
	st.shared.u32 	[%r855], %r923;
	shl.b32 	%r856, %r234, 2;
	add.s32 	%r857, %r836, %r856;
	st.shared.u32 	[%r857], %r922;
	shl.b32 	%r858, %r235, 2;
	add.s32 	%r859, %r836, %r858;
	st.shared.u32 	[%r859], %r921;
	shl.b32 	%r860, %r236, 2;
	add.s32 	%r861, %r836, %r860;
	st.shared.u32 	[%r861], %r920;
	shl.b32 	%r862, %r237, 2;
	add.s32 	%r863, %r836, %r862;
	st.shared.u32 	[%r863], %r919;
	shl.b32 	%r864, %r238, 2;
	add.s32 	%r865, %r836, %r864;
	st.shared.u32 	[%r865], %r918;
	shl.b32 	%r866, %r239, 2;
	add.s32 	%r867, %r836, %r866;
	st.shared.u32 	[%r867], %r917;
	shl.b32 	%r868, %r240, 2;
	add.s32 	%r869, %r836, %r868;
	st.shared.u32 	[%r869], %r916;
	shl.b32 	%r870, %r241, 2;
	add.s32 	%r871, %r836, %r870;
	st.shared.u32 	[%r871], %r915;
	shl.b32 	%r872, %r242, 2;
	add.s32 	%r873, %r836, %r872;
	st.shared.u32 	[%r873], %r914;
	bar.sync 	0;
	ld.shared.u32 	%r932, [%r121];
	ld.shared.u32 	%r931, [%r121+4];
	ld.shared.u32 	%r930, [%r121+8];
	ld.shared.u32 	%r929, [%r121+12];
	ld.shared.u32 	%r928, [%r121+16];
	ld.shared.u32 	%r927, [%r121+20];
	ld.shared.u32 	%r926, [%r121+24];
	ld.shared.u32 	%r925, [%r121+28];
	ld.shared.u32 	%r924, [%r121+32];
	ld.shared.u32 	%r923, [%r121+36];
	ld.shared.u32 	%r922, [%r121+40];
	ld.shared.u32 	%r921, [%r121+44];
	ld.shared.u32 	%r920, [%r121+48];
	ld.shared.u32 	%r919, [%r121+52];
	ld.shared.u32 	%r918, [%r121+56];
	ld.shared.u32 	%r917, [%r121+60];
	ld.shared.u32 	%r916, [%r121+64];
	ld.shared.u32 	%r915, [%r121+68];
	ld.shared.u32 	%r914, [%r121+72];
	bar.sync 	0;
	st.shared.u32 	[%r837], %r951;
	st.shared.u32 	[%r839], %r950;
	st.shared.u32 	[%r841], %r949;
	st.shared.u32 	[%r843], %r948;
	st.shared.u32 	[%r845], %r947;
	st.shared.u32 	[%r847], %r946;
	st.shared.u32 	[%r849], %r945;
	st.shared.u32 	[%r851], %r944;
	st.shared.u32 	[%r853], %r943;
	st.shared.u32 	[%r855], %r942;
	st.shared.u32 	[%r857], %r941;
	st.shared.u32 	[%r859], %r940;
	st.shared.u32 	[%r861], %r939;
	st.shared.u32 	[%r863], %r938;
	st.shared.u32 	[%r865], %r937;
	st.shared.u32 	[%r867], %r936;
	st.shared.u32 	[%r869], %r935;
	st.shared.u32 	[%r871], %r934;
	st.shared.u32 	[%r873], %r933;
	bar.sync 	0;
	ld.shared.u32 	%r951, [%r121];
	ld.shared.u32 	%r950, [%r121+4];
	ld.shared.u32 	%r949, [%r121+8];
	ld.shared.u32 	%r948, [%r121+12];
	ld.shared.u32 	%r947, [%r121+16];
	ld.shared.u32 	%r946, [%r121+20];
	ld.shared.u32 	%r945, [%r121+24];
	ld.shared.u32 	%r944, [%r121+28];
	ld.shared.u32 	%r943, [%r121+32];
	ld.shared.u32 	%r942, [%r121+36];
	ld.shared.u32 	%r941, [%r121+40];
	ld.shared.u32 	%r940, [%r121+44];
	ld.shared.u32 	%r939, [%r121+48];
	ld.shared.u32 	%r938, [%r121+52];
	ld.shared.u32 	%r937, [%r121+56];
	ld.shared.u32 	%r936, [%r121+60];
	ld.shared.u32 	%r935, [%r121+64];
	ld.shared.u32 	%r934, [%r121+68];
	ld.shared.u32 	%r933, [%r121+72];
	bar.sync 	0;
	add.s32 	%r913, %r913, 6;
	add.s32 	%r912, %r912, -6;
	bra.uni 	$L__BB2_77;

}
	// .globl	_ZN3cub18CUB_300001_SM_10006detail10radix_sort30DeviceRadixSortHistogramKernelINS1_5radix10policy_hubIfijE10Policy1000ELNS0_9SortOrderE1EfjNS1_21identity_decomposer_tEEEvPT2_PKT1_SA_iiT3_
.visible .entry _ZN3cub18CUB_300001_SM_10006detail10radix_sort30DeviceRadixSortHistogramKernelINS1_5radix10policy_hubIfijE10Policy1000ELNS0_9SortOrderE1EfjNS1_21identity_decomposer_tEEEvPT2_PKT1_SA_iiT3_(
	.param .u64 .ptr .align 1 _ZN3cub18CUB_300001_SM_10006detail10radix_sort30DeviceRadixSortHistogramKernelINS1_5radix10policy_hubIfijE10Policy1000ELNS0_9SortOrderE1EfjNS1_21identity_decomposer_tEEEvPT2_PKT1_SA_iiT3__param_0,
	.param .u64 .ptr .align 1 _ZN3cub18CUB_300001_SM_10006detail10radix_sort30DeviceRadixSortHistogramKernelINS1_5radix10policy_hubIfijE10Policy1000ELNS0_9SortOrderE1EfjNS1_21identity_decomposer_tEEEvPT2_PKT1_SA_iiT3__param_1,
	.param .u32 _ZN3cub18CUB_300001_SM_10006detail10radix_sort30DeviceRadixSortHistogramKernelINS1_5radix10policy_hubIfijE10Policy1000ELNS0_9SortOrderE1EfjNS1_21identity_decomposer_tEEEvPT2_PKT1_SA_iiT3__param_2,
	.param .u32 _ZN3cub18CUB_300001_SM_10006detail10radix_sort30DeviceRadixSortHistogramKernelINS1_5radix10policy_hubIfijE10Policy1000ELNS0_9SortOrderE1EfjNS1_21identity_decomposer_tEEEvPT2_PKT1_SA_iiT3__param_3,
	.param .u32 _ZN3cub18CUB_300001_SM_10006detail10radix_sort30DeviceRadixSortHistogramKernelINS1_5radix10policy_hubIfijE10Policy1000ELNS0_9SortOrderE1EfjNS1_21identity_decomposer_tEEEvPT2_PKT1_SA_iiT3__param_4,
	.param .align 1 .b8 _ZN3cub18CUB_300001_SM_10006detail10radix_sort30DeviceRadixSortHistogramKernelINS1_5radix10policy_hubIfijE10Policy1000ELNS0_9SortOrderE1EfjNS1_21identity_decomposer_tEEEvPT2_PKT1_SA_iiT3__param_5[1]
)
.maxntid 128
{
	.reg .pred 	%p<123>;
	.reg .b32 	%r<534>;
	.reg .b64 	%rd<57>;
	// demoted variable
	.shared .align 4 .b8 _ZZN3cub18CUB_300001_SM_10006detail10radix_sort30DeviceRadixSortHistogramKernelINS1_5radix10policy_hubIfijE10Policy1000ELNS0_9SortOrderE1EfjNS1_21identity_decomposer_tEEEvPT2_PKT1_SA_iiT3_E12temp_storage[4096];
	ld.param.u64 	%rd5, [_ZN3cub18CUB_300001_SM_10006detail10radix_sort30DeviceRadixSortHistogramKernelINS1_5radix10policy_hubIfijE10Policy1000ELNS0_9SortOrderE1EfjNS1_21identity_decomposer_tEEEvPT2_PKT1_SA_iiT3__param_0];
	ld.param.u64 	%rd6, [_ZN3cub18CUB_300001_SM_10006detail10radix_sort30DeviceRadixSortHistogramKernelINS1_5radix10policy_hubIfijE10Policy1000ELNS0_9SortOrderE1EfjNS1_21identity_decomposer_tEEEvPT2_PKT1_SA_iiT3__param_1];
	ld.param.u32 	%r184, [_ZN3cub18CUB_300001_SM_10006detail10radix_sort30DeviceRadixSortHistogramKernelINS1_5radix10policy_hubIfijE10Policy1000ELNS0_9SortOrderE1EfjNS1_21identity_decomposer_tEEEvPT2_PKT1_SA_iiT3__param_2];
	ld.param.u32 	%r185, [_ZN3cub18CUB_300001_SM_10006detail10radix_sort30DeviceRadixSortHistogramKernelINS1_5radix10policy_hubIfijE10Policy1000ELNS0_9SortOrderE1EfjNS1_21identity_decomposer_tEEEvPT2_PKT1_SA_iiT3__param_3];
	ld.param.u32 	%r186, [_ZN3cub18CUB_300001_SM_10006detail10radix_sort30DeviceRadixSortHistogramKernelINS1_5radix10policy_hubIfijE10Policy1000ELNS0_9SortOrderE1EfjNS1_21identity_decomposer_tEEEvPT2_PKT1_SA_iiT3__param_4];
	cvta.to.global.u64 	%rd1, %rd6;
	cvta.to.global.u64 	%rd2, %rd5;
	setp.eq.s32 	%p2, %r184, 0;
	@%p2 bra 	$L__BB3_153;
	sub.s32 	%r188, %r186, %r185;
	add.s32 	%r189, %r188, 7;
	shr.s32 	%r190, %r189, 31;
	shr.u32 	%r191, %r190, 29;
	add.s32 	%r192, %r189, %r191;
	shr.s32 	%r193, %r192, 3;
	mov.u32 	%r1, %tid.x;
	setp.gt.u32 	%p3, %r1, 255;
	setp.lt.s32 	%p4, %r189, 8;
	mov.u32 	%r194, %ctaid.x;
	shl.b32 	%r2, %r194, 11;
	mov.u32 	%r195, %nctaid.x;
	shl.b32 	%r3, %r195, 11;
	add.s32 	%r4, %r193, -1;
	and.b32  	%r5, %r193, 15;
	add.s32 	%r6, %r5, -1;
	and.b32  	%r7, %r193, 7;
	add.s32 	%r8, %r7, -1;
	and.b32  	%r9, %r193, 3;
	add.s32 	%r10, %r9, -1;
	or.pred  	%p1, %p3, %p4;
	shl.b32 	%r196, %r1, 2;
	mov.u32 	%r197, _ZZN3cub18CUB_300001_SM_10006detail10radix_sort30DeviceRadixSortHistogramKernelINS1_5radix10policy_hubIfijE10Policy1000ELNS0_9SortOrderE1EfjNS1_21identity_decomposer_tEEEvPT2_PKT1_SA_iiT3_E12temp_storage;
	add.s32 	%r11, %r197, %r196;
	and.b32  	%r12, %r193, 268435440;
	add.s32 	%r13, %r1, 256;
	add.s32 	%r14, %r1, 384;
	add.s32 	%r15, %r1, 512;
	add.s32 	%r16, %r1, 640;
	add.s32 	%r17, %r1, 768;
	add.s32 	%r18, %r1, 1280;
	add.s32 	%r19, %r1, 1920;
	and.b32  	%r20, %r193, 268435448;
	and.b32  	%r21, %r193, 1;
	neg.s32 	%r22, %r12;
	add.s32 	%r23, %r11, 8192;
	add.s32 	%r198, %r184, -1;
	shr.u32 	%r199, %r198, 30;
	add.s32 	%r200, %r199, 1;
	min.u32 	%r24, %r200, %r184;
	mov.b32 	%r482, 0;
$L__BB3_2:
	@%p1 bra 	$L__BB3_30;
	setp.lt.u32 	%p5, %r4, 15;
	mov.b32 	%r486, 0;
	@%p5 bra 	$L__BB3_6;
	mov.u32 	%r483, %r23;
	mov.u32 	%r484, %r22;
$L__BB3_5:
	.pragma "nounroll";
	mov.b32 	%r202, 0;
	st.shared.u32 	[%r483+-8192], %r202;
	st.shared.u32 	[%r483+-7168], %r202;
	st.shared.u32 	[%r483+-6144], %r202;
	st.shared.u32 	[%r483+-5120], %r202;
	st.shared.u32 	[%r483+-4096], %r202;
	st.shared.u32 	[%r483+-3072], %r202;
	st.shared.u32 	[%r483+-2048], %r202;
	st.shared.u32 	[%r483+-1024], %r202;
	st.shared.u32 	[%r483], %r202;
	st.shared.u32 	[%r483+1024], %r202;
	st.shared.u32 	[%r483+2048], %r202;
	st.shared.u32 	[%r483+3072], %r202;
	st.shared.u32 	[%r483+4096], %r202;
	st.shared.u32 	[%r483+5120], %r202;
	st.shared.u32 	[%r483+6144], %r202;
	st.shared.u32 	[%r483+7168], %r202;
	add.s32 	%r484, %r484, 16;
	add.s32 	%r483, %r483, 16384;
	setp.ne.s32 	%p6, %r484, 0;
	mov.u32 	%r486, %r12;
	@%p6 bra 	$L__BB3_5;
$L__BB3_6:
	setp.eq.s32 	%p7, %r5, 0;
	@%p7 bra 	$L__BB3_16;
	setp.lt.u32 	%p8, %r6, 7;
	@%p8 bra 	$L__BB3_9;
	shl.b32 	%r203, %r486, 10;
	add.s32 	%r204, %r11, %r203;
	mov.b32 	%r205, 0;
	st.shared.u32 	[%r204], %r205;
	st.shared.u32 	[%r204+1024], %r205;
	st.shared.u32 	[%r204+2048], %r205;
	st.shared.u32 	[%r204+3072], %r205;
	st.shared.u32 	[%r204+4096], %r205;
	st.shared.u32 	[%r204+5120], %r205;
	st.shared.u32 	[%r204+6144], %r205;
	st.shared.u32 	[%r204+7168], %r205;
	add.s32 	%r486, %r486, 8;
$L__BB3_9:
	setp.eq.s32 	%p9, %r7, 0;
	@%p9 bra 	$L__BB3_16;
	setp.lt.u32 	%p10, %r8, 3;
	@%p10 bra 	$L__BB3_12;
	shl.b32 	%r206, %r486, 10;
	add.s32 	%r207, %r11, %r206;
	mov.b32 	%r208, 0;
	st.shared.u32 	[%r207], %r208;
	st.shared.u32 	[%r207+1024], %r208;
	st.shared.u32 	[%r207+2048], %r208;
	st.shared.u32 	[%r207+3072], %r208;
	add.s32 	%r486, %r486, 4;
$L__BB3_12:
	setp.eq.s32 	%p11, %r9, 0;
	@%p11 bra 	$L__BB3_16;
	setp.eq.s32 	%p12, %r9, 1;
	shl.b32 	%r209, %r486, 10;
	add.s32 	%r35, %r11, %r209;
	mov.b32 	%r210, 0;
	st.shared.u32 	[%r35], %r210;
	@%p12 bra 	$L__BB3_16;
	setp.eq.s32 	%p13, %r9, 2;
	mov.b32 	%r211, 0;
	st.shared.u32 	[%r35+1024], %r211;
	@%p13 bra 	$L__BB3_16;
	mov.b32 	%r212, 0;
	st.shared.u32 	[%r35+2048], %r212;
$L__BB3_16:
	setp.gt.u32 	%p14, %r1, 127;
	@%p14 bra 	$L__BB3_30;
	setp.lt.u32 	%p15, %r4, 15;
	mov.b32 	%r490, 0;
	@%p15 bra 	$L__BB3_20;
	mov.b32 	%r488, 0;
$L__BB3_19:
	.pragma "nounroll";
	shl.b32 	%r215, %r488, 10;
	add.s32 	%r216, %r11, %r215;
	mov.b32 	%r217, 0;
	st.shared.u32 	[%r216+512], %r217;
	st.shared.u32 	[%r216+1536], %r217;
	st.shared.u32 	[%r216+2560], %r217;
	st.shared.u32 	[%r216+3584], %r217;
	st.shared.u32 	[%r216+4608], %r217;
	st.shared.u32 	[%r216+5632], %r217;
	st.shared.u32 	[%r216+6656], %r217;
	st.shared.u32 	[%r216+7680], %r217;
	st.shared.u32 	[%r216+8704], %r217;
	st.shared.u32 	[%r216+9728], %r217;
	st.shared.u32 	[%r216+10752], %r217;
	st.shared.u32 	[%r216+11776], %r217;
	st.shared.u32 	[%r216+12800], %r217;
	st.shared.u32 	[%r216+13824], %r217;
	st.shared.u32 	[%r216+14848], %r217;
	st.shared.u32 	[%r216+15872], %r217;
	add.s32 	%r488, %r488, 16;
	setp.ne.s32 	%p16, %r488, %r12;
	mov.u32 	%r490, %r12;
	@%p16 bra 	$L__BB3_19;
$L__BB3_20:
	setp.eq.s32 	%p17, %r5, 0;
	@%p17 bra 	$L__BB3_30;
	setp.lt.u32 	%p18, %r6, 7;
	@%p18 bra 	$L__BB3_23;
	shl.b32 	%r218, %r490, 10;
	add.s32 	%r219, %r11, %r218;
	mov.b32 	%r220, 0;
	st.shared.u32 	[%r219+512], %r220;
	st.shared.u32 	[%r219+1536], %r220;
	st.shared.u32 	[%r219+2560], %r220;
	st.shared.u32 	[%r219+3584], %r220;
	st.shared.u32 	[%r219+4608], %r220;
	st.shared.u32 	[%r219+5632], %r220;
	st.shared.u32 	[%r219+6656], %r220;
	st.shared.u32 	[%r219+7680], %r220;
	add.s32 	%r490, %r490, 8;
$L__BB3_23:
	setp.eq.s32 	%p19, %r7, 0;
	@%p19 bra 	$L__BB3_30;
	setp.lt.u32 	%p20, %r8, 3;
	@%p20 bra 	$L__BB3_26;
	shl.b32 	%r221, %r490, 10;
	add.s32 	%r222, %r11, %r221;
	mov.b32 	%r223, 0;
	st.shared.u32 	[%r222+512], %r223;
	st.shared.u32 	[%r222+1536], %r223;
	st.shared.u32 	[%r222+2560], %r223;
	st.shared.u32 	[%r222+3584], %r223;
	add.s32 	%r490, %r490, 4;
$L__BB3_26:
	setp.eq.s32 	%p21, %r9, 0;
	@%p21 bra 	$L__BB3_30;
	setp.eq.s32 	%p22, %r9, 1;
	shl.b32 	%r224, %r490, 10;
	add.s32 	%r43, %r11, %r224;
	mov.b32 	%r225, 0;
	st.shared.u32 	[%r43+512], %r225;
	@%p22 bra 	$L__BB3_30;
	setp.eq.s32 	%p23, %r9, 2;
	mov.b32 	%r226, 0;
	st.shared.u32 	[%r43+1536], %r226;
	@%p23 bra 	$L__BB3_30;
	mov.b32 	%r227, 0;
	st.shared.u32 	[%r43+2560], %r227;
$L__BB3_30:
	bar.sync 	0;
	bar.sync 	0;
	shl.b32 	%r44, %r482, 30;
	sub.s32 	%r228, %r184, %r44;
	min.u32 	%r45, %r228, 1073741824;
	setp.ge.u32 	%p24, %r2, %r45;
	@%p24 bra 	$L__BB3_70;
	mov.u32 	%r492, %r2;
$L__BB3_32:
	add.s32 	%r47, %r492, %r44;
	sub.s32 	%r48, %r184, %r47;
	setp.lt.u32 	%p25, %r48, 2048;
	@%p25 bra 	$L__BB3_34;
	add.s32 	%r255, %r1, %r47;
	mul.wide.u32 	%rd10, %r255, 4;
	add.s64 	%rd11, %rd1, %rd10;
	ld.global.u32 	%r523, [%rd11];
	ld.global.u32 	%r522, [%rd11+512];
	ld.global.u32 	%r521, [%rd11+1024];
	ld.global.u32 	%r520, [%rd11+1536];
	ld.global.u32 	%r519, [%rd11+2048];
	ld.global.u32 	%r518, [%rd11+2560];
	ld.global.u32 	%r517, [%rd11+3072];
	ld.global.u32 	%r516, [%rd11+3584];
	ld.global.u32 	%r515, [%rd11+4096];
	ld.global.u32 	%r514, [%rd11+4608];
	ld.global.u32 	%r513, [%rd11+5120];
	ld.global.u32 	%r512, [%rd11+5632];
	ld.global.u32 	%r511, [%rd11+6144];
	ld.global.u32 	%r510, [%rd11+6656];
	ld.global.u32 	%r509, [%rd11+7168];
	ld.global.u32 	%r508, [%rd11+7680];
	bra.uni 	$L__BB3_66;
$L__BB3_34:
	setp.ge.s32 	%p26, %r1, %r48;
	mov.b32 	%r523, -1;
	@%p26 bra 	$L__BB3_36;
	add.s32 	%r230, %r1, %r47;
	mul.wide.u32 	%rd7, %r230, 4;
	add.s64 	%rd8, %rd1, %rd7;
	ld.global.u32 	%r523, [%rd8];
$L__BB3_36:
	add.s32 	%r232, %r1, 128;
	setp.ge.s32 	%p27, %r232, %r48;
	add.s32 	%r233, %r1, %r47;
	mul.wide.u32 	%rd9, %r233, 4;
	add.s64 	%rd3, %rd1, %rd9;
	mov.b32 	%r522, -1;
	@%p27 bra 	$L__BB3_38;
	ld.global.u32 	%r522, [%rd3+512];
$L__BB3_38:
	setp.ge.s32 	%p28, %r13, %r48;
	mov.b32 	%r521, -1;
	@%p28 bra 	$L__BB3_40;
	ld.global.u32 	%r521, [%rd3+1024];
$L__BB3_40:
	setp.ge.s32 	%p29, %r14, %r48;
	mov.b32 	%r520, -1;
	@%p29 bra 	$L__BB3_42;
	ld.global.u32 	%r520, [%rd3+1536];
$L__BB3_42:
	setp.ge.s32 	%p30, %r15, %r48;
	mov.b32 	%r519, -1;
	@%p30 bra 	$L__BB3_44;
	ld.global.u32 	%r519, [%rd3+2048];
$L__BB3_44:
	setp.ge.s32 	%p31, %r16, %r48;
	mov.b32 	%r518, -1;
	@%p31 bra 	$L__BB3_46;
	ld.global.u32 	%r518, [%rd3+2560];
$L__BB3_46:
	setp.ge.s32 	%p32, %r17, %r48;
	mov.b32 	%r517, -1;
	@%p32 bra 	$L__BB3_48;
	ld.global.u32 	%r517, [%rd3+3072];
$L__BB3_48:
	add.s32 	%r240, %r1, 896;
	setp.ge.s32 	%p33, %r240, %r48;
	mov.b32 	%r516, -1;
	@%p33 bra 	$L__BB3_50;
	ld.global.u32 	%r516, [%rd3+3584];
$L__BB3_50:
	or.b32  	%r242, %r1, 1024;
	setp.ge.s32 	%p34, %r242, %r48;
	mov.b32 	%r515, -1;
	@%p34 bra 	$L__BB3_52;
	ld.global.u32 	%r515, [%rd3+4096];
$L__BB3_52:
	add.s32 	%r244, %r1, 1152;
	setp.ge.s32 	%p35, %r244, %r48;
	mov.b32 	%r514, -1;
	@%p35 bra 	$L__BB3_54;
	ld.global.u32 	%r514, [%rd3+4608];
$L__BB3_54:
	setp.ge.s32 	%p36, %r18, %r48;
	mov.b32 	%r513, -1;
	@%p36 bra 	$L__BB3_56;
	ld.global.u32 	%r513, [%rd3+5120];
$L__BB3_56:
	add.s32 	%r247, %r1, 1408;
	setp.ge.s32 	%p37, %r247, %r48;
	mov.b32 	%r512, -1;
	@%p37 bra 	$L__BB3_58;
	ld.global.u32 	%r512, [%rd3+5632];
$L__BB3_58:
	add.s32 	%r249, %r1, 1536;
	setp.ge.s32 	%p38, %r249, %r48;
	mov.b32 	%r511, -1;
	@%p38 bra 	$L__BB3_60;
	ld.global.u32 	%r511, [%rd3+6144];
$L__BB3_60:
	add.s32 	%r251, %r1, 1664;
	setp.ge.s32 	%p39, %r251, %r48;
	mov.b32 	%r510, -1;
	@%p39 bra 	$L__BB3_62;
	ld.global.u32 	%r510, [%rd3+6656];
$L__BB3_62:
	add.s32 	%r253, %r1, 1792;
	setp.ge.s32 	%p40, %r253, %r48;
	mov.b32 	%r509, -1;
	@%p40 bra 	$L__BB3_64;
	ld.global.u32 	%r509, [%rd3+7168];
$L__BB3_64:
	setp.ge.s32 	%p41, %r19, %r48;
	mov.b32 	%r508, -1;
	@%p41 bra 	$L__BB3_66;
	ld.global.u32 	%r508, [%rd3+7680];
$L__BB3_66:
	setp.le.s32 	%p42, %r186, %r185;
	@%p42 bra 	$L__BB3_69;
	setp.lt.s32 	%p43, %r523, 0;
	selp.b32 	%r257, 0, 2147483647, %p43;
	xor.b32  	%r258, %r257, %r523;
	setp.lt.s32 	%p44, %r522, 0;
	selp.b32 	%r259, 0, 2147483647, %p44;
	xor.b32  	%r260, %r259, %r522;
	setp.lt.s32 	%p45, %r521, 0;
	selp.b32 	%r261, 0, 2147483647, %p45;
	xor.b32  	%r262, %r261, %r521;
	setp.lt.s32 	%p46, %r520, 0;
	selp.b32 	%r263, 0, 2147483647, %p46;
	xor.b32  	%r264, %r263, %r520;
	setp.lt.s32 	%p47, %r519, 0;
	selp.b32 	%r265, 0, 2147483647, %p47;
	xor.b32  	%r266, %r265, %r519;
	setp.lt.s32 	%p48, %r518, 0;
	selp.b32 	%r267, 0, 2147483647, %p48;
	xor.b32  	%r268, %r267, %r518;
	setp.lt.s32 	%p49, %r517, 0;
	selp.b32 	%r269, 0, 2147483647, %p49;
	xor.b32  	%r270, %r269, %r517;
	setp.lt.s32 	%p50, %r516, 0;
	selp.b32 	%r271, 0, 2147483647, %p50;
	xor.b32  	%r272, %r271, %r516;
	setp.lt.s32 	%p51, %r515, 0;
	selp.b32 	%r273, 0, 2147483647, %p51;
	xor.b32  	%r274, %r273, %r515;
	setp.lt.s32 	%p52, %r514, 0;
	selp.b32 	%r275, 0, 2147483647, %p52;
	xor.b32  	%r276, %r275, %r514;
	setp.lt.s32 	%p53, %r513, 0;
	selp.b32 	%r277, 0, 2147483647, %p53;
	xor.b32  	%r278, %r277, %r513;
	setp.lt.s32 	%p54, %r512, 0;
	selp.b32 	%r279, 0, 2147483647, %p54;
	xor.b32  	%r280, %r279, %r512;
	setp.lt.s32 	%p55, %r511, 0;
	selp.b32 	%r281, 0, 2147483647, %p55;
	xor.b32  	%r282, %r281, %r511;
	setp.lt.s32 	%p56, %r510, 0;
	selp.b32 	%r283, 0, 2147483647, %p56;
	xor.b32  	%r284, %r283, %r510;
	setp.lt.s32 	%p57, %r509, 0;
	selp.b32 	%r285, 0, 2147483647, %p57;
	xor.b32  	%r286, %r285, %r509;
	setp.lt.s32 	%p58, %r508, 0;
	selp.b32 	%r287, 0, 2147483647, %p58;
	xor.b32  	%r288, %r287, %r508;
	setp.eq.s32 	%p59, %r258, 2147483647;
	selp.b32 	%r112, -2147483648, %r258, %p59;
	setp.eq.s32 	%p60, %r260, 2147483647;
	selp.b32 	%r113, -2147483648, %r260, %p60;
	setp.eq.s32 	%p61, %r262, 2147483647;
	selp.b32 	%r114, -2147483648, %r262, %p61;
	setp.eq.s32 	%p62, %r264, 2147483647;
	selp.b32 	%r115, -2147483648, %r264, %p62;
	setp.eq.s32 	%p63, %r266, 2147483647;
	selp.b32 	%r116, -2147483648, %r266, %p63;
	setp.eq.s32 	%p64, %r268, 2147483647;
	selp.b32 	%r117, -2147483648, %r268, %p64;
	setp.eq.s32 	%p65, %r270, 2147483647;
	selp.b32 	%r118, -2147483648, %r270, %p65;
	setp.eq.s32 	%p66, %r272, 2147483647;
	selp.b32 	%r119, -2147483648, %r272, %p66;
	setp.eq.s32 	%p67, %r274, 2147483647;
	selp.b32 	%r120, -2147483648, %r274, %p67;
	setp.eq.s32 	%p68, %r276, 2147483647;
	selp.b32 	%r121, -2147483648, %r276, %p68;
	setp.eq.s32 	%p69, %r278, 2147483647;
	selp.b32 	%r122, -2147483648, %r278, %p69;
	setp.eq.s32 	%p70, %r280, 2147483647;
	selp.b32 	%r123, -2147483648, %r280, %p70;
	setp.eq.s32 	%p71, %r282, 2147483647;
	selp.b32 	%r124, -2147483648, %r282, %p71;
	setp.eq.s32 	%p72, %r284, 2147483647;
	selp.b32 	%r125, -2147483648, %r284, %p72;
	setp.eq.s32 	%p73, %r286, 2147483647;
	selp.b32 	%r126, -2147483648, %r286, %p73;
	setp.eq.s32 	%p74, %r288, 2147483647;
	selp.b32 	%r127, -2147483648, %r288, %p74;
	mov.b32 	%r524, 0;
	mov.u32 	%r525, %r185;
$L__BB3_68:
	sub.s32 	%r289, %r186, %r525;
	shl.b32 	%r290, %r524, 10;
	mov.u32 	%r291, _ZZN3cub18CUB_300001_SM_10006detail10radix_sort30DeviceRadixSortHistogramKernelINS1_5radix10policy_hubIfijE10Policy1000ELNS0_9SortOrderE1EfjNS1_21identity_decomposer_tEEEvPT2_PKT1_SA_iiT3_E12temp_storage;
	add.s32 	%r292, %r291, %r290;
	min.s32 	%r293, %r289, 8;
	mov.b32 	%r294, -1;
	shl.b32 	%r295, %r294, %r293;
	not.b32 	%r296, %r295;
	shr.u32 	%r297, %r112, %r525;
	and.b32  	%r298, %r297, %r296;
	shl.b32 	%r299, %r298, 2;
	add.s32 	%r300, %r292, %r299;
	atom.shared.add.u32 	%r301, [%r300], 1;
	shr.u32 	%r302, %r113, %r525;
	and.b32  	%r303, %r302, %r296;
	shl.b32 	%r304, %r303, 2;
	add.s32 	%r305, %r292, %r304;
	atom.shared.add.u32 	%r306, [%r305], 1;
	shr.u32 	%r307, %r114, %r525;
	and.b32  	%r308, %r307, %r296;
	shl.b32 	%r309, %r308, 2;
	add.s32 	%r310, %r292, %r309;
	atom.shared.add.u32 	%r311, [%r310], 1;
	shr.u32 	%r312, %r115, %r525;
	and.b32  	%r313, %r312, %r296;
	shl.b32 	%r314, %r313, 2;
	add.s32 	%r315, %r292, %r314;
	atom.shared.add.u32 	%r316, [%r315], 1;
	shr.u32 	%r317, %r116, %r525;
	and.b32  	%r318, %r317, %r296;
	shl.b32 	%r319, %r318, 2;
	add.s32 	%r320, %r292, %r319;
	atom.shared.add.u32 	%r321, [%r320], 1;
	shr.u32 	%r322, %r117, %r525;
	and.b32  	%r323, %r322, %r296;
	shl.b32 	%r324, %r323, 2;
	add.s32 	%r325, %r292, %r324;
	atom.shared.add.u32 	%r326, [%r325], 1;
	shr.u32 	%r327, %r118, %r525;
	and.b32  	%r328, %r327, %r296;
	shl.b32 	%r329, %r328, 2;
	add.s32 	%r330, %r292, %r329;
	atom.shared.add.u32 	%r331, [%r330], 1;
	shr.u32 	%r332, %r119, %r525;
	and.b32  	%r333, %r332, %r296;
	shl.b32 	%r334, %r333, 2;
	add.s32 	%r335, %r292, %r334;
	atom.shared.add.u32 	%r336, [%r335], 1;
	shr.u32 	%r337, %r120, %r525;
	and.b32  	%r338, %r337, %r296;
	shl.b32 	%r339, %r338, 2;
	add.s32 	%r340, %r292, %r339;
	atom.shared.add.u32 	%r341, [%r340], 1;
	shr.u32 	%r342, %r121, %r525;
	and.b32  	%r343, %r342, %r296;
	shl.b32 	%r344, %r343, 2;
	add.s32 	%r345, %r292, %r344;
	atom.shared.add.u32 	%r346, [%r345], 1;
	shr.u32 	%r347, %r122, %r525;
	and.b32  	%r348, %r347, %r296;
	shl.b32 	%r349, %r348, 2;
	add.s32 	%r350, %r292, %r349;
	atom.shared.add.u32 	%r351, [%r350], 1;
	shr.u32 	%r352, %r123, %r525;
	and.b32  	%r353, %r352, %r296;
	shl.b32 	%r354, %r353, 2;
	add.s32 	%r355, %r292, %r354;
	atom.shared.add.u32 	%r356, [%r355], 1;
	shr.u32 	%r357, %r124, %r525;
	and.b32  	%r358, %r357, %r296;
	shl.b32 	%r359, %r358, 2;
	add.s32 	%r360, %r292, %r359;
	atom.shared.add.u32 	%r361, [%r360], 1;
	shr.u32 	%r362, %r125, %r525;
	and.b32  	%r363, %r362, %r296;
	shl.b32 	%r364, %r363, 2;
	add.s32 	%r365, %r292, %r364;
	atom.shared.add.u32 	%r366, [%r365], 1;
	shr.u32 	%r367, %r126, %r525;
	and.b32  	%r368, %r367, %r296;
	shl.b32 	%r369, %r368, 2;
	add.s32 	%r370, %r292, %r369;
	atom.shared.add.u32 	%r371, [%r370], 1;
	shr.u32 	%r372, %r127, %r525;
	and.b32  	%r373, %r372, %r296;
	shl.b32 	%r374, %r373, 2;
	add.s32 	%r375, %r292, %r374;
	atom.shared.add.u32 	%r376, [%r375], 1;
	add.s32 	%r525, %r525, 8;
	add.s32 	%r524, %r524, 1;
	setp.lt.s32 	%p75, %r525, %r186;
	@%p75 bra 	$L__BB3_68;
$L__BB3_69:
	add.s32 	%r492, %r492, %r3;
	setp.lt.u32 	%p76, %r492, %r45;
	@%p76 bra 	$L__BB3_32;
$L__BB3_70:
	bar.sync 	0;
	@%p1 bra 	$L__BB3_152;
	setp.lt.u32 	%p77, %r4, 7;
	mov.b32 	%r528, 0;
	@%p77 bra 	$L__BB3_90;
	mov.b32 	%r526, 0;
$L__BB3_73:
	.pragma "nounroll";
	shl.b32 	%r379, %r526, 10;
	add.s32 	%r134, %r11, %r379;
	ld.shared.u32 	%r135, [%r134];
	setp.eq.s32 	%p78, %r135, 0;
	@%p78 bra 	$L__BB3_75;
	shl.b32 	%r380, %r526, 8;
	add.s32 	%r381, %r380, %r1;
	mul.wide.u32 	%rd12, %r381, 4;
	add.s64 	%rd13, %rd2, %rd12;
	atom.global.add.u32 	%r382, [%rd13], %r135;
$L__BB3_75:
	ld.shared.u32 	%r136, [%r134+1024];
	setp.eq.s32 	%p79, %r136, 0;
	@%p79 bra 	$L__BB3_77;
	shl.b32 	%r383, %r526, 8;
	add.s32 	%r384, %r383, %r1;
	add.s32 	%r385, %r384, 256;
	mul.wide.u32 	%rd14, %r385, 4;
	add.s64 	%rd15, %rd2, %rd14;
	atom.global.add.u32 	%r386, [%rd15], %r136;
$L__BB3_77:
	ld.shared.u32 	%r137, [%r134+2048];
	setp.eq.s32 	%p80, %r137, 0;
	@%p80 bra 	$L__BB3_79;
	shl.b32 	%r387, %r526, 8;
	add.s32 	%r388, %r387, %r1;
	add.s32 	%r389, %r388, 512;
	mul.wide.u32 	%rd16, %r389, 4;
	add.s64 	%rd17, %rd2, %rd16;
	atom.global.add.u32 	%r390, [%rd17], %r137;
$L__BB3_79:
	ld.shared.u32 	%r138, [%r134+3072];
	setp.eq.s32 	%p81, %r138, 0;
	@%p81 bra 	$L__BB3_81;
	shl.b32 	%r391, %r526, 8;
	add.s32 	%r392, %r391, %r1;
	add.s32 	%r393, %r392, 768;
	mul.wide.u32 	%rd18, %r393, 4;
	add.s64 	%rd19, %rd2, %rd18;
	atom.global.add.u32 	%r394, [%rd19], %r138;
$L__BB3_81:
	ld.shared.u32 	%r139, [%r134+4096];
	setp.eq.s32 	%p82, %r139, 0;
	@%p82 bra 	$L__BB3_83;
	shl.b32 	%r395, %r526, 8;
	add.s32 	%r396, %r395, %r1;
	add.s32 	%r397, %r396, 1024;
	mul.wide.u32 	%rd20, %r397, 4;
	add.s64 	%rd21, %rd2, %rd20;
	atom.global.add.u32 	%r398, [%rd21], %r139;
$L__BB3_83:
	ld.shared.u32 	%r140, [%r134+5120];
	setp.eq.s32 	%p83, %r140, 0;
	@%p83 bra 	$L__BB3_85;
	shl.b32 	%r399, %r526, 8;
	add.s32 	%r400, %r399, %r1;
	add.s32 	%r401, %r400, 1280;
	mul.wide.u32 	%rd22, %r401, 4;
	add.s64 	%rd23, %rd2, %rd22;
	atom.global.add.u32 	%r402, [%rd23], %r140;
$L__BB3_85:
	ld.shared.u32 	%r141, [%r134+6144];
	setp.eq.s32 	%p84, %r141, 0;
	@%p84 bra 	$L__BB3_87;
	shl.b32 	%r403, %r526, 8;
	add.s32 	%r404, %r403, %r1;
	add.s32 	%r405, %r404, 1536;
	mul.wide.u32 	%rd24, %r405, 4;
	add.s64 	%rd25, %rd2, %rd24;
	atom.global.add.u32 	%r406, [%rd25], %r141;
$L__BB3_87:
	ld.shared.u32 	%r142, [%r134+7168];
	setp.eq.s32 	%p85, %r142, 0;
	@%p85 bra 	$L__BB3_89;
	shl.b32 	%r407, %r526, 8;
	add.s32 	%r408, %r407, %r1;
	add.s32 	%r409, %r408, 1792;
	mul.wide.u32 	%rd26, %r409, 4;
	add.s64 	%rd27, %rd2, %rd26;
	atom.global.add.u32 	%r410, [%rd27], %r142;
$L__BB3_89:
	add.s32 	%r526, %r526, 8;
	setp.ne.s32 	%p86, %r526, %r20;
	mov.u32 	%r528, %r20;
	@%p86 bra 	$L__BB3_73;
$L__BB3_90:
	setp.eq.s32 	%p87, %r7, 0;
	@%p87 bra 	$L__BB3_111;
	setp.lt.u32 	%p88, %r8, 3;
	@%p88 bra 	$L__BB3_101;
	shl.b32 	%r411, %r528, 10;
	add.s32 	%r145, %r11, %r411;
	ld.shared.u32 	%r146, [%r145];
	setp.eq.s32 	%p89, %r146, 0;
	@%p89 bra 	$L__BB3_94;
	shl.b32 	%r412, %r528, 8;
	add.s32 	%r413, %r412, %r1;
	mul.wide.u32 	%rd28, %r413, 4;
	add.s64 	%rd29, %rd2, %rd28;
	atom.global.add.u32 	%r414, [%rd29], %r146;
$L__BB3_94:
	ld.shared.u32 	%r147, [%r145+1024];
	setp.eq.s32 	%p90, %r147, 0;
	@%p90 bra 	$L__BB3_96;
	shl.b32 	%r415, %r528, 8;
	add.s32 	%r416, %r415, %r1;
	add.s32 	%r417, %r416, 256;
	mul.wide.u32 	%rd30, %r417, 4;
	add.s64 	%rd31, %rd2, %rd30;
	atom.global.add.u32 	%r418, [%rd31], %r147;
$L__BB3_96:
	ld.shared.u32 	%r148, [%r145+2048];
	setp.eq.s32 	%p91, %r148, 0;
	@%p91 bra 	$L__BB3_98;
	shl.b32 	%r419, %r528, 8;
	add.s32 	%r420, %r419, %r1;
	add.s32 	%r421, %r420, 512;
	mul.wide.u32 	%rd32, %r421, 4;
	add.s64 	%rd33, %rd2, %rd32;
	atom.global.add.u32 	%r422, [%rd33], %r148;
$L__BB3_98:
	ld.shared.u32 	%r149, [%r145+3072];
	setp.eq.s32 	%p92, %r149, 0;
	@%p92 bra 	$L__BB3_100;
	shl.b32 	%r423, %r528, 8;
	add.s32 	%r424, %r423, %r1;
	add.s32 	%r425, %r424, 768;
	mul.wide.u32 	%rd34, %r425, 4;
	add.s64 	%rd35, %rd2, %rd34;
	atom.global.add.u32 	%r426, [%rd35], %r149;
$L__BB3_100:
	add.s32 	%r528, %r528, 4;
$L__BB3_101:
	setp.eq.s32 	%p93, %r9, 0;
	@%p93 bra 	$L__BB3_111;
	setp.eq.s32 	%p94, %r10, 0;
	@%p94 bra 	$L__BB3_108;
	shl.b32 	%r427, %r528, 10;
	add.s32 	%r152, %r11, %r427;
	ld.shared.u32 	%r153, [%r152];
	setp.eq.s32 	%p95, %r153, 0;
	@%p95 bra 	$L__BB3_105;
	shl.b32 	%r428, %r528, 8;
	add.s32 	%r429, %r428, %r1;
	mul.wide.u32 	%rd36, %r429, 4;
	add.s64 	%rd37, %rd2, %rd36;
	atom.global.add.u32 	%r430, [%rd37], %r153;
$L__BB3_105:
	ld.shared.u32 	%r154, [%r152+1024];
	setp.eq.s32 	%p96, %r154, 0;
	@%p96 bra 	$L__BB3_107;
	shl.b32 	%r431, %r528, 8;
	add.s32 	%r432, %r431, %r1;
	add.s32 	%r433, %r432, 256;
	mul.wide.u32 	%rd38, %r433, 4;
	add.s64 	%rd39, %rd2, %rd38;
	atom.global.add.u32 	%r434, [%rd39], %r154;
$L__BB3_107:
	add.s32 	%r528, %r528, 2;
$L__BB3_108:
	setp.eq.s32 	%p97, %r21, 0;
	@%p97 bra 	$L__BB3_111;
	shl.b32 	%r435, %r528, 10;
	add.s32 	%r436, %r11, %r435;
	ld.shared.u32 	%r157, [%r436];
	setp.eq.s32 	%p98, %r157, 0;
	@%p98 bra 	$L__BB3_111;
	shl.b32 	%r437, %r528, 8;
	add.s32 	%r438, %r437, %r1;
	mul.wide.u32 	%rd40, %r438, 4;
	add.s64 	%rd41, %rd2, %rd40;
	atom.global.add.u32 	%r439, [%rd41], %r157;
$L__BB3_111:
	setp.gt.u32 	%p99, %r1, 127;
	@%p99 bra 	$L__BB3_152;
	setp.lt.u32 	%p100, %r4, 7;
	mov.b32 	%r532, 0;
	@%p100 bra 	$L__BB3_131;
	mov.b32 	%r530, 0;
$L__BB3_114:
	.pragma "nounroll";
	shl.b32 	%r442, %r530, 10;
	add.s32 	%r159, %r11, %r442;
	ld.shared.u32 	%r160, [%r159+512];
	setp.eq.s32 	%p101, %r160, 0;
	shl.b32 	%r443, %r530, 8;
	add.s32 	%r444, %r443, %r1;
	mul.wide.u32 	%rd42, %r444, 4;
	add.s64 	%rd4, %rd2, %rd42;
	@%p101 bra 	$L__BB3_116;
	atom.global.add.u32 	%r445, [%rd4+512], %r160;
$L__BB3_116:
	ld.shared.u32 	%r161, [%r159+1536];
	setp.eq.s32 	%p102, %r161, 0;
	@%p102 bra 	$L__BB3_118;
	atom.global.add.u32 	%r446, [%rd4+1536], %r161;
$L__BB3_118:
	ld.shared.u32 	%r162, [%r159+2560];
	setp.eq.s32 	%p103, %r162, 0;
	@%p103 bra 	$L__BB3_120;
	atom.global.add.u32 	%r447, [%rd4+2560], %r162;
$L__BB3_120:
	ld.shared.u32 	%r163, [%r159+3584];
	setp.eq.s32 	%p104, %r163, 0;
	@%p104 bra 	$L__BB3_122;
	atom.global.add.u32 	%r448, [%rd4+3584], %r163;
$L__BB3_122:
	ld.shared.u32 	%r164, [%r159+4608];
	setp.eq.s32 	%p105, %r164, 0;
	@%p105 bra 	$L__BB3_124;
	atom.global.add.u32 	%r449, [%rd4+4608], %r164;
$L__BB3_124:
	ld.shared.u32 	%r165, [%r159+5632];
	setp.eq.s32 	%p106, %r165, 0;
	@%p106 bra 	$L__BB3_126;
	atom.global.add.u32 	%r450, [%rd4+5632], %r165;
$L__BB3_126:
	ld.shared.u32 	%r166, [%r159+6656];
	setp.eq.s32 	%p107, %r166, 0;
	@%p107 bra 	$L__BB3_128;
	atom.global.add.u32 	%r451, [%rd4+6656], %r166;
$L__BB3_128:
	ld.shared.u32 	%r167, [%r159+7680];
	setp.eq.s32 	%p108, %r167, 0;
	@%p108 bra 	$L__BB3_130;
	atom.global.add.u32 	%r452, [%rd4+7680], %r167;
$L__BB3_130:
	add.s32 	%r530, %r530, 8;
	setp.ne.s32 	%p109, %r530, %r20;
	mov.u32 	%r532, %r20;
	@%p109 bra 	$L__BB3_114;
$L__BB3_131:
	setp.eq.s32 	%p110, %r7, 0;
	@%p110 bra 	$L__BB3_152;
	setp.lt.u32 	%p111, %r8, 3;
	@%p111 bra 	$L__BB3_142;
	shl.b32 	%r453, %r532, 10;
	add.s32 	%r170, %r11, %r453;
	ld.shared.u32 	%r171, [%r170+512];
	setp.eq.s32 	%p112, %r171, 0;
	@%p112 bra 	$L__BB3_135;
	shl.b32 	%r454, %r532, 8;
	add.s32 	%r455, %r454, %r1;
	mul.wide.u32 	%rd43, %r455, 4;
	add.s64 	%rd44, %rd2, %rd43;
	atom.global.add.u32 	%r456, [%rd44+512], %r171;
$L__BB3_135:
	ld.shared.u32 	%r172, [%r170+1536];
	setp.eq.s32 	%p113, %r172, 0;
	@%p113 bra 	$L__BB3_137;
	shl.b32 	%r457, %r532, 8;
	add.s32 	%r458, %r457, %r1;
	add.s32 	%r459, %r458, 256;
	mul.wide.u32 	%rd45, %r459, 4;
	add.s64 	%rd46, %rd2, %rd45;
	atom.global.add.u32 	%r460, [%rd46+512], %r172;
$L__BB3_137:
	ld.shared.u32 	%r173, [%r170+2560];
	setp.eq.s32 	%p114, %r173, 0;
	@%p114 bra 	$L__BB3_139;
	shl.b32 	%r461, %r532, 8;
	add.s32 	%r462, %r461, %r1;
	add.s32 	%r463, %r462, 512;
	mul.wide.u32 	%rd47, %r463, 4;
	add.s64 	%rd48, %rd2, %rd47;
	atom.global.add.u32 	%r464, [%rd48+512], %r173;
$L__BB3_139:
	ld.shared.u32 	%r174, [%r170+3584];
	setp.eq.s32 	%p115, %r174, 0;
	@%p115 bra 	$L__BB3_141;
	shl.b32 	%r465, %r532, 8;
	add.s32 	%r466, %r465, %r1;
	add.s32 	%r467, %r466, 768;
	mul.wide.u32 	%rd49, %r467, 4;
	add.s64 	%rd50, %rd2, %rd49;
	atom.global.add.u32 	%r468, [%rd50+512], %r174;
$L__BB3_141:
	add.s32 	%r532, %r532, 4;
$L__BB3_142:
	setp.eq.s32 	%p116, %r9, 0;
	@%p116 bra 	$L__BB3_152;
	setp.eq.s32 	%p117, %r10, 0;
	@%p117 bra 	$L__BB3_149;
	shl.b32 	%r469, %r532, 10;
	add.s32 	%r177, %r11, %r469;
	ld.shared.u32 	%r178, [%r177+512];
	setp.eq.s32 	%p118, %r178, 0;
	@%p118 bra 	$L__BB3_146;
	shl.b32 	%r470, %r532, 8;
	add.s32 	%r471, %r470, %r1;
	mul.wide.u32 	%rd51, %r471, 4;
	add.s64 	%rd52, %rd2, %rd51;
	atom.global.add.u32 	%r472, [%rd52+512], %r178;
$L__BB3_146:
	ld.shared.u32 	%r179, [%r177+1536];
	setp.eq.s32 	%p119, %r179, 0;
	@%p119 bra 	$L__BB3_148;
	shl.b32 	%r473, %r532, 8;
	add.s32 	%r474, %r473, %r1;
	add.s32 	%r475, %r474, 256;
	mul.wide.u32 	%rd53, %r475, 4;
	add.s64 	%rd54, %rd2, %rd53;
	atom.global.add.u32 	%r476, [%rd54+512], %r179;
$L__BB3_148:
	add.s32 	%r532, %r532, 2;
$L__BB3_149:
	setp.eq.s32 	%p120, %r21, 0;
	@%p120 bra 	$L__BB3_152;
	shl.b32 	%r477, %r532, 10;
	add.s32 	%r478, %r11, %r477;
	ld.shared.u32 	%r182, [%r478+512];
	setp.eq.s32 	%p121, %r182, 0;
	@%p121 bra 	$L__BB3_152;
	shl.b32 	%r479, %r532, 8;
	add.s32 	%r480, %r479, %r1;
	mul.wide.u32 	%rd55, %r480, 4;
	add.s64 	%rd56, %rd2, %rd55;
	atom.global.add.u32 	%r481, [%rd56+512], %r182;
$L__BB3_152:
	bar.sync 	0;
	add.s32 	%r482, %r482, 1;
	setp.ne.s32 	%p122, %r482, %r24;
	@%p122 bra 	$L__BB3_2;
$L__BB3_153:
	ret;

}
	// .globl	_ZN3cub18CUB_300001_SM_10006detail10radix_sort33DeviceRadixSortExclusiveSumKernelINS1_5radix10policy_hubIfijE10Policy1000EjEEvPT0_
.visible .entry _ZN3cub18CUB_300001_SM_10006detail10radix_sort33DeviceRadixSortExclusiveSumKernelINS1_5radix10policy_hubIfijE10Policy1000EjEEvPT0_(
	.param .u64 .ptr .align 1 _ZN3cub18CUB_300001_SM_10006detail10radix_sort33DeviceRadixSortExclusiveSumKernelINS1_5radix10policy_hubIfijE10Policy1000EjEEvPT0__param_0
)
{
	.reg .pred 	%p<4>;
	.reg .b32 	%r<77>;
	.reg .b64 	%rd<5>;
	// demoted variable
	.shared .align 16 .b8 _ZZN3cub18CUB_300001_SM_10006detail10radix_sort33DeviceRadixSortExclusiveSumKernelINS1_5radix10policy_hubIfijE10Policy1000EjEEvPT0_E12temp_storage[1184];
	ld.param.u64 	%rd2, [_ZN3cub18CUB_300001_SM_10006detail10radix_sort33DeviceRadixSortExclusiveSumKernelINS1_5radix10policy_hubIfijE10Policy1000EjEEvPT0__param_0];
	cvta.to.global.u64 	%rd3, %rd2;
	mov.u32 	%r6, %ctaid.x;
	shl.b32 	%r7, %r6, 8;
	mov.u32 	%r1, %tid.x;
	setp.gt.u32 	%p1, %r1, 255;
	add.s32 	%r8, %r7, %r1;
	mul.wide.s32 	%rd4, %r8, 4;
	add.s64 	%rd1, %rd3, %rd4;
	@%p1 bra 	$L__BB4_2;
	ld.global.u32 	%r76, [%rd1];
$L__BB4_2:
	shr.u32 	%r9, %r1, 3;
	add.s32 	%r10, %r9, %r1;
	shl.b32 	%r11, %r10, 2;
	mov.u32 	%r12, _ZZN3cub18CUB_300001_SM_10006detail10radix_sort33DeviceRadixSortExclusiveSumKernelINS1_5radix10policy_hubIfijE10Policy1000EjEEvPT0_E12temp_storage;
	add.s32 	%r13, %r12, %r11;
	add.s32 	%r4, %r13, 16;
	st.shared.u32 	[%r13+16], %r76;
	bar.sync 	0;
	setp.gt.u32 	%p2, %r1, 31;
	@%p2 bra 	$L__BB4_4;
	mad.lo.s32 	%r45, %r1, 36, %r12;
	ld.shared.u32 	%r46, [%r45+16];
	ld.shared.u32 	%r47, [%r45+20];
	ld.shared.u32 	%r48, [%r45+24];
	ld.shared.u32 	%r49, [%r45+28];
	ld.shared.u32 	%r50, [%r45+32];
	ld.shared.u32 	%r51, [%r45+36];
	ld.shared.u32 	%r52, [%r45+40];
	ld.shared.u32 	%r53, [%r45+44];
	add.s32 	%r54, %r47, %r46;
	add.s32 	%r55, %r54, %r48;
	add.s32 	%r56, %r55, %r49;
	add.s32 	%r57, %r56, %r50;
	add.s32 	%r58, %r57, %r51;
	add.s32 	%r59, %r58, %r52;
	add.s32 	%r18, %r59, %r53;
	mov.b32 	%r16, 1;
	mov.b32 	%r41, 0;
	mov.b32 	%r43, -1;
	// begin inline asm
	{  .reg .u32 r0;  .reg .pred p;  shfl.sync.up.b32 r0|p, %r18, %r16, %r41, %r43;  @p add.u32 r0, r0, %r18;  mov.u32 %r14, r0;}
	// end inline asm
	mov.b32 	%r22, 2;
	// begin inline asm
	{  .reg .u32 r0;  .reg .pred p;  shfl.sync.up.b32 r0|p, %r14, %r22, %r41, %r43;  @p add.u32 r0, r0, %r14;  mov.u32 %r20, r0;}
	// end inline asm
	mov.b32 	%r28, 4;
	// begin inline asm
	{  .reg .u32 r0;  .reg .pred p;  shfl.sync.up.b32 r0|p, %r20, %r28, %r41, %r43;  @p add.u32 r0, r0, %r20;  mov.u32 %r26, r0;}
	// end inline asm
	mov.b32 	%r34, 8;
	// begin inline asm
	{  .reg .u32 r0;  .reg .pred p;  shfl.sync.up.b32 r0|p, %r26, %r34, %r41, %r43;  @p add.u32 r0, r0, %r26;  mov.u32 %r32, r0;}
	// end inline asm
	mov.b32 	%r40, 16;
	// begin inline asm
	{  .reg .u32 r0;  .reg .pred p;  shfl.sync.up.b32 r0|p, %r32, %r40, %r41, %r43;  @p add.u32 r0, r0, %r32;  mov.u32 %r38, r0;}
	// end inline asm
	sub.s32 	%r60, %r38, %r18;
	ld.shared.u32 	%r61, [%r45+16];
	ld.shared.u32 	%r62, [%r45+20];
	ld.shared.u32 	%r63, [%r45+24];
	ld.shared.u32 	%r64, [%r45+28];
	ld.shared.u32 	%r65, [%r45+32];
	ld.shared.u32 	%r66, [%r45+36];
	ld.shared.u32 	%r67, [%r45+40];
	add.s32 	%r68, %r61, %r60;
	add.s32 	%r69, %r62, %r68;
	add.s32 	%r70, %r63, %r69;
	add.s32 	%r71, %r64, %r70;
	add.s32 	%r72, %r65, %r71;
	add.s32 	%r73, %r66, %r72;
	add.s32 	%r74, %r67, %r73;
	st.shared.u32 	[%r45+16], %r60;
	st.shared.u32 	[%r45+20], %r68;
	st.shared.u32 	[%r45+24], %r69;
	st.shared.u32 	[%r45+28], %r70;
	st.shared.u32 	[%r45+32], %r71;
	st.shared.u32 	[%r45+36], %r72;
	st.shared.u32 	[%r45+40], %r73;
	st.shared.u32 	[%r45+44], %r74;
$L__BB4_4:
	setp.gt.u32 	%p3, %r1, 255;
	bar.sync 	0;
	@%p3 bra 	$L__BB4_6;
	ld.shared.u32 	%r75, [%r4];
	st.global.u32 	[%rd1], %r75;
$L__BB4_6:
	ret;

}
	// .globl	_ZN3cub18CUB_300001_SM_10006detail10radix_sort29DeviceRadixSortOnesweepKernelINS1_5radix10policy_hubIfijE10Policy1000ELNS0_9SortOrderE1EfijiiNS1_21identity_decomposer_tEEEvPT5_SB_PT3_PKSC_PT1_PKSG_PT2_PKSK_T4_iiT6_
.visible .entry _ZN3cub18CUB_300001_SM_10006detail10radix_sort29DeviceRadixSortOnesweepKernelINS1_5radix10policy_hubIfijE10Policy1000ELNS0_9SortOrderE1EfijiiNS1_21identity_decomposer_tEEEvPT5_SB_PT3_PKSC_PT1_PKSG_PT2_PKSK_T4_iiT6_(
	.param .u64 .ptr .align 1 _ZN3cub18CUB_300001_SM_10006detail10radix_sort29DeviceRadixSortOnesweepKernelINS1_5radix10policy_hubIfijE10Policy1000ELNS0_9SortOrderE1EfijiiNS1_21identity_decomposer_tEEEvPT5_SB_PT3_PKSC_PT1_PKSG_PT2_PKSK_T4_iiT6__param_0,
	.param .u64 .ptr .align 1 _ZN3cub18CUB_300001_SM_10006detail10radix_sort29DeviceRadixSortOnesweepKernelINS1_5radix10policy_hubIfijE10Policy1000ELNS0_9SortOrderE1EfijiiNS1_21identity_decomposer_tEEEvPT5_SB_PT3_PKSC_PT1_PKSG_PT2_PKSK_T4_iiT6__param_1,
	.param .u64 .ptr .align 1 _ZN3cub18CUB_300001_SM_10006detail10radix_sort29DeviceRadixSortOnesweepKernelINS1_5radix10policy_hubIfijE10Policy1000ELNS0_9SortOrderE1EfijiiNS1_21identity_decomposer_tEEEvPT5_SB_PT3_PKSC_PT1_PKSG_PT2_PKSK_T4_iiT6__param_2,
	.param .u64 .ptr .align 1 _ZN3cub18CUB_300001_SM_10006detail10radix_sort29DeviceRadixSortOnesweepKernelINS1_5radix10policy_hubIfijE10Policy1000ELNS0_9SortOrderE1EfijiiNS1_21identity_decomposer_tEEEvPT5_SB_PT3_PKSC_PT1_PKSG_PT2_PKSK_T4_iiT6__param_3,
	.param .u64 .ptr .align 1 _ZN3cub18CUB_300001_SM_10006detail10radix_sort29DeviceRadixSortOnesweepKernelINS1_5radix10policy_hubIfijE10Policy1000ELNS0_9SortOrderE1EfijiiNS1_21identity_decomposer_tEEEvPT5_SB_PT3_PKSC_PT1_PKSG_PT2_PKSK_T4_iiT6__param_4,
	.param .u64 .ptr .align 1 _ZN3cub18CUB_300001_SM_10006detail10radix_sort29DeviceRadixSortOnesweepKernelINS1_5radix10policy_hubIfijE10Policy1000ELNS0_9SortOrderE1EfijiiNS1_21identity_decomposer_tEEEvPT5_SB_PT3_PKSC_PT1_PKSG_PT2_PKSK_T4_iiT6__param_5,
	.param .u64 .ptr .align 1 _ZN3cub18CUB_300001_SM_10006detail10radix_sort29DeviceRadixSortOnesweepKernelINS1_5radix10policy_hubIfijE10Policy1000ELNS0_9SortOrderE1EfijiiNS1_21identity_decomposer_tEEEvPT5_SB_PT3_PKSC_PT1_PKSG_PT2_PKSK_T4_iiT6__param_6,
	.param .u64 .ptr .align 1 _ZN3cub18CUB_300001_SM_10006detail10radix_sort29DeviceRadixSortOnesweepKernelINS1_5radix10policy_hubIfijE10Policy1000ELNS0_9SortOrderE1EfijiiNS1_21identity_decomposer_tEEEvPT5_SB_PT3_PKSC_PT1_PKSG_PT2_PKSK_T4_iiT6__param_7,
	.param .u32 _ZN3cub18CUB_300001_SM_10006detail10radix_sort29DeviceRadixSortOnesweepKernelINS1_5radix10policy_hubIfijE10Policy1000ELNS0_9SortOrderE1EfijiiNS1_21identity_decomposer_tEEEvPT5_SB_PT3_PKSC_PT1_PKSG_PT2_PKSK_T4_iiT6__param_8,
	.param .u32 _ZN3cub18CUB_300001_SM_10006detail10radix_sort29DeviceRadixSortOnesweepKernelINS1_5radix10policy_hubIfijE10Policy1000ELNS0_9SortOrderE1EfijiiNS1_21identity_decomposer_tEEEvPT5_SB_PT3_PKSC_PT1_PKSG_PT2_PKSK_T4_iiT6__param_9,
	.param .u32 _ZN3cub18CUB_300001_SM_10006detail10radix_sort29DeviceRadixSortOnesweepKernelINS1_5radix10policy_hubIfijE10Policy1000ELNS0_9SortOrderE1EfijiiNS1_21identity_decomposer_tEEEvPT5_SB_PT3_PKSC_PT1_PKSG_PT2_PKSK_T4_iiT6__param_10,
	.param .align 1 .b8 _ZN3cub18CUB_300001_SM_10006detail10radix_sort29DeviceRadixSortOnesweepKernelINS1_5radix10policy_hubIfijE10Policy1000ELNS0_9SortOrderE1EfijiiNS1_21identity_decomposer_tEEEvPT5_SB_PT3_PKSC_PT1_PKSG_PT2_PKSK_T4_iiT6__param_11[1]
)
.maxntid 384
{
	.reg .pred 	%p<450>;
	.reg .b32 	%r<3233>;
	.reg .b64 	%rd<250>;
	// demoted variable
	.shared .align 16 .b8 _ZZN3cub18CUB_300001_SM_10006detail10radix_sort29DeviceRadixSortOnesweepKernelINS1_5radix10policy_hubIfijE10Policy1000ELNS0_9SortOrderE1EfijiiNS1_21identity_decomposer_tEEEvPT5_SB_PT3_PKSC_PT1_PKSG_PT2_PKSK_T4_iiT6_E1s[36352];
	ld.param.u64 	%rd17, [_ZN3cub18CUB_300001_SM_10006detail10radix_sort29DeviceRadixSortOnesweepKernelINS1_5radix10policy_hubIfijE10Policy1000ELNS0_9SortOrderE1EfijiiNS1_21identity_decomposer_tEEEvPT5_SB_PT3_PKSC_PT1_PKSG_PT2_PKSK_T4_iiT6__param_0];
	ld.param.u64 	%rd18, [_ZN3cub18CUB_300001_SM_10006detail10radix_sort29DeviceRadixSortOnesweepKernelINS1_5radix10policy_hubIfijE10Policy1000ELNS0_9SortOrderE1EfijiiNS1_21identity_decomposer_tEEEvPT5_SB_PT3_PKSC_PT1_PKSG_PT2_PKSK_T4_iiT6__param_1];
	ld.param.u64 	%rd22, [_ZN3cub18CUB_300001_SM_10006detail10radix_sort29DeviceRadixSortOnesweepKernelINS1_5radix10policy_hubIfijE10Policy1000ELNS0_9SortOrderE1EfijiiNS1_21identity_decomposer_tEEEvPT5_SB_PT3_PKSC_PT1_PKSG_PT2_PKSK_T4_iiT6__param_4];
	ld.param.u64 	%rd23, [_ZN3cub18CUB_300001_SM_10006detail10radix_sort29DeviceRadixSortOnesweepKernelINS1_5radix10policy_hubIfijE10Policy1000ELNS0_9SortOrderE1EfijiiNS1_21identity_decomposer_tEEEvPT5_SB_PT3_PKSC_PT1_PKSG_PT2_PKSK_T4_iiT6__param_5];
	ld.param.u64 	%rd24, [_ZN3cub18CUB_300001_SM_10006detail10radix_sort29DeviceRadixSortOnesweepKernelINS1_5radix10policy_hubIfijE10Policy1000ELNS0_9SortOrderE1EfijiiNS1_21identity_decomposer_tEEEvPT5_SB_PT3_PKSC_PT1_PKSG_PT2_PKSK_T4_iiT6__param_6];
	ld.param.u32 	%r642, [_ZN3cub18CUB_300001_SM_10006detail10radix_sort29DeviceRadixSortOnesweepKernelINS1_5radix10policy_hubIfijE10Policy1000ELNS0_9SortOrderE1EfijiiNS1_21identity_decomposer_tEEEvPT5_SB_PT3_PKSC_PT1_PKSG_PT2_PKSK_T4_iiT6__param_9];
	ld.param.u32 	%r643, [_ZN3cub18CUB_300001_SM_10006detail10radix_sort29DeviceRadixSortOnesweepKernelINS1_5radix10policy_hubIfijE10Policy1000ELNS0_9SortOrderE1EfijiiNS1_21identity_decomposer_tEEEvPT5_SB_PT3_PKSC_PT1_PKSG_PT2_PKSK_T4_iiT6__param_10];
	cvta.to.global.u64 	%rd1, %rd24;
	cvta.to.global.u64 	%rd2, %rd22;
	cvta.to.global.u64 	%rd3, %rd17;
	cvta.to.global.u64 	%rd4, %rd23;
	mov.u32 	%r1, %tid.x;
	shr.u32 	%r2, %r1, 5;
	// begin inline asm
	mov.u32 %r644, %laneid;
	// end inline asm
	setp.ne.s32 	%p1, %r1, 0;
	@%p1 bra 	$L__BB5_2;
	cvta.to.global.u64 	%rd25, %rd18;
	atom.global.add.u32 	%r645, [%rd25], 1;
	st.shared.u32 	[_ZZN3cub18CUB_300001_SM_10006detail10radix_sort29DeviceRadixSortOnesweepKernelINS1_5radix10policy_hubIfijE10Policy1000ELNS0_9SortOrderE1EfijiiNS1_21identity_decomposer_tEEEvPT5_SB_PT3_PKSC_PT1_PKSG_PT2_PKSK_T4_iiT6_E1s+35328], %r645;
$L__BB5_2:
	ld.param.u32 	%r3017, [_ZN3cub18CUB_300001_SM_10006detail10radix_sort29DeviceRadixSortOnesweepKernelINS1_5radix10policy_hubIfijE10Policy1000ELNS0_9SortOrderE1EfijiiNS1_21identity_decomposer_tEEEvPT5_SB_PT3_PKSC_PT1_PKSG_PT2_PKSK_T4_iiT6__param_8];
	bar.sync 	0;
	ld.shared.u32 	%r4, [_ZZN3cub18CUB_300001_SM_10006detail10radix_sort29DeviceRadixSortOnesweepKernelINS1_5radix10policy_hubIfijE10Policy1000ELNS0_9SortOrderE1EfijiiNS1_21identity_decomposer_tEEEvPT5_SB_PT3_PKSC_PT1_PKSG_PT2_PKSK_T4_iiT6_E1s+35328];
	mul.lo.s32 	%r5, %r4, 8832;
	add.s32 	%r6, %r5, 8832;
	setp.gt.s32 	%p2, %r6, %r3017;
	@%p2 bra 	$L__BB5_4;
	and.b32  	%r646, %r1, 31;
	and.b32  	%r647, %r1, 992;
	mul.lo.s32 	%r648, %r647, 23;
	or.b32  	%r649, %r648, %r646;
	cvt.u64.u32 	%rd26, %r5;
	cvt.u64.u32 	%rd27, %r649;
	add.s64 	%rd28, %rd27, %rd26;
	shl.b64 	%rd29, %rd28, 2;
	add.s64 	%rd30, %rd4, %rd29;
	ld.global.u32 	%r3077, [%rd30];
	ld.global.u32 	%r3076, [%rd30+128];
	ld.global.u32 	%r3075, [%rd30+256];
	ld.global.u32 	%r3074, [%rd30+384];
	ld.global.u32 	%r3073, [%rd30+512];
	ld.global.u32 	%r3072, [%rd30+640];
	ld.global.u32 	%r3071, [%rd30+768];
	ld.global.u32 	%r3070, [%rd30+896];
	ld.global.u32 	%r3069, [%rd30+1024];
	ld.global.u32 	%r3068, [%rd30+1152];
	ld.global.u32 	%r3067, [%rd30+1280];
	ld.global.u32 	%r3066, [%rd30+1408];
	ld.global.u32 	%r3065, [%rd30+1536];
	ld.global.u32 	%r3064, [%rd30+1664];
	ld.global.u32 	%r3063, [%rd30+1792];
	ld.global.u32 	%r3062, [%rd30+1920];
	ld.global.u32 	%r3061, [%rd30+2048];
	ld.global.u32 	%r3060, [%rd30+2176];
	ld.global.u32 	%r3059, [%rd30+2304];
	ld.global.u32 	%r3058, [%rd30+2432];
	ld.global.u32 	%r3057, [%rd30+2560];
	ld.global.u32 	%r3056, [%rd30+2688];
	ld.global.u32 	%r3055, [%rd30+2816];
	bra.uni 	$L__BB5_50;
$L__BB5_4:
	ld.param.u32 	%r3018, [_ZN3cub18CUB_300001_SM_10006detail10radix_sort29DeviceRadixSortOnesweepKernelINS1_5radix10policy_hubIfijE10Policy1000ELNS0_9SortOrderE1EfijiiNS1_21identity_decomposer_tEEEvPT5_SB_PT3_PKSC_PT1_PKSG_PT2_PKSK_T4_iiT6__param_8];
	cvt.u64.u32 	%rd31, %r5;
	sub.s32 	%r30, %r3018, %r5;
	and.b32  	%r651, %r1, 31;
	and.b32  	%r652, %r1, 992;
	mul.lo.s32 	%r653, %r652, 23;
	or.b32  	%r31, %r653, %r651;
	setp.ge.s32 	%p3, %r31, %r30;
	cvt.u64.u32 	%rd32, %r31;
	add.s64 	%rd33, %rd32, %rd31;
	shl.b64 	%rd34, %rd33, 2;
	add.s64 	%rd5, %rd4, %rd34;
	mov.b32 	%r3077, -1;
	@%p3 bra 	$L__BB5_6;
	ld.global.u32 	%r3077, [%rd5];
$L__BB5_6:
	add.s32 	%r655, %r31, 32;
	setp.ge.s32 	%p4, %r655, %r30;
	mov.b32 	%r3076, -1;
	@%p4 bra 	$L__BB5_8;
	ld.global.u32 	%r3076, [%rd5+128];
$L__BB5_8:
	add.s32 	%r657, %r31, 64;
	setp.ge.s32 	%p5, %r657, %r30;
	mov.b32 	%r3075, -1;
	@%p5 bra 	$L__BB5_10;
	ld.global.u32 	%r3075, [%rd5+256];
$L__BB5_10:
	add.s32 	%r659, %r31, 96;
	setp.ge.s32 	%p6, %r659, %r30;
	mov.b32 	%r3074, -1;
	@%p6 bra 	$L__BB5_12;
	ld.global.u32 	%r3074, [%rd5+384];
$L__BB5_12:
	add.s32 	%r661, %r31, 128;
	setp.ge.s32 	%p7, %r661, %r30;
	mov.b32 	%r3073, -1;
	@%p7 bra 	$L__BB5_14;
	ld.global.u32 	%r3073, [%rd5+512];
$L__BB5_14:
	add.s32 	%r663, %r31, 160;
	setp.ge.s32 	%p8, %r663, %r30;
	mov.b32 	%r3072, -1;
	@%p8 bra 	$L__BB5_16;
	ld.global.u32 	%r3072, [%rd5+640];
$L__BB5_16:
	add.s32 	%r665, %r31, 192;
	setp.ge.s32 	%p9, %r665, %r30;
	mov.b32 	%r3071, -1;
	@%p9 bra 	$L__BB5_18;
	ld.global.u32 	%r3071, [%rd5+768];
$L__BB5_18:
	add.s32 	%r667, %r31, 224;
	setp.ge.s32 	%p10, %r667, %r30;
	mov.b32 	%r3070, -1;
	@%p10 bra 	$L__BB5_20;
	ld.global.u32 	%r3070, [%rd5+896];
$L__BB5_20:
	add.s32 	%r669, %r31, 256;
	setp.ge.s32 	%p11, %r669, %r30;
	mov.b32 	%r3069, -1;
	@%p11 bra 	$L__BB5_22;
	ld.global.u32 	%r3069, [%rd5+1024];
$L__BB5_22:
	add.s32 	%r671, %r31, 288;
	setp.ge.s32 	%p12, %r671, %r30;
	mov.b32 	%r3068, -1;
	@%p12 bra 	$L__BB5_24;
	ld.global.u32 	%r3068, [%rd5+1152];
$L__BB5_24:
	add.s32 	%r673, %r31, 320;
	setp.ge.s32 	%p13, %r673, %r30;
	mov.b32 	%r3067, -1;
	@%p13 bra 	$L__BB5_26;
	ld.global.u32 	%r3067, [%rd5+1280];
$L__BB5_26:
	add.s32 	%r675, %r31, 352;
	setp.ge.s32 	%p14, %r675, %r30;
	mov.b32 	%r3066, -1;
	@%p14 bra 	$L__BB5_28;
	ld.global.u32 	%r3066, [%rd5+1408];
$L__BB5_28:
	add.s32 	%r677, %r31, 384;
	setp.ge.s32 	%p15, %r677, %r30;
	mov.b32 	%r3065, -1;
	@%p15 bra 	$L__BB5_30;
	ld.global.u32 	%r3065, [%rd5+1536];
$L__BB5_30:
	add.s32 	%r679, %r31, 416;
	setp.ge.s32 	%p16, %r679, %r30;
	mov.b32 	%r3064, -1;
	@%p16 bra 	$L__BB5_32;
	ld.global.u32 	%r3064, [%rd5+1664];
$L__BB5_32:
	add.s32 	%r681, %r31, 448;
	setp.ge.s32 	%p17, %r681, %r30;
	mov.b32 	%r3063, -1;
	@%p17 bra 	$L__BB5_34;
	ld.global.u32 	%r3063, [%rd5+1792];
$L__BB5_34:
	add.s32 	%r683, %r31, 480;
	setp.ge.s32 	%p18, %r683, %r30;
	mov.b32 	%r3062, -1;
	@%p18 bra 	$L__BB5_36;
	ld.global.u32 	%r3062, [%rd5+1920];
$L__BB5_36:
	add.s32 	%r685, %r31, 512;
	setp.ge.s32 	%p19, %r685, %r30;
	mov.b32 	%r3061, -1;
	@%p19 bra 	$L__BB5_38;
	ld.global.u32 	%r3061, [%rd5+2048];
$L__BB5_38:
	add.s32 	%r687, %r31, 544;
	setp.ge.s32 	%p20, %r687, %r30;
	mov.b32 	%r3060, -1;
	@%p20 bra 	$L__BB5_40;
	ld.global.u32 	%r3060, [%rd5+2176];
$L__BB5_40:
	add.s32 	%r689, %r31, 576;
	setp.ge.s32 	%p21, %r689, %r30;
	mov.b32 	%r3059, -1;
	@%p21 bra 	$L__BB5_42;
	ld.global.u32 	%r3059, [%rd5+2304];
$L__BB5_42:
	add.s32 	%r691, %r31, 608;
	setp.ge.s32 	%p22, %r691, %r30;
	mov.b32 	%r3058, -1;
	@%p22 bra 	$L__BB5_44;
	ld.global.u32 	%r3058, [%rd5+2432];
$L__BB5_44:
	add.s32 	%r693, %r31, 640;
	setp.ge.s32 	%p23, %r693, %r30;
	mov.b32 	%r3057, -1;
	@%p23 bra 	$L__BB5_46;
	ld.global.u32 	%r3057, [%rd5+2560];
$L__BB5_46:
	add.s32 	%r695, %r31, 672;
	setp.ge.s32 	%p24, %r695, %r30;
	mov.b32 	%r3056, -1;
	@%p24 bra 	$L__BB5_48;
	ld.global.u32 	%r3056, [%rd5+2688];
$L__BB5_48:
	add.s32 	%r697, %r31, 704;
	setp.ge.s32 	%p25, %r697, %r30;
	mov.b32 	%r3055, -1;
	@%p25 bra 	$L__BB5_50;
	ld.global.u32 	%r3055, [%rd5+2816];
$L__BB5_50:
	setp.lt.s32 	%p26, %r3077, 0;
	selp.b32 	%r698, 0, 2147483647, %p26;
	xor.b32  	%r3159, %r698, %r3077;
	setp.lt.s32 	%p27, %r3071, 0;
	selp.b32 	%r699, 0, 2147483647, %p27;
	xor.b32  	%r3153, %r699, %r3071;
	setp.lt.s32 	%p28, %r3070, 0;
	selp.b32 	%r700, 0, 2147483647, %p28;
	xor.b32  	%r3152, %r700, %r3070;
	setp.lt.s32 	%p29, %r3069, 0;
	selp.b32 	%r701, 0, 2147483647, %p29;
	xor.b32  	%r3151, %r701, %r3069;
	setp.lt.s32 	%p30, %r3068, 0;
	selp.b32 	%r702, 0, 2147483647, %p30;
	xor.b32  	%r3150, %r702, %r3068;
	setp.lt.s32 	%p31, %r3067, 0;
	selp.b32 	%r703, 0, 2147483647, %p31;
	xor.b32  	%r3149, %r703, %r3067;
	setp.lt.s32 	%p32, %r3055, 0;
	selp.b32 	%r704, 0, 2147483647, %p32;
	xor.b32  	%r3137, %r704, %r3055;
	mov.b32 	%r705, -1;
	shl.b32 	%r706, %r705, %r643;
	not.b32 	%r107, %r706;
	shl.b32 	%r707, %r2, 10;
	mov.u32 	%r708, _ZZN3cub18CUB_300001_SM_10006detail10radix_sort29DeviceRadixSortOnesweepKernelINS1_5radix10policy_hubIfijE10Policy1000ELNS0_9SortOrderE1EfijiiNS1_21identity_decomposer_tEEEvPT5_SB_PT3_PKSC_PT1_PKSG_PT2_PKSK_T4_iiT6_E1s;
	add.s32 	%r108, %r708, %r707;
	setp.gt.s32 	%p33, %r644, 255;
	@%p33 bra 	$L__BB5_63;
	max.s32 	%r709, %r644, 224;
	sub.s32 	%r710, %r709, %r644;
	add.s32 	%r711, %r710, 31;
	shr.u32 	%r712, %r711, 5;
	add.s32 	%r109, %r712, 1;
	and.b32  	%r110, %r109, 15;
	setp.lt.u32 	%p34, %r711, 480;
	mov.u32 	%r3081, %r644;
	@%p34 bra 	$L__BB5_54;
	and.b32  	%r713, %r109, 268435440;
	neg.s32 	%r3079, %r713;
	shl.b32 	%r715, %r644, 2;
	add.s32 	%r716, %r707, %r715;
	add.s32 	%r718, %r716, %r708;
	add.s32 	%r3078, %r718, 1024;
	mov.u32 	%r3081, %r644;
$L__BB5_53:
	.pragma "nounroll";
	mov.b32 	%r719, 0;
	st.shared.u32 	[%r3078+-1024], %r719;
	st.shared.u32 	[%r3078+-896], %r719;
	st.shared.u32 	[%r3078+-768], %r719;
	st.shared.u32 	[%r3078+-640], %r719;
	st.shared.u32 	[%r3078+-512], %r719;
	st.shared.u32 	[%r3078+-384], %r719;
	st.shared.u32 	[%r3078+-256], %r719;
	st.shared.u32 	[%r3078+-128], %r719;
	st.shared.u32 	[%r3078], %r719;
	st.shared.u32 	[%r3078+128], %r719;
	st.shared.u32 	[%r3078+256], %r719;
	st.shared.u32 	[%r3078+384], %r719;
	st.shared.u32 	[%r3078+512], %r719;
	st.shared.u32 	[%r3078+640], %r719;
	st.shared.u32 	[%r3078+768], %r719;
	st.shared.u32 	[%r3078+896], %r719;
	add.s32 	%r3081, %r3081, 512;
	add.s32 	%r3079, %r3079, 16;
	add.s32 	%r3078, %r3078, 2048;
	setp.ne.s32 	%p35, %r3079, 0;
	@%p35 bra 	$L__BB5_53;
$L__BB5_54:
	setp.eq.s32 	%p36, %r110, 0;
	@%p36 bra 	$L__BB5_63;
	and.b32  	%r120, %r109, 7;
	setp.lt.u32 	%p37, %r110, 8;
	@%p37 bra 	$L__BB5_57;
	shl.b32 	%r720, %r3081, 2;
	add.s32 	%r721, %r108, %r720;
	mov.b32 	%r722, 0;
	st.shared.u32 	[%r721], %r722;
	st.shared.u32 	[%r721+128], %r722;
	st.shared.u32 	[%r721+256], %r722;
	st.shared.u32 	[%r721+384], %r722;
	st.shared.u32 	[%r721+512], %r722;
	st.shared.u32 	[%r721+640], %r722;
	st.shared.u32 	[%r721+768], %r722;
	st.shared.u32 	[%r721+896], %r722;
	add.s32 	%r3081, %r3081, 256;
$L__BB5_57:
	setp.eq.s32 	%p38, %r120, 0;
	@%p38 bra 	$L__BB5_63;
	and.b32  	%r123, %r109, 3;
	setp.lt.u32 	%p39, %r120, 4;
	@%p39 bra 	$L__BB5_60;
	shl.b32 	%r723, %r3081, 2;
	add.s32 	%r724, %r108, %r723;
	mov.b32 	%r725, 0;
	st.shared.u32 	[%r724], %r725;
	st.shared.u32 	[%r724+128], %r725;
	st.shared.u32 	[%r724+256], %r725;
	st.shared.u32 	[%r724+384], %r725;
	add.s32 	%r3081, %r3081, 128;
$L__BB5_60:
	setp.eq.s32 	%p40, %r123, 0;
	@%p40 bra 	$L__BB5_63;
	shl.b32 	%r727, %r3081, 2;
	add.s32 	%r728, %r707, %r727;
	add.s32 	%r3085, %r708, %r728;
	neg.s32 	%r3084, %r123;
$L__BB5_62:
	.pragma "nounroll";
	mov.b32 	%r730, 0;
	st.shared.u32 	[%r3085], %r730;
	add.s32 	%r3085, %r3085, 128;
	add.s32 	%r3084, %r3084, 1;
	setp.ne.s32 	%p41, %r3084, 0;
	@%p41 bra 	$L__BB5_62;
$L__BB5_63:
	bar.warp.sync 	-1;
	setp.eq.s32 	%p42, %r3159, 2147483647;
	selp.b32 	%r732, -2147483648, %r3159, %p42;
	shr.u32 	%r733, %r732, %r642;
	and.b32  	%r132, %r733, %r107;
	shl.b32 	%r734, %r132, 2;
	add.s32 	%r735, %r108, %r734;
	atom.shared.add.u32 	%r736, [%r735], 1;
	setp.lt.s32 	%p43, %r3076, 0;
	selp.b32 	%r737, 0, 2147483647, %p43;
	xor.b32  	%r3158, %r737, %r3076;
	setp.eq.s32 	%p44, %r3158, 2147483647;
	selp.b32 	%r738, -2147483648, %r3158, %p44;
	shr.u32 	%r739, %r738, %r642;
	and.b32  	%r740, %r739, %r107;
	shl.b32 	%r741, %r740, 2;
	add.s32 	%r742, %r108, %r741;
	atom.shared.add.u32 	%r743, [%r742], 1;
	setp.lt.s32 	%p45, %r3075, 0;
	selp.b32 	%r744, 0, 2147483647, %p45;
	xor.b32  	%r3157, %r744, %r3075;
	setp.eq.s32 	%p46, %r3157, 2147483647;
	selp.b32 	%r745, -2147483648, %r3157, %p46;
	shr.u32 	%r746, %r745, %r642;
	and.b32  	%r747, %r746, %r107;
	shl.b32 	%r748, %r747, 2;
	add.s32 	%r749, %r108, %r748;
	atom.shared.add.u32 	%r750, [%r749], 1;
	setp.lt.s32 	%p47, %r3074, 0;
	selp.b32 	%r751, 0, 2147483647, %p47;
	xor.b32  	%r752, %r751, %r3074;
	setp.eq.s32 	%p48, %r752, 2147483647;
	selp.b32 	%r753, -2147483648, %r752, %p48;
	shr.u32 	%r754, %r753, %r642;
	and.b32  	%r755, %r754, %r107;
	shl.b32 	%r756, %r755, 2;
	add.s32 	%r757, %r108, %r756;
	atom.shared.add.u32 	%r758, [%r757], 1;
	setp.lt.s32 	%p49, %r3073, 0;
	selp.b32 	%r759, 0, 2147483647, %p49;
	xor.b32  	%r760, %r759, %r3073;
	setp.eq.s32 	%p50, %r760, 2147483647;
	selp.b32 	%r761, -2147483648, %r760, %p50;
	shr.u32 	%r762, %r761, %r642;
	and.b32  	%r763, %r762, %r107;
	shl.b32 	%r764, %r763, 2;
	add.s32 	%r765, %r108, %r764;
	atom.shared.add.u32 	%r766, [%r765], 1;
	setp.lt.s32 	%p51, %r3072, 0;
	selp.b32 	%r767, 0, 2147483647, %p51;
	xor.b32  	%r768, %r767, %r3072;
	setp.eq.s32 	%p52, %r768, 2147483647;
	selp.b32 	%r769, -2147483648, %r768, %p52;
	shr.u32 	%r770, %r769, %r642;
	and.b32  	%r771, %r770, %r107;
	shl.b32 	%r772, %r771, 2;
	add.s32 	%r773, %r108, %r772;
	atom.shared.add.u32 	%r774, [%r773], 1;
	setp.eq.s32 	%p53, %r3153, 2147483647;
	selp.b32 	%r775, -2147483648, %r3153, %p53;
	shr.u32 	%r776, %r775, %r642;
	and.b32  	%r777, %r776, %r107;
	shl.b32 	%r778, %r777, 2;
	add.s32 	%r779, %r108, %r778;
	atom.shared.add.u32 	%r780, [%r779], 1;
	setp.eq.s32 	%p54, %r3152, 2147483647;
	selp.b32 	%r781, -2147483648, %r3152, %p54;
	shr.u32 	%r782, %r781, %r642;
	and.b32  	%r783, %r782, %r107;
	shl.b32 	%r784, %r783, 2;
	add.s32 	%r785, %r108, %r784;
	atom.shared.add.u32 	%r786, [%r785], 1;
	setp.eq.s32 	%p55, %r3151, 2147483647;
	selp.b32 	%r787, -2147483648, %r3151, %p55;
	shr.u32 	%r788, %r787, %r642;
	and.b32  	%r789, %r788, %r107;
	shl.b32 	%r790, %r789, 2;
	add.s32 	%r791, %r108, %r790;
	atom.shared.add.u32 	%r792, [%r791], 1;
	setp.eq.s32 	%p56, %r3150, 2147483647;
	selp.b32 	%r793, -2147483648, %r3150, %p56;
	shr.u32 	%r794, %r793, %r642;
	and.b32  	%r795, %r794, %r107;
	shl.b32 	%r796, %r795, 2;
	add.s32 	%r797, %r108, %r796;
	atom.shared.add.u32 	%r798, [%r797], 1;
	setp.eq.s32 	%p57, %r3149, 2147483647;
	selp.b32 	%r799, -2147483648, %r3149, %p57;
	shr.u32 	%r800, %r799, %r642;
	and.b32  	%r801, %r800, %r107;
	shl.b32 	%r802, %r801, 2;
	add.s32 	%r803, %r108, %r802;
	atom.shared.add.u32 	%r804, [%r803], 1;
	setp.lt.s32 	%p58, %r3066, 0;
	selp.b32 	%r805, 0, 2147483647, %p58;
	xor.b32  	%r3148, %r805, %r3066;
	setp.eq.s32 	%p59, %r3148, 2147483647;
	selp.b32 	%r806, -2147483648, %r3148, %p59;
	shr.u32 	%r807, %r806, %r642;
	and.b32  	%r808, %r807, %r107;
	shl.b32 	%r809, %r808, 2;
	add.s32 	%r810, %r108, %r809;
	atom.shared.add.u32 	%r811, [%r810], 1;
	setp.lt.s32 	%p60, %r3065, 0;
	selp.b32 	%r812, 0, 2147483647, %p60;
	xor.b32  	%r3147, %r812, %r3065;
	setp.eq.s32 	%p61, %r3147, 2147483647;
	selp.b32 	%r813, -2147483648, %r3147, %p61;
	shr.u32 	%r814, %r813, %r642;
	and.b32  	%r815, %r814, %r107;
	shl.b32 	%r816, %r815, 2;
	add.s32 	%r817, %r108, %r816;
	atom.shared.add.u32 	%r818, [%r817], 1;
	setp.lt.s32 	%p62, %r3064, 0;
	selp.b32 	%r819, 0, 2147483647, %p62;
	xor.b32  	%r3146, %r819, %r3064;
	setp.eq.s32 	%p63, %r3146, 2147483647;
	selp.b32 	%r820, -2147483648, %r3146, %p63;
	shr.u32 	%r821, %r820, %r642;
	and.b32  	%r822, %r821, %r107;
	shl.b32 	%r823, %r822, 2;
	add.s32 	%r824, %r108, %r823;
	atom.shared.add.u32 	%r825, [%r824], 1;
	setp.lt.s32 	%p64, %r3063, 0;
	selp.b32 	%r826, 0, 2147483647, %p64;
	xor.b32  	%r3145, %r826, %r3063;
	setp.eq.s32 	%p65, %r3145, 2147483647;
	selp.b32 	%r827, -2147483648, %r3145, %p65;
	shr.u32 	%r828, %r827, %r642;
	and.b32  	%r829, %r828, %r107;
	shl.b32 	%r830, %r829, 2;
	add.s32 	%r831, %r108, %r830;
	atom.shared.add.u32 	%r832, [%r831], 1;
	setp.lt.s32 	%p66, %r3062, 0;
	selp.b32 	%r833, 0, 2147483647, %p66;
	xor.b32  	%r3144, %r833, %r3062;
	setp.eq.s32 	%p67, %r3144, 2147483647;
	selp.b32 	%r834, -2147483648, %r3144, %p67;
	shr.u32 	%r835, %r834, %r642;
	and.b32  	%r836, %r835, %r107;
	shl.b32 	%r837, %r836, 2;
	add.s32 	%r838, %r108, %r837;
	atom.shared.add.u32 	%r839, [%r838], 1;
	setp.lt.s32 	%p68, %r3061, 0;
	selp.b32 	%r840, 0, 2147483647, %p68;
	xor.b32  	%r3143, %r840, %r3061;
	setp.eq.s32 	%p69, %r3143, 2147483647;
	selp.b32 	%r841, -2147483648, %r3143, %p69;
	shr.u32 	%r842, %r841, %r642;
	and.b32  	%r843, %r842, %r107;
	shl.b32 	%r844, %r843, 2;
	add.s32 	%r845, %r108, %r844;
	atom.shared.add.u32 	%r846, [%r845], 1;
	setp.lt.s32 	%p70, %r3060, 0;
	selp.b32 	%r847, 0, 2147483647, %p70;
	xor.b32  	%r848, %r847, %r3060;
	setp.eq.s32 	%p71, %r848, 2147483647;
	selp.b32 	%r849, -2147483648, %r848, %p71;
	shr.u32 	%r850, %r849, %r642;
	and.b32  	%r851, %r850, %r107;
	shl.b32 	%r852, %r851, 2;
	add.s32 	%r853, %r108, %r852;
	atom.shared.add.u32 	%r854, [%r853], 1;
	setp.lt.s32 	%p72, %r3059, 0;
	selp.b32 	%r855, 0, 2147483647, %p72;
	xor.b32  	%r856, %r855, %r3059;
	setp.eq.s32 	%p73, %r856, 2147483647;
	selp.b32 	%r857, -2147483648, %r856, %p73;
	shr.u32 	%r858, %r857, %r642;
	and.b32  	%r859, %r858, %r107;
	shl.b32 	%r860, %r859, 2;
	add.s32 	%r861, %r108, %r860;
	atom.shared.add.u32 	%r862, [%r861], 1;
	setp.lt.s32 	%p74, %r3058, 0;
	selp.b32 	%r863, 0, 2147483647, %p74;
	xor.b32  	%r864, %r863, %r3058;
	setp.eq.s32 	%p75, %r864, 2147483647;
	selp.b32 	%r865, -2147483648, %r864, %p75;
	shr.u32 	%r866, %r865, %r642;
	and.b32  	%r867, %r866, %r107;
	shl.b32 	%r868, %r867, 2;
	add.s32 	%r869, %r108, %r868;
	atom.shared.add.u32 	%r870, [%r869], 1;
	setp.lt.s32 	%p76, %r3057, 0;
	selp.b32 	%r871, 0, 2147483647, %p76;
	xor.b32  	%r872, %r871, %r3057;
	setp.eq.s32 	%p77, %r872, 2147483647;
	selp.b32 	%r873, -2147483648, %r872, %p77;
	shr.u32 	%r874, %r873, %r642;
	and.b32  	%r875, %r874, %r107;
	shl.b32 	%r876, %r875, 2;
	add.s32 	%r877, %r108, %r876;
	atom.shared.add.u32 	%r878, [%r877], 1;
	setp.lt.s32 	%p78, %r3056, 0;
	selp.b32 	%r879, 0, 2147483647, %p78;
	xor.b32  	%r880, %r879, %r3056;
	setp.eq.s32 	%p79, %r880, 2147483647;
	selp.b32 	%r881, -2147483648, %r880, %p79;
	shr.u32 	%r882, %r881, %r642;
	and.b32  	%r883, %r882, %r107;
	shl.b32 	%r884, %r883, 2;
	add.s32 	%r885, %r108, %r884;
	atom.shared.add.u32 	%r886, [%r885], 1;
	setp.eq.s32 	%p80, %r3137, 2147483647;
	selp.b32 	%r887, -2147483648, %r3137, %p80;
	shr.u32 	%r888, %r887, %r642;
	and.b32  	%r889, %r888, %r107;
	shl.b32 	%r890, %r889, 2;
	add.s32 	%r891, %r108, %r890;
	atom.shared.add.u32 	%r892, [%r891], 1;
	bar.sync 	0;
	setp.gt.u32 	%p81, %r1, 255;
	shl.b32 	%r893, %r1, 2;
	add.s32 	%r141, %r708, %r893;
	mov.b32 	%r3086, 0;
	@%p81 bra 	$L__BB5_65;
	ld.shared.u32 	%r895, [%r141];
	mov.b32 	%r896, 0;
	st.shared.u32 	[%r141], %r896;
	ld.shared.u32 	%r897, [%r141+1024];
	st.shared.u32 	[%r141+1024], %r895;
	add.s32 	%r898, %r897, %r895;
	ld.shared.u32 	%r899, [%r141+2048];
	st.shared.u32 	[%r141+2048], %r898;
	add.s32 	%r900, %r899, %r898;
	ld.shared.u32 	%r901, [%r141+3072];
	st.shared.u32 	[%r141+3072], %r900;
	add.s32 	%r902, %r901, %r900;
	ld.shared.u32 	%r903, [%r141+4096];
	st.shared.u32 	[%r141+4096], %r902;
	add.s32 	%r904, %r903, %r902;
	ld.shared.u32 	%r905, [%r141+5120];
	st.shared.u32 	[%r141+5120], %r904;
	add.s32 	%r906, %r905, %r904;
	ld.shared.u32 	%r907, [%r141+6144];
	st.shared.u32 	[%r141+6144], %r906;
	add.s32 	%r908, %r907, %r906;
	ld.shared.u32 	%r909, [%r141+7168];
	st.shared.u32 	[%r141+7168], %r908;
	add.s32 	%r910, %r909, %r908;
	ld.shared.u32 	%r911, [%r141+8192];
	st.shared.u32 	[%r141+8192], %r910;
	add.s32 	%r912, %r911, %r910;
	ld.shared.u32 	%r913, [%r141+9216];
	st.shared.u32 	[%r141+9216], %r912;
	add.s32 	%r914, %r913, %r912;
	ld.shared.u32 	%r915, [%r141+10240];
	st.shared.u32 	[%r141+10240], %r914;
	add.s32 	%r916, %r915, %r914;
	ld.shared.u32 	%r917, [%r141+11264];
	st.shared.u32 	[%r141+11264], %r916;
	add.s32 	%r3086, %r917, %r916;
$L__BB5_65:
	setp.gt.u32 	%p82, %r1, 255;
	shl.b32 	%r918, %r4, 8;
	add.s32 	%r919, %r918, %r1;
	mul.wide.s32 	%rd35, %r919, 4;
	add.s64 	%rd6, %rd3, %rd35;
	@%p82 bra 	$L__BB5_67;
	or.b32  	%r920, %r3086, 1073741824;
	st.volatile.global.u32 	[%rd6], %r920;
$L__BB5_67:
	ld.param.u64 	%rd249, [_ZN3cub18CUB_300001_SM_10006detail10radix_sort29DeviceRadixSortOnesweepKernelINS1_5radix10policy_hubIfijE10Policy1000ELNS0_9SortOrderE1EfijiiNS1_21identity_decomposer_tEEEvPT5_SB_PT3_PKSC_PT1_PKSG_PT2_PKSK_T4_iiT6__param_7];
	ld.param.u64 	%rd248, [_ZN3cub18CUB_300001_SM_10006detail10radix_sort29DeviceRadixSortOnesweepKernelINS1_5radix10policy_hubIfijE10Policy1000ELNS0_9SortOrderE1EfijiiNS1_21identity_decomposer_tEEEvPT5_SB_PT3_PKSC_PT1_PKSG_PT2_PKSK_T4_iiT6__param_3];
	ld.param.u64 	%rd245, [_ZN3cub18CUB_300001_SM_10006detail10radix_sort29DeviceRadixSortOnesweepKernelINS1_5radix10policy_hubIfijE10Policy1000ELNS0_9SortOrderE1EfijiiNS1_21identity_decomposer_tEEEvPT5_SB_PT3_PKSC_PT1_PKSG_PT2_PKSK_T4_iiT6__param_2];
	setp.lt.s32 	%p83, %r3074, 0;
	selp.b32 	%r921, 0, 2147483647, %p83;
	xor.b32  	%r3156, %r921, %r3074;
	setp.lt.s32 	%p84, %r3060, 0;
	selp.b32 	%r922, 0, 2147483647, %p84;
	xor.b32  	%r3142, %r922, %r3060;
	setp.lt.s32 	%p85, %r3058, 0;
	selp.b32 	%r923, 0, 2147483647, %p85;
	xor.b32  	%r3140, %r923, %r3058;
	setp.lt.s32 	%p86, %r3059, 0;
	selp.b32 	%r924, 0, 2147483647, %p86;
	xor.b32  	%r3141, %r924, %r3059;
	setp.lt.s32 	%p87, %r3057, 0;
	selp.b32 	%r925, 0, 2147483647, %p87;
	xor.b32  	%r3139, %r925, %r3057;
	setp.lt.s32 	%p88, %r3056, 0;
	selp.b32 	%r926, 0, 2147483647, %p88;
	xor.b32  	%r3138, %r926, %r3056;
	setp.lt.s32 	%p89, %r3072, 0;
	selp.b32 	%r927, 0, 2147483647, %p89;
	xor.b32  	%r3154, %r927, %r3072;
	setp.lt.s32 	%p90, %r3073, 0;
	selp.b32 	%r928, 0, 2147483647, %p90;
	xor.b32  	%r3155, %r928, %r3073;
	setp.lt.u32 	%p91, %r1, 256;
	setp.eq.s32 	%p92, %r3086, 8832;
	and.pred  	%p93, %p91, %p92;
	selp.u32 	%r929, 1, 0, %p93;
	{ 
	.reg .pred 	%p1; 
	.reg .pred 	%p2; 
	setp.ne.u32 	%p1, %r929, 0; 
	bar.red.or.pred 	%p2, 0, %p1; 
	selp.u32 	%r930, 1, 0, %p2; 
	}
	setp.eq.s32 	%p94, %r930, 0;
	and.b32  	%r931, %r1, 992;
	and.b32  	%r932, %r1, 31;
	mul.lo.s32 	%r933, %r931, 23;
	or.b32  	%r934, %r933, %r932;
	cvt.u64.u32 	%rd36, %r5;
	cvt.u64.u32 	%rd7, %r934;
	add.s64 	%rd37, %rd7, %rd36;
	cvta.to.global.u64 	%rd38, %rd249;
	shl.b64 	%rd39, %rd37, 2;
	add.s64 	%rd8, %rd38, %rd39;
	cvta.to.global.u64 	%rd40, %rd245;
	mul.wide.u32 	%rd41, %r1, 4;
	add.s64 	%rd9, %rd40, %rd41;
	cvta.to.global.u64 	%rd42, %rd248;
	add.s64 	%rd10, %rd42, %rd41;
	@%p94 bra 	$L__BB5_223;
	setp.gt.u32 	%p95, %r1, 255;
	setp.gt.u32 	%p96, %r1, %r132;
	selp.b32 	%r152, 8832, 0, %p96;
	@%p95 bra 	$L__BB5_76;
	ld.global.u32 	%r935, [%rd10];
	sub.s32 	%r3090, %r935, %r152;
	st.shared.u32 	[%r141+35328], %r3090;
	setp.lt.s32 	%p97, %r4, 1;
	mov.u32 	%r3091, %r3086;
	@%p97 bra 	$L__BB5_75;
	mov.b32 	%r3088, -1;
	mov.u32 	%r3087, %r4;
	mov.u32 	%r3091, %r3086;
$L__BB5_71:
	add.s32 	%r157, %r3087, -1;
	shl.b32 	%r937, %r157, 8;
	add.s32 	%r938, %r937, %r1;
	mul.wide.s32 	%rd43, %r938, 4;
	add.s64 	%rd11, %rd3, %rd43;
$L__BB5_72:
	membar.cta;
	ld.volatile.global.u32 	%r158, [%rd11];
	setp.eq.s32 	%p98, %r158, 0;
	@%p98 bra 	$L__BB5_72;
	and.b32  	%r939, %r158, 1073741823;
	add.s32 	%r3091, %r939, %r3091;
	setp.gt.s32 	%p99, %r158, -1;
	vote.sync.ballot.b32 	%r3088, %p99, %r3088;
	setp.gt.u32 	%p101, %r3087, 1;
	and.pred  	%p102, %p99, %p101;
	mov.u32 	%r3087, %r157;
	@%p102 bra 	$L__BB5_71;
	ld.shared.u32 	%r3090, [%r141+35328];
$L__BB5_75:
	or.b32  	%r940, %r3091, -2147483648;
	st.volatile.global.u32 	[%rd6], %r940;
	sub.s32 	%r941, %r3091, %r3086;
	add.s32 	%r942, %r941, %r3090;
	st.shared.u32 	[%r141+35328], %r942;
$L__BB5_76:
	ld.param.u32 	%r3019, [_ZN3cub18CUB_300001_SM_10006detail10radix_sort29DeviceRadixSortOnesweepKernelINS1_5radix10policy_hubIfijE10Policy1000ELNS0_9SortOrderE1EfijiiNS1_21identity_decomposer_tEEEvPT5_SB_PT3_PKSC_PT1_PKSG_PT2_PKSK_T4_iiT6__param_8];
	ld.param.u64 	%rd246, [_ZN3cub18CUB_300001_SM_10006detail10radix_sort29DeviceRadixSortOnesweepKernelINS1_5radix10policy_hubIfijE10Policy1000ELNS0_9SortOrderE1EfijiiNS1_21identity_decomposer_tEEEvPT5_SB_PT3_PKSC_PT1_PKSG_PT2_PKSK_T4_iiT6__param_2];
	setp.gt.u32 	%p103, %r1, 255;
	setp.lt.s32 	%p104, %r6, %r3019;
	setp.eq.s64 	%p105, %rd246, 0;
	or.pred  	%p106, %p105, %p104;
	or.pred  	%p107, %p103, %p106;
	@%p107 bra 	$L__BB5_78;
	ld.shared.u32 	%r943, [%r141+35328];
	add.s32 	%r944, %r152, %r3086;
	add.s32 	%r945, %r944, %r943;
	st.global.u32 	[%rd9], %r945;
$L__BB5_78:
	ld.param.u32 	%r3020, [_ZN3cub18CUB_300001_SM_10006detail10radix_sort29DeviceRadixSortOnesweepKernelINS1_5radix10policy_hubIfijE10Policy1000ELNS0_9SortOrderE1EfijiiNS1_21identity_decomposer_tEEEvPT5_SB_PT3_PKSC_PT1_PKSG_PT2_PKSK_T4_iiT6__param_8];
	setp.gt.s32 	%p108, %r6, %r3020;
	bar.sync 	0;
	mov.u32 	%r947, _ZZN3cub18CUB_300001_SM_10006detail10radix_sort29DeviceRadixSortOnesweepKernelINS1_5radix10policy_hubIfijE10Policy1000ELNS0_9SortOrderE1EfijiiNS1_21identity_decomposer_tEEEvPT5_SB_PT3_PKSC_PT1_PKSG_PT2_PKSK_T4_iiT6_E1s;
	add.s32 	%r948, %r947, %r734;
	ld.shared.u32 	%rd13, [%r948+35328];
	@%p108 bra 	$L__BB5_80;
	add.s64 	%rd44, %rd7, %rd13;
	shl.b64 	%rd45, %rd44, 2;
	add.s64 	%rd46, %rd2, %rd45;
	st.global.u32 	[%rd46], %r3077;
	st.global.u32 	[%rd46+128], %r3076;
	st.global.u32 	[%rd46+256], %r3075;
	st.global.u32 	[%rd46+384], %r3074;
	st.global.u32 	[%rd46+512], %r3073;
	st.global.u32 	[%rd46+640], %r3072;
	st.global.u32 	[%rd46+768], %r3071;
	st.global.u32 	[%rd46+896], %r3070;
	st.global.u32 	[%rd46+1024], %r3069;
	st.global.u32 	[%rd46+1152], %r3068;
	st.global.u32 	[%rd46+1280], %r3067;
	st.global.u32 	[%rd46+1408], %r3066;
	st.global.u32 	[%rd46+1536], %r3065;
	st.global.u32 	[%rd46+1664], %r3064;
	st.global.u32 	[%rd46+1792], %r3063;
	st.global.u32 	[%rd46+1920], %r3062;
	st.global.u32 	[%rd46+2048], %r3061;
	st.global.u32 	[%rd46+2176], %r3060;
	st.global.u32 	[%rd46+2304], %r3059;
	st.global.u32 	[%rd46+2432], %r3058;
	st.global.u32 	[%rd46+2560], %r3057;
	st.global.u32 	[%rd46+2688], %r3056;
	st.global.u32 	[%rd46+2816], %r3055;
	bra.uni 	$L__BB5_126;
$L__BB5_80:
	ld.param.u32 	%r3021, [_ZN3cub18CUB_300001_SM_10006detail10radix_sort29DeviceRadixSortOnesweepKernelINS1_5radix10policy_hubIfijE10Policy1000ELNS0_9SortOrderE1EfijiiNS1_21identity_decomposer_tEEEvPT5_SB_PT3_PKSC_PT1_PKSG_PT2_PKSK_T4_iiT6__param_8];
	cvt.u32.u64 	%r949, %rd7;
	mad.lo.s32 	%r164, %r4, -8832, %r3021;
	setp.ge.s32 	%p109, %r949, %r164;
	add.s64 	%rd47, %rd7, %rd13;
	shl.b64 	%rd48, %rd47, 2;
	add.s64 	%rd14, %rd2, %rd48;
	@%p109 bra 	$L__BB5_82;
	st.global.u32 	[%rd14], %r3077;
$L__BB5_82:
	add.s32 	%r951, %r949, 32;
	setp.ge.s32 	%p110, %r951, %r164;
	@%p110 bra 	$L__BB5_84;
	st.global.u32 	[%rd14+128], %r3076;
$L__BB5_84:
	add.s32 	%r953, %r949, 64;
	setp.ge.s32 	%p111, %r953, %r164;
	@%p111 bra 	$L__BB5_86;
	st.global.u32 	[%rd14+256], %r3075;
$L__BB5_86:
	add.s32 	%r955, %r949, 96;
	setp.ge.s32 	%p112, %r955, %r164;
	@%p112 bra 	$L__BB5_88;
	st.global.u32 	[%rd14+384], %r3074;
$L__BB5_88:
	add.s32 	%r957, %r949, 128;
	setp.ge.s32 	%p113, %r957, %r164;
	@%p113 bra 	$L__BB5_90;
	st.global.u32 	[%rd14+512], %r3073;
$L__BB5_90:
	add.s32 	%r959, %r949, 160;
	setp.ge.s32 	%p114, %r959, %r164;
	@%p114 bra 	$L__BB5_92;
	st.global.u32 	[%rd14+640], %r3072;
$L__BB5_92:
	add.s32 	%r961, %r949, 192;
	setp.ge.s32 	%p115, %r961, %r164;
	@%p115 bra 	$L__BB5_94;
	st.global.u32 	[%rd14+768], %r3071;
$L__BB5_94:
	add.s32 	%r963, %r949, 224;
	setp.ge.s32 	%p116, %r963, %r164;
	@%p116 bra 	$L__BB5_96;
	st.global.u32 	[%rd14+896], %r3070;
$L__BB5_96:
	add.s32 	%r965, %r949, 256;
	setp.ge.s32 	%p117, %r965, %r164;
	@%p117 bra 	$L__BB5_98;
	st.global.u32 	[%rd14+1024], %r3069;
$L__BB5_98:
	add.s32 	%r967, %r949, 288;
	setp.ge.s32 	%p118, %r967, %r164;
	@%p118 bra 	$L__BB5_100;
	st.global.u32 	[%rd14+1152], %r3068;
$L__BB5_100:
	add.s32 	%r969, %r949, 320;
	setp.ge.s32 	%p119, %r969, %r164;
	@%p119 bra 	$L__BB5_102;
	st.global.u32 	[%rd14+1280], %r3067;
$L__BB5_102:
	add.s32 	%r971, %r949, 352;
	setp.ge.s32 	%p120, %r971, %r164;
	@%p120 bra 	$L__BB5_104;
	st.global.u32 	[%rd14+1408], %r3066;
$L__BB5_104:
	add.s32 	%r973, %r949, 384;
	setp.ge.s32 	%p121, %r973, %r164;
	@%p121 bra 	$L__BB5_106;
	st.global.u32 	[%rd14+1536], %r3065;
$L__BB5_106:
	add.s32 	%r975, %r949, 416;
	setp.ge.s32 	%p122, %r975, %r164;
	@%p122 bra 	$L__BB5_108;
	st.global.u32 	[%rd14+1664], %r3064;
$L__BB5_108:
	add.s32 	%r977, %r949, 448;
	setp.ge.s32 	%p123, %r977, %r164;
	@%p123 bra 	$L__BB5_110;
	st.global.u32 	[%rd14+1792], %r3063;
$L__BB5_110:
	add.s32 	%r979, %r949, 480;
	setp.ge.s32 	%p124, %r979, %r164;
	@%p124 bra 	$L__BB5_112;
	st.global.u32 	[%rd14+1920], %r3062;
$L__BB5_112:
	add.s32 	%r981, %r949, 512;
	setp.ge.s32 	%p125, %r981, %r164;
	@%p125 bra 	$L__BB5_114;
	st.global.u32 	[%rd14+2048], %r3061;
$L__BB5_114:
	add.s32 	%r983, %r949, 544;
	setp.ge.s32 	%p126, %r983, %r164;
	@%p126 bra 	$L__BB5_116;
	st.global.u32 	[%rd14+2176], %r3060;
$L__BB5_116:
	add.s32 	%r985, %r949, 576;
	setp.ge.s32 	%p127, %r985, %r164;
	@%p127 bra 	$L__BB5_118;
	st.global.u32 	[%rd14+2304], %r3059;
$L__BB5_118:
	add.s32 	%r987, %r949, 608;
	setp.ge.s32 	%p128, %r987, %r164;
	@%p128 bra 	$L__BB5_120;
	st.global.u32 	[%rd14+2432], %r3058;
$L__BB5_120:
	add.s32 	%r989, %r949, 640;
	setp.ge.s32 	%p129, %r989, %r164;
	@%p129 bra 	$L__BB5_122;
	st.global.u32 	[%rd14+2560], %r3057;
$L__BB5_122:
	add.s32 	%r991, %r949, 672;
	setp.ge.s32 	%p130, %r991, %r164;
	@%p130 bra 	$L__BB5_124;
	st.global.u32 	[%rd14+2688], %r3056;
$L__BB5_124:
	add.s32 	%r993, %r949, 704;
	setp.ge.s32 	%p131, %r993, %r164;
	@%p131 bra 	$L__BB5_126;
	st.global.u32 	[%rd14+2816], %r3055;
$L__BB5_126:
	ld.param.u32 	%r3022, [_ZN3cub18CUB_300001_SM_10006detail10radix_sort29DeviceRadixSortOnesweepKernelINS1_5radix10policy_hubIfijE10Policy1000ELNS0_9SortOrderE1EfijiiNS1_21identity_decomposer_tEEEvPT5_SB_PT3_PKSC_PT1_PKSG_PT2_PKSK_T4_iiT6__param_8];
	setp.gt.s32 	%p132, %r6, %r3022;
	@%p132 bra 	$L__BB5_128;
	ld.global.u32 	%r3136, [%rd8];
	ld.global.u32 	%r3135, [%rd8+128];
	ld.global.u32 	%r3134, [%rd8+256];
	ld.global.u32 	%r3133, [%rd8+384];
	ld.global.u32 	%r3132, [%rd8+512];
	ld.global.u32 	%r3131, [%rd8+640];
	ld.global.u32 	%r3130, [%rd8+768];
	ld.global.u32 	%r3129, [%rd8+896];
	ld.global.u32 	%r3128, [%rd8+1024];
	ld.global.u32 	%r3127, [%rd8+1152];
	ld.global.u32 	%r3126, [%rd8+1280];
	ld.global.u32 	%r3125, [%rd8+1408];
	ld.global.u32 	%r3124, [%rd8+1536];
	ld.global.u32 	%r3123, [%rd8+1664];
	ld.global.u32 	%r3122, [%rd8+1792];
	ld.global.u32 	%r3121, [%rd8+1920];
	ld.global.u32 	%r3120, [%rd8+2048];
	ld.global.u32 	%r3119, [%rd8+2176];
	ld.global.u32 	%r3118, [%rd8+2304];
	ld.global.u32 	%r3117, [%rd8+2432];
	ld.global.u32 	%r3116, [%rd8+2560];
	ld.global.u32 	%r3115, [%rd8+2688];
	ld.global.u32 	%r3114, [%rd8+2816];
	bra.uni 	$L__BB5_174;
$L__BB5_128:
	ld.param.u32 	%r3023, [_ZN3cub18CUB_300001_SM_10006detail10radix_sort29DeviceRadixSortOnesweepKernelINS1_5radix10policy_hubIfijE10Policy1000ELNS0_9SortOrderE1EfijiiNS1_21identity_decomposer_tEEEvPT5_SB_PT3_PKSC_PT1_PKSG_PT2_PKSK_T4_iiT6__param_8];
	cvt.u32.u64 	%r995, %rd7;
	sub.s32 	%r188, %r3023, %r5;
	setp.ge.s32 	%p133, %r995, %r188;
	@%p133 bra 	$L__BB5_130;
	ld.global.u32 	%r3136, [%rd8];
$L__BB5_130:
	add.s32 	%r998, %r995, 32;
	setp.ge.s32 	%p134, %r998, %r188;
	@%p134 bra 	$L__BB5_132;
	ld.global.u32 	%r3135, [%rd8+128];
$L__BB5_132:
	add.s32 	%r1001, %r995, 64;
	setp.ge.s32 	%p135, %r1001, %r188;
	@%p135 bra 	$L__BB5_134;
	ld.global.u32 	%r3134, [%rd8+256];
$L__BB5_134:
	add.s32 	%r1004, %r995, 96;
	setp.ge.s32 	%p136, %r1004, %r188;
	@%p136 bra 	$L__BB5_136;
	ld.global.u32 	%r3133, [%rd8+384];
$L__BB5_136:
	add.s32 	%r1007, %r995, 128;
	setp.ge.s32 	%p137, %r1007, %r188;
	@%p137 bra 	$L__BB5_138;
	ld.global.u32 	%r3132, [%rd8+512];
$L__BB5_138:
	add.s32 	%r1010, %r995, 160;
	setp.ge.s32 	%p138, %r1010, %r188;
	@%p138 bra 	$L__BB5_140;
	ld.global.u32 	%r3131, [%rd8+640];
$L__BB5_140:
	add.s32 	%r1013, %r995, 192;
	setp.ge.s32 	%p139, %r1013, %r188;
	@%p139 bra 	$L__BB5_142;
	ld.global.u32 	%r3130, [%rd8+768];
$L__BB5_142:
	add.s32 	%r1016, %r995, 224;
	setp.ge.s32 	%p140, %r1016, %r188;
	@%p140 bra 	$L__BB5_144;
	ld.global.u32 	%r3129, [%rd8+896];
$L__BB5_144:
	add.s32 	%r1019, %r995, 256;
	setp.ge.s32 	%p141, %r1019, %r188;
	@%p141 bra 	$L__BB5_146;
	ld.global.u32 	%r3128, [%rd8+1024];
$L__BB5_146:
	add.s32 	%r1022, %r995, 288;
	setp.ge.s32 	%p142, %r1022, %r188;
	@%p142 bra 	$L__BB5_148;
	ld.global.u32 	%r3127, [%rd8+1152];
$L__BB5_148:
	add.s32 	%r1025, %r995, 320;
	setp.ge.s32 	%p143, %r1025, %r188;
	@%p143 bra 	$L__BB5_150;
	ld.global.u32 	%r3126, [%rd8+1280];
$L__BB5_150:
	add.s32 	%r1028, %r995, 352;
	setp.ge.s32 	%p144, %r1028, %r188;
	@%p144 bra 	$L__BB5_152;
	ld.global.u32 	%r3125, [%rd8+1408];
$L__BB5_152:
	add.s32 	%r1031, %r995, 384;
	setp.ge.s32 	%p145, %r1031, %r188;
	@%p145 bra 	$L__BB5_154;
	ld.global.u32 	%r3124, [%rd8+1536];
$L__BB5_154:
	add.s32 	%r1034, %r995, 416;
	setp.ge.s32 	%p146, %r1034, %r188;
	@%p146 bra 	$L__BB5_156;
	ld.global.u32 	%r3123, [%rd8+1664];
$L__BB5_156:
	add.s32 	%r1037, %r995, 448;
	setp.ge.s32 	%p147, %r1037, %r188;
	@%p147 bra 	$L__BB5_158;
	ld.global.u32 	%r3122, [%rd8+1792];
$L__BB5_158:
	add.s32 	%r1040, %r995, 480;
	setp.ge.s32 	%p148, %r1040, %r188;
	@%p148 bra 	$L__BB5_160;
	ld.global.u32 	%r3121, [%rd8+1920];
$L__BB5_160:
	add.s32 	%r1043, %r995, 512;
	setp.ge.s32 	%p149, %r1043, %r188;
	@%p149 bra 	$L__BB5_162;
	ld.global.u32 	%r3120, [%rd8+2048];
$L__BB5_162:
	add.s32 	%r1046, %r995, 544;
	setp.ge.s32 	%p150, %r1046, %r188;
	@%p150 bra 	$L__BB5_164;
	ld.global.u32 	%r3119, [%rd8+2176];
$L__BB5_164:
	add.s32 	%r1049, %r995, 576;
	setp.ge.s32 	%p151, %r1049, %r188;
	@%p151 bra 	$L__BB5_166;
	ld.global.u32 	%r3118, [%rd8+2304];
$L__BB5_166:
	add.s32 	%r1052, %r995, 608;
	setp.ge.s32 	%p152, %r1052, %r188;
	@%p152 bra 	$L__BB5_168;
	ld.global.u32 	%r3117, [%rd8+2432];
$L__BB5_168:
	add.s32 	%r1055, %r995, 640;
	setp.ge.s32 	%p153, %r1055, %r188;
	@%p153 bra 	$L__BB5_170;
	ld.global.u32 	%r3116, [%rd8+2560];
$L__BB5_170:
	add.s32 	%r1058, %r995, 672;
	setp.ge.s32 	%p154, %r1058, %r188;
	@%p154 bra 	$L__BB5_172;
	ld.global.u32 	%r3115, [%rd8+2688];
$L__BB5_172:
	add.s32 	%r1061, %r995, 704;
	setp.ge.s32 	%p155, %r1061, %r188;
	@%p155 bra 	$L__BB5_174;
	ld.global.u32 	%r3114, [%rd8+2816];
$L__BB5_174:
	ld.param.u32 	%r3024, [_ZN3cub18CUB_300001_SM_10006detail10radix_sort29DeviceRadixSortOnesweepKernelINS1_5radix10policy_hubIfijE10Policy1000ELNS0_9SortOrderE1EfijiiNS1_21identity_decomposer_tEEEvPT5_SB_PT3_PKSC_PT1_PKSG_PT2_PKSK_T4_iiT6__param_8];
	setp.gt.s32 	%p156, %r6, %r3024;
	@%p156 bra 	$L__BB5_176;
	add.s64 	%rd49, %rd7, %rd13;
	shl.b64 	%rd50, %rd49, 2;
	add.s64 	%rd51, %rd1, %rd50;
	st.global.u32 	[%rd51], %r3136;
	st.global.u32 	[%rd51+128], %r3135;
	st.global.u32 	[%rd51+256], %r3134;
	st.global.u32 	[%rd51+384], %r3133;
	st.global.u32 	[%rd51+512], %r3132;
	st.global.u32 	[%rd51+640], %r3131;
	st.global.u32 	[%rd51+768], %r3130;
	st.global.u32 	[%rd51+896], %r3129;
	st.global.u32 	[%rd51+1024], %r3128;
	st.global.u32 	[%rd51+1152], %r3127;
	st.global.u32 	[%rd51+1280], %r3126;
	st.global.u32 	[%rd51+1408], %r3125;
	st.global.u32 	[%rd51+1536], %r3124;
	st.global.u32 	[%rd51+1664], %r3123;
	st.global.u32 	[%rd51+1792], %r3122;
	st.global.u32 	[%rd51+1920], %r3121;
	st.global.u32 	[%rd51+2048], %r3120;
	st.global.u32 	[%rd51+2176], %r3119;
	st.global.u32 	[%rd51+2304], %r3118;
	st.global.u32 	[%rd51+2432], %r3117;
	st.global.u32 	[%rd51+2560], %r3116;
	st.global.u32 	[%rd51+2688], %r3115;
	st.global.u32 	[%rd51+2816], %r3114;
	bra.uni 	$L__BB5_222;
$L__BB5_176:
	ld.param.u32 	%r3025, [_ZN3cub18CUB_300001_SM_10006detail10radix_sort29DeviceRadixSortOnesweepKernelINS1_5radix10policy_hubIfijE10Policy1000ELNS0_9SortOrderE1EfijiiNS1_21identity_decomposer_tEEEvPT5_SB_PT3_PKSC_PT1_PKSG_PT2_PKSK_T4_iiT6__param_8];
	cvt.u32.u64 	%r1063, %rd7;
	mad.lo.s32 	%r257, %r4, -8832, %r3025;
	setp.ge.s32 	%p157, %r1063, %r257;
	add.s64 	%rd52, %rd7, %rd13;
	shl.b64 	%rd53, %rd52, 2;
	add.s64 	%rd15, %rd1, %rd53;
	@%p157 bra 	$L__BB5_178;
	st.global.u32 	[%rd15], %r3136;
$L__BB5_178:
	add.s32 	%r1065, %r1063, 32;
	setp.ge.s32 	%p158, %r1065, %r257;
	@%p158 bra 	$L__BB5_180;
	st.global.u32 	[%rd15+128], %r3135;
$L__BB5_180:
	add.s32 	%r1067, %r1063, 64;
	setp.ge.s32 	%p159, %r1067, %r257;
	@%p159 bra 	$L__BB5_182;
	st.global.u32 	[%rd15+256], %r3134;
$L__BB5_182:
	add.s32 	%r1069, %r1063, 96;
	setp.ge.s32 	%p160, %r1069, %r257;
	@%p160 bra 	$L__BB5_184;
	st.global.u32 	[%rd15+384], %r3133;
$L__BB5_184:
	add.s32 	%r1071, %r1063, 128;
	setp.ge.s32 	%p161, %r1071, %r257;
	@%p161 bra 	$L__BB5_186;
	st.global.u32 	[%rd15+512], %r3132;
$L__BB5_186:
	add.s32 	%r1073, %r1063, 160;
	setp.ge.s32 	%p162, %r1073, %r257;
	@%p162 bra 	$L__BB5_188;
	st.global.u32 	[%rd15+640], %r3131;
$L__BB5_188:
	add.s32 	%r1075, %r1063, 192;
	setp.ge.s32 	%p163, %r1075, %r257;
	@%p163 bra 	$L__BB5_190;
	st.global.u32 	[%rd15+768], %r3130;
$L__BB5_190:
	add.s32 	%r1077, %r1063, 224;
	setp.ge.s32 	%p164, %r1077, %r257;
	@%p164 bra 	$L__BB5_192;
	st.global.u32 	[%rd15+896], %r3129;
$L__BB5_192:
	add.s32 	%r1079, %r1063, 256;
	setp.ge.s32 	%p165, %r1079, %r257;
	@%p165 bra 	$L__BB5_194;
	st.global.u32 	[%rd15+1024], %r3128;
$L__BB5_194:
	add.s32 	%r1081, %r1063, 288;
	setp.ge.s32 	%p166, %r1081, %r257;
	@%p166 bra 	$L__BB5_196;
	st.global.u32 	[%rd15+1152], %r3127;
$L__BB5_196:
	add.s32 	%r1083, %r1063, 320;
	setp.ge.s32 	%p167, %r1083, %r257;
	@%p167 bra 	$L__BB5_198;
	st.global.u32 	[%rd15+1280], %r3126;
$L__BB5_198:
	add.s32 	%r1085, %r1063, 352;
	setp.ge.s32 	%p168, %r1085, %r257;
	@%p168 bra 	$L__BB5_200;
	st.global.u32 	[%rd15+1408], %r3125;
$L__BB5_200:
	add.s32 	%r1087, %r1063, 384;
	setp.ge.s32 	%p169, %r1087, %r257;
	@%p169 bra 	$L__BB5_202;
	st.global.u32 	[%rd15+1536], %r3124;
$L__BB5_202:
	add.s32 	%r1089, %r1063, 416;
	setp.ge.s32 	%p170, %r1089, %r257;
	@%p170 bra 	$L__BB5_204;
	st.global.u32 	[%rd15+1664], %r3123;
$L__BB5_204:
	add.s32 	%r1091, %r1063, 448;
	setp.ge.s32 	%p171, %r1091, %r257;
	@%p171 bra 	$L__BB5_206;
	st.global.u32 	[%rd15+1792], %r3122;
$L__BB5_206:
	add.s32 	%r1093, %r1063, 480;
	setp.ge.s32 	%p172, %r1093, %r257;
	@%p172 bra 	$L__BB5_208;
	st.global.u32 	[%rd15+1920], %r3121;
$L__BB5_208:
	add.s32 	%r1095, %r1063, 512;
	setp.ge.s32 	%p173, %r1095, %r257;
	@%p173 bra 	$L__BB5_210;
	st.global.u32 	[%rd15+2048], %r3120;
$L__BB5_210:
	add.s32 	%r1097, %r1063, 544;
	setp.ge.s32 	%p174, %r1097, %r257;
	@%p174 bra 	$L__BB5_212;
	st.global.u32 	[%rd15+2176], %r3119;
$L__BB5_212:
	add.s32 	%r1099, %r1063, 576;
	setp.ge.s32 	%p175, %r1099, %r257;
	@%p175 bra 	$L__BB5_214;
	st.global.u32 	[%rd15+2304], %r3118;
$L__BB5_214:
	add.s32 	%r1101, %r1063, 608;
	setp.ge.s32 	%p176, %r1101, %r257;
	@%p176 bra 	$L__BB5_216;
	st.global.u32 	[%rd15+2432], %r3117;
$L__BB5_216:
	add.s32 	%r1103, %r1063, 640;
	setp.ge.s32 	%p177, %r1103, %r257;
	@%p177 bra 	$L__BB5_218;
	st.global.u32 	[%rd15+2560], %r3116;
$L__BB5_218:
	add.s32 	%r1105, %r1063, 672;
	setp.ge.s32 	%p178, %r1105, %r257;
	@%p178 bra 	$L__BB5_220;
	st.global.u32 	[%rd15+2688], %r3115;
$L__BB5_220:
	add.s32 	%r1107, %r1063, 704;
	setp.ge.s32 	%p179, %r1107, %r257;
	@%p179 bra 	$L__BB5_222;
	st.global.u32 	[%rd15+2816], %r3114;
$L__BB5_222:
	// begin inline asm
	exit;
	// end inline asm
	mov.u32 	%r3137, %r3055;
	mov.u32 	%r3138, %r3056;
	mov.u32 	%r3139, %r3057;
	mov.u32 	%r3140, %r3058;
	mov.u32 	%r3141, %r3059;
	mov.u32 	%r3142, %r3060;
	mov.u32 	%r3143, %r3061;
	mov.u32 	%r3144, %r3062;
	mov.u32 	%r3145, %r3063;
	mov.u32 	%r3146, %r3064;
	mov.u32 	%r3147, %r3065;
	mov.u32 	%r3148, %r3066;
	mov.u32 	%r3149, %r3067;
	mov.u32 	%r3150, %r3068;
	mov.u32 	%r3151, %r3069;
	mov.u32 	%r3152, %r3070;
	mov.u32 	%r3153, %r3071;
	mov.u32 	%r3154, %r3072;
	mov.u32 	%r3155, %r3073;
	mov.u32 	%r3156, %r3074;
	mov.u32 	%r3157, %r3075;
	mov.u32 	%r3158, %r3076;
	mov.u32 	%r3159, %r3077;
$L__BB5_223:
	mul.hi.u32 	%r1108, %r1, 357913942;
	add.s32 	%r1109, %r1108, %r1;
	shl.b32 	%r1110, %r1109, 2;
	add.s32 	%r1112, %r708, %r1110;
	add.s32 	%r281, %r1112, 13328;
	st.shared.u32 	[%r1112+13328], %r3086;
	bar.sync 	0;
	setp.gt.u32 	%p180, %r1, 31;
	@%p180 bra 	$L__BB5_225;
	mad.lo.s32 	%r1144, %r1, 52, %r708;
	ld.shared.u32 	%r1145, [%r1144+13328];
	ld.shared.u32 	%r1146, [%r1144+13332];
	ld.shared.u32 	%r1147, [%r1144+13336];
	ld.shared.u32 	%r1148, [%r1144+13340];
	ld.shared.u32 	%r1149, [%r1144+13344];
	ld.shared.u32 	%r1150, [%r1144+13348];
	ld.shared.u32 	%r1151, [%r1144+13352];
	ld.shared.u32 	%r1152, [%r1144+13356];
	ld.shared.u32 	%r1153, [%r1144+13360];
	ld.shared.u32 	%r1154, [%r1144+13364];
	ld.shared.u32 	%r1155, [%r1144+13368];
	ld.shared.u32 	%r1156, [%r1144+13372];
	add.s32 	%r1157, %r1146, %r1145;
	add.s32 	%r1158, %r1157, %r1147;
	add.s32 	%r1159, %r1158, %r1148;
	add.s32 	%r1160, %r1159, %r1149;
	add.s32 	%r1161, %r1160, %r1150;
	add.s32 	%r1162, %r1161, %r1151;
	add.s32 	%r1163, %r1162, %r1152;
	add.s32 	%r1164, %r1163, %r1153;
	add.s32 	%r1165, %r1164, %r1154;
	add.s32 	%r1166, %r1165, %r1155;
	add.s32 	%r1117, %r1166, %r1156;
	mov.b32 	%r1115, 1;
	mov.b32 	%r1140, 0;
	mov.b32 	%r1142, -1;
	// begin inline asm
	{  .reg .s32 r0;  .reg .pred p;  shfl.sync.up.b32 r0|p, %r1117, %r1115, %r1140, %r1142;  @p add.s32 r0, r0, %r1117;  mov.s32 %r1113, r0;}
	// end inline asm
	mov.b32 	%r1121, 2;
	// begin inline asm
	{  .reg .s32 r0;  .reg .pred p;  shfl.sync.up.b32 r0|p, %r1113, %r1121, %r1140, %r1142;  @p add.s32 r0, r0, %r1113;  mov.s32 %r1119, r0;}
	// end inline asm
	mov.b32 	%r1127, 4;
	// begin inline asm
	{  .reg .s32 r0;  .reg .pred p;  shfl.sync.up.b32 r0|p, %r1119, %r1127, %r1140, %r1142;  @p add.s32 r0, r0, %r1119;  mov.s32 %r1125, r0;}
	// end inline asm
	mov.b32 	%r1133, 8;
	// begin inline asm
	{  .reg .s32 r0;  .reg .pred p;  shfl.sync.up.b32 r0|p, %r1125, %r1133, %r1140, %r1142;  @p add.s32 r0, r0, %r1125;  mov.s32 %r1131, r0;}
	// end inline asm
	mov.b32 	%r1139, 16;
	// begin inline asm
	{  .reg .s32 r0;  .reg .pred p;  shfl.sync.up.b32 r0|p, %r1131, %r1139, %r1140, %r1142;  @p add.s32 r0, r0, %r1131;  mov.s32 %r1137, r0;}
	// end inline asm
	sub.s32 	%r1167, %r1137, %r1117;
	add.s32 	%r1168, %r1145, %r1167;
	add.s32 	%r1169, %r1146, %r1168;
	add.s32 	%r1170, %r1147, %r1169;
	add.s32 	%r1171, %r1148, %r1170;
	add.s32 	%r1172, %r1149, %r1171;
	add.s32 	%r1173, %r1150, %r1172;
	add.s32 	%r1174, %r1151, %r1173;
	add.s32 	%r1175, %r1152, %r1174;
	add.s32 	%r1176, %r1153, %r1175;
	add.s32 	%r1177, %r1154, %r1176;
	add.s32 	%r1178, %r1155, %r1177;
	st.shared.u32 	[%r1144+13328], %r1167;
	st.shared.u32 	[%r1144+13332], %r1168;
	st.shared.u32 	[%r1144+13336], %r1169;
	st.shared.u32 	[%r1144+13340], %r1170;
	st.shared.u32 	[%r1144+13344], %r1171;
	st.shared.u32 	[%r1144+13348], %r1172;
	st.shared.u32 	[%r1144+13352], %r1173;
	st.shared.u32 	[%r1144+13356], %r1174;
	st.shared.u32 	[%r1144+13360], %r1175;
	st.shared.u32 	[%r1144+13364], %r1176;
	st.shared.u32 	[%r1144+13368], %r1177;
	st.shared.u32 	[%r1144+13372], %r1178;
$L__BB5_225:
	setp.gt.u32 	%p181, %r1, 255;
	bar.sync 	0;
	ld.shared.u32 	%r282, [%r281];
	@%p181 bra 	$L__BB5_227;
	ld.shared.u32 	%r1179, [%r141];
	add.s32 	%r1180, %r1179, %r282;
	st.shared.u32 	[%r141], %r1180;
	ld.shared.u32 	%r1181, [%r141+1024];
	add.s32 	%r1182, %r1181, %r282;
	st.shared.u32 	[%r141+1024], %r1182;
	ld.shared.u32 	%r1183, [%r141+2048];
	add.s32 	%r1184, %r1183, %r282;
	st.shared.u32 	[%r141+2048], %r1184;
	ld.shared.u32 	%r1185, [%r141+3072];
	add.s32 	%r1186, %r1185, %r282;
	st.shared.u32 	[%r141+3072], %r1186;
	ld.shared.u32 	%r1187, [%r141+4096];
	add.s32 	%r1188, %r1187, %r282;
	st.shared.u32 	[%r141+4096], %r1188;
	ld.shared.u32 	%r1189, [%r141+5120];
	add.s32 	%r1190, %r1189, %r282;
	st.shared.u32 	[%r141+5120], %r1190;
	ld.shared.u32 	%r1191, [%r141+6144];
	add.s32 	%r1192, %r1191, %r282;
	st.shared.u32 	[%r141+6144], %r1192;
	ld.shared.u32 	%r1193, [%r141+7168];
	add.s32 	%r1194, %r1193, %r282;
	st.shared.u32 	[%r141+7168], %r1194;
	ld.shared.u32 	%r1195, [%r141+8192];
	add.s32 	%r1196, %r1195, %r282;
	st.shared.u32 	[%r141+8192], %r1196;
	ld.shared.u32 	%r1197, [%r141+9216];
	add.s32 	%r1198, %r1197, %r282;
	st.shared.u32 	[%r141+9216], %r1198;
	ld.shared.u32 	%r1199, [%r141+10240];
	add.s32 	%r1200, %r1199, %r282;
	st.shared.u32 	[%r141+10240], %r1200;
	ld.shared.u32 	%r1201, [%r141+11264];
	add.s32 	%r1202, %r1201, %r282;
	st.shared.u32 	[%r141+11264], %r1202;
$L__BB5_227:
	bar.sync 	0;
	// begin inline asm
	mov.u32 %r1203, %lanemask_le;
	// end inline asm
	setp.eq.s32 	%p182, %r3159, 2147483647;
	selp.b32 	%r1229, -2147483648, %r3159, %p182;
	shr.u32 	%r1230, %r1229, %r642;
	and.b32  	%r1226, %r1230, %r107;
	mov.b32 	%r1206, 1;
	// begin inline asm
	{
    .reg .pred p;
    and.b32 %r1204, %r1226, %r1206;    setp.ne.u32 p, %r1204, 0;
    vote.ballot.sync.b32 %r1204, p, 0xffffffff;
    @!p not.b32 %r1204, %r1204;
}

	// end inline asm
	mov.b32 	%r1209, 2;
	// begin inline asm
	{
    .reg .pred p;
    and.b32 %r1207, %r1226, %r1209;    setp.ne.u32 p, %r1207, 0;
    vote.ballot.sync.b32 %r1207, p, 0xffffffff;
    @!p not.b32 %r1207, %r1207;
}

	// end inline asm
	and.b32  	%r1231, %r1207, %r1204;
	mov.b32 	%r1212, 4;
	// begin inline asm
	{
    .reg .pred p;
    and.b32 %r1210, %r1226, %r1212;    setp.ne.u32 p, %r1210, 0;
    vote.ballot.sync.b32 %r1210, p, 0xffffffff;
    @!p not.b32 %r1210, %r1210;
}

	// end inline asm
	and.b32  	%r1232, %r1210, %r1231;
	mov.b32 	%r1215, 8;
	// begin inline asm
	{
    .reg .pred p;
    and.b32 %r1213, %r1226, %r1215;    setp.ne.u32 p, %r1213, 0;
    vote.ballot.sync.b32 %r1213, p, 0xffffffff;
    @!p not.b32 %r1213, %r1213;
}

	// end inline asm
	and.b32  	%r1233, %r1213, %r1232;
	mov.b32 	%r1218, 16;
	// begin inline asm
	{
    .reg .pred p;
    and.b32 %r1216, %r1226, %r1218;    setp.ne.u32 p, %r1216, 0;
    vote.ballot.sync.b32 %r1216, p, 0xffffffff;
    @!p not.b32 %r1216, %r1216;
}

	// end inline asm
	and.b32  	%r1234, %r1216, %r1233;
	mov.b32 	%r1221, 32;
	// begin inline asm
	{
    .reg .pred p;
    and.b32 %r1219, %r1226, %r1221;    setp.ne.u32 p, %r1219, 0;
    vote.ballot.sync.b32 %r1219, p, 0xffffffff;
    @!p not.b32 %r1219, %r1219;
}

	// end inline asm
	and.b32  	%r1235, %r1219, %r1234;
	mov.b32 	%r1224, 64;
	// begin inline asm
	{
    .reg .pred p;
    and.b32 %r1222, %r1226, %r1224;    setp.ne.u32 p, %r1222, 0;
    vote.ballot.sync.b32 %r1222, p, 0xffffffff;
    @!p not.b32 %r1222, %r1222;
}

	// end inline asm
	and.b32  	%r1236, %r1222, %r1235;
	mov.b32 	%r1227, 128;
	// begin inline asm
	{
    .reg .pred p;
    and.b32 %r1225, %r1226, %r1227;    setp.ne.u32 p, %r1225, 0;
    vote.ballot.sync.b32 %r1225, p, 0xffffffff;
    @!p not.b32 %r1225, %r1225;
}

	// end inline asm
	and.b32  	%r1237, %r1225, %r1236;
	clz.b32 	%r1238, %r1237;
	sub.s32 	%r285, 31, %r1238;
	and.b32  	%r1239, %r1203, %r1237;
	popc.b32 	%r286, %r1239;
	setp.ne.s32 	%p183, %r644, %r285;
	mov.b32 	%r3160, 0;
	@%p183 bra 	$L__BB5_229;
	shl.b32 	%r1240, %r1226, 2;
	add.s32 	%r1241, %r108, %r1240;
	atom.shared.add.u32 	%r3160, [%r1241], %r286;
$L__BB5_229:
	shfl.sync.idx.b32	%r1267|%p184, %r3160, %r285, 31, -1;
	add.s32 	%r289, %r286, %r1267;
	setp.eq.s32 	%p185, %r3158, 2147483647;
	selp.b32 	%r1268, -2147483648, %r3158, %p185;
	shr.u32 	%r1269, %r1268, %r642;
	and.b32  	%r1264, %r1269, %r107;
	mov.b32 	%r1244, 1;
	// begin inline asm
	{
    .reg .pred p;
    and.b32 %r1242, %r1264, %r1244;    setp.ne.u32 p, %r1242, 0;
    vote.ballot.sync.b32 %r1242, p, 0xffffffff;
    @!p not.b32 %r1242, %r1242;
}

	// end inline asm
	mov.b32 	%r1247, 2;
	// begin inline asm
	{
    .reg .pred p;
    and.b32 %r1245, %r1264, %r1247;    setp.ne.u32 p, %r1245, 0;
    vote.ballot.sync.b32 %r1245, p, 0xffffffff;
    @!p not.b32 %r1245, %r1245;
}

	// end inline asm
	and.b32  	%r1270, %r1245, %r1242;
	mov.b32 	%r1250, 4;
	// begin inline asm
	{
    .reg .pred p;
    and.b32 %r1248, %r1264, %r1250;    setp.ne.u32 p, %r1248, 0;
    vote.ballot.sync.b32 %r1248, p, 0xffffffff;
    @!p not.b32 %r1248, %r1248;
}

	// end inline asm
	and.b32  	%r1271, %r1248, %r1270;
	mov.b32 	%r1253, 8;
	// begin inline asm
	{
    .reg .pred p;
    and.b32 %r1251, %r1264, %r1253;    setp.ne.u32 p, %r1251, 0;
    vote.ballot.sync.b32 %r1251, p, 0xffffffff;
    @!p not.b32 %r1251, %r1251;
}

	// end inline asm
	and.b32  	%r1272, %r1251, %r1271;
	mov.b32 	%r1256, 16;
	// begin inline asm
	{
    .reg .pred p;
    and.b32 %r1254, %r1264, %r1256;    setp.ne.u32 p, %r1254, 0;
    vote.ballot.sync.b32 %r1254, p, 0xffffffff;
    @!p not.b32 %r1254, %r1254;
}

	// end inline asm
	and.b32  	%r1273, %r1254, %r1272;
	mov.b32 	%r1259, 32;
	// begin inline asm
	{
    .reg .pred p;
    and.b32 %r1257, %r1264, %r1259;    setp.ne.u32 p, %r1257, 0;
    vote.ballot.sync.b32 %r1257, p, 0xffffffff;
    @!p not.b32 %r1257, %r1257;
}

	// end inline asm
	and.b32  	%r1274, %r1257, %r1273;
	mov.b32 	%r1262, 64;
	// begin inline asm
	{
    .reg .pred p;
    and.b32 %r1260, %r1264, %r1262;    setp.ne.u32 p, %r1260, 0;
    vote.ballot.sync.b32 %r1260, p, 0xffffffff;
    @!p not.b32 %r1260, %r1260;
}

	// end inline asm
	and.b32  	%r1275, %r1260, %r1274;
	mov.b32 	%r1265, 128;
	// begin inline asm
	{
    .reg .pred p;
    and.b32 %r1263, %r1264, %r1265;    setp.ne.u32 p, %r1263, 0;
    vote.ballot.sync.b32 %r1263, p, 0xffffffff;
    @!p not.b32 %r1263, %r1263;
}

	// end inline asm
	and.b32  	%r1276, %r1263, %r1275;
	clz.b32 	%r1277, %r1276;
	sub.s32 	%r291, 31, %r1277;
	and.b32  	%r1278, %r1203, %r1276;
	popc.b32 	%r292, %r1278;
	setp.ne.s32 	%p186, %r644, %r291;
	mov.b32 	%r3161, 0;
	@%p186 bra 	$L__BB5_231;
	shl.b32 	%r1279, %r1264, 2;
	add.s32 	%r1280, %r108, %r1279;
	atom.shared.add.u32 	%r3161, [%r1280], %r292;
$L__BB5_231:
	shfl.sync.idx.b32	%r1306|%p187, %r3161, %r291, 31, -1;
	add.s32 	%r295, %r292, %r1306;
	setp.eq.s32 	%p188, %r3157, 2147483647;
	selp.b32 	%r1307, -2147483648, %r3157, %p188;
	shr.u32 	%r1308, %r1307, %r642;
	and.b32  	%r1303, %r1308, %r107;
	mov.b32 	%r1283, 1;
	// begin inline asm
	{
    .reg .pred p;
    and.b32 %r1281, %r1303, %r1283;    setp.ne.u32 p, %r1281, 0;
    vote.ballot.sync.b32 %r1281, p, 0xffffffff;
    @!p not.b32 %r1281, %r1281;
}

	// end inline asm
	mov.b32 	%r1286, 2;
	// begin inline asm
	{
    .reg .pred p;
    and.b32 %r1284, %r1303, %r1286;    setp.ne.u32 p, %r1284, 0;
    vote.ballot.sync.b32 %r1284, p, 0xffffffff;
    @!p not.b32 %r1284, %r1284;
}

	// end inline asm
	and.b32  	%r1309, %r1284, %r1281;
	mov.b32 	%r1289, 4;
	// begin inline asm
	{
    .reg .pred p;
    and.b32 %r1287, %r1303, %r1289;    setp.ne.u32 p, %r1287, 0;
    vote.ballot.sync.b32 %r1287, p, 0xffffffff;
    @!p not.b32 %r1287, %r1287;
}

	// end inline asm
	and.b32  	%r1310, %r1287, %r1309;
	mov.b32 	%r1292, 8;
	// begin inline asm
	{
    .reg .pred p;
    and.b32 %r1290, %r1303, %r1292;    setp.ne.u32 p, %r1290, 0;
    vote.ballot.sync.b32 %r1290, p, 0xffffffff;
    @!p not.b32 %r1290, %r1290;
}

	// end inline asm
	and.b32  	%r1311, %r1290, %r1310;
	mov.b32 	%r1295, 16;
	// begin inline asm
	{
    .reg .pred p;
    and.b32 %r1293, %r1303, %r1295;    setp.ne.u32 p, %r1293, 0;
    vote.ballot.sync.b32 %r1293, p, 0xffffffff;
    @!p not.b32 %r1293, %r1293;
}

	// end inline asm
	and.b32  	%r1312, %r1293, %r1311;
	mov.b32 	%r1298, 32;
	// begin inline asm
	{
    .reg .pred p;
    and.b32 %r1296, %r1303, %r1298;    setp.ne.u32 p, %r1296, 0;
    vote.ballot.sync.b32 %r1296, p, 0xffffffff;
    @!p not.b32 %r1296, %r1296;
}

	// end inline asm
	and.b32  	%r1313, %r1296, %r1312;
	mov.b32 	%r1301, 64;
	// begin inline asm
	{
    .reg .pred p;
    and.b32 %r1299, %r1303, %r1301;    setp.ne.u32 p, %r1299, 0;
    vote.ballot.sync.b32 %r1299, p, 0xffffffff;
    @!p not.b32 %r1299, %r1299;
}

	// end inline asm
	and.b32  	%r1314, %r1299, %r1313;
	mov.b32 	%r1304, 128;
	// begin inline asm
	{
    .reg .pred p;
    and.b32 %r1302, %r1303, %r1304;    setp.ne.u32 p, %r1302, 0;
    vote.ballot.sync.b32 %r1302, p, 0xffffffff;
    @!p not.b32 %r1302, %r1302;
}

	// end inline asm
	and.b32  	%r1315, %r1302, %r1314;
	clz.b32 	%r1316, %r1315;
	sub.s32 	%r297, 31, %r1316;
	and.b32  	%r1317, %r1203, %r1315;
	popc.b32 	%r298, %r1317;
	setp.ne.s32 	%p189, %r644, %r297;
	mov.b32 	%r3162, 0;
	@%p189 bra 	$L__BB5_233;
	shl.b32 	%r1318, %r1303, 2;
	add.s32 	%r1319, %r108, %r1318;
	atom.shared.add.u32 	%r3162, [%r1319], %r298;
$L__BB5_233:
	shfl.sync.idx.b32	%r1345|%p190, %r3162, %r297, 31, -1;
	add.s32 	%r301, %r298, %r1345;
	setp.eq.s32 	%p191, %r3156, 2147483647;
	selp.b32 	%r1346, -2147483648, %r3156, %p191;
	shr.u32 	%r1347, %r1346, %r642;
	and.b32  	%r1342, %r1347, %r107;
	mov.b32 	%r1322, 1;
	// begin inline asm
	{
    .reg .pred p;
    and.b32 %r1320, %r1342, %r1322;    setp.ne.u32 p, %r1320, 0;
    vote.ballot.sync.b32 %r1320, p, 0xffffffff;
    @!p not.b32 %r1320, %r1320;
}

	// end inline asm
	mov.b32 	%r1325, 2;
	// begin inline asm
	{
    .reg .pred p;
    and.b32 %r1323, %r1342, %r1325;    setp.ne.u32 p, %r1323, 0;
    vote.ballot.sync.b32 %r1323, p, 0xffffffff;
    @!p not.b32 %r1323, %r1323;
}

	// end inline asm
	and.b32  	%r1348, %r1323, %r1320;
	mov.b32 	%r1328, 4;
	// begin inline asm
	{
    .reg .pred p;
    and.b32 %r1326, %r1342, %r1328;    setp.ne.u32 p, %r1326, 0;
    vote.ballot.sync.b32 %r1326, p, 0xffffffff;
    @!p not.b32 %r1326, %r1326;
}

	// end inline asm
	and.b32  	%r1349, %r1326, %r1348;
	mov.b32 	%r1331, 8;
	// begin inline asm
	{
    .reg .pred p;
    and.b32 %r1329, %r1342, %r1331;    setp.ne.u32 p, %r1329, 0;
    vote.ballot.sync.b32 %r1329, p, 0xffffffff;
    @!p not.b32 %r1329, %r1329;
}

	// end inline asm
	and.b32  	%r1350, %r1329, %r1349;
	mov.b32 	%r1334, 16;
	// begin inline asm
	{
    .reg .pred p;
    and.b32 %r1332, %r1342, %r1334;    setp.ne.u32 p, %r1332, 0;
    vote.ballot.sync.b32 %r1332, p, 0xffffffff;
    @!p not.b32 %r1332, %r1332;
}

	// end inline asm
	and.b32  	%r1351, %r1332, %r1350;
	mov.b32 	%r1337, 32;
	// begin inline asm
	{
    .reg .pred p;
    and.b32 %r1335, %r1342, %r1337;    setp.ne.u32 p, %r1335, 0;
    vote.ballot.sync.b32 %r1335, p, 0xffffffff;
    @!p not.b32 %r1335, %r1335;
}

	// end inline asm
	and.b32  	%r1352, %r1335, %r1351;
	mov.b32 	%r1340, 64;
	// begin inline asm
	{
    .reg .pred p;
    and.b32 %r1338, %r1342, %r1340;    setp.ne.u32 p, %r1338, 0;
    vote.ballot.sync.b32 %r1338, p, 0xffffffff;
    @!p not.b32 %r1338, %r1338;
}

	// end inline asm
	and.b32  	%r1353, %r1338, %r1352;
	mov.b32 	%r1343, 128;
	// begin inline asm
	{
    .reg .pred p;
    and.b32 %r1341, %r1342, %r1343;    setp.ne.u32 p, %r1341, 0;
    vote.ballot.sync.b32 %r1341, p, 0xffffffff;
    @!p not.b32 %r1341, %r1341;
}

	// end inline asm
	and.b32  	%r1354, %r1341, %r1353;
	clz.b32 	%r1355, %r1354;
	sub.s32 	%r303, 31, %r1355;
	and.b32  	%r1356, %r1203, %r1354;
	popc.b32 	%r304, %r1356;
	setp.ne.s32 	%p192, %r644, %r303;
	mov.b32 	%r3163, 0;
	@%p192 bra 	$L__BB5_235;
	shl.b32 	%r1357, %r1342, 2;
	add.s32 	%r1358, %r108, %r1357;
	atom.shared.add.u32 	%r3163, [%r1358], %r304;
$L__BB5_235:
	shfl.sync.idx.b32	%r1384|%p193, %r3163, %r303, 31, -1;
	add.s32 	%r307, %r304, %r1384;
	setp.eq.s32 	%p194, %r3155, 2147483647;
	selp.b32 	%r1385, -2147483648, %r3155, %p194;
	shr.u32 	%r1386, %r1385, %r642;
	and.b32  	%r1381, %r1386, %r107;
	mov.b32 	%r1361, 1;
	// begin inline asm
	{
    .reg .pred p;
    and.b32 %r1359, %r1381, %r1361;    setp.ne.u32 p, %r1359, 0;
    vote.ballot.sync.b32 %r1359, p, 0xffffffff;
    @!p not.b32 %r1359, %r1359;
}

	// end inline asm
	mov.b32 	%r1364, 2;
	// begin inline asm
	{
    .reg .pred p;
    and.b32 %r1362, %r1381, %r1364;    setp.ne.u32 p, %r1362, 0;
    vote.ballot.sync.b32 %r1362, p, 0xffffffff;
    @!p not.b32 %r1362, %r1362;
}

	// end inline asm
	and.b32  	%r1387, %r1362, %r1359;
	mov.b32 	%r1367, 4;
	// begin inline asm
	{
    .reg .pred p;
    and.b32 %r1365, %r1381, %r1367;    setp.ne.u32 p, %r1365, 0;
    vote.ballot.sync.b32 %r1365, p, 0xffffffff;
    @!p not.b32 %r1365, %r1365;
}

	// end inline asm
	and.b32  	%r1388, %r1365, %r1387;
	mov.b32 	%r1370, 8;
	// begin inline asm
	{
    .reg .pred p;
    and.b32 %r1368, %r1381, %r1370;    setp.ne.u32 p, %r1368, 0;
    vote.ballot.sync.b32 %r1368, p, 0xffffffff;
    @!p not.b32 %r1368, %r1368;
}

	// end inline asm
	and.b32  	%r1389, %r1368, %r1388;
	mov.b32 	%r1373, 16;
	// begin inline asm
	{
    .reg .pred p;
    and.b32 %r1371, %r1381, %r1373;    setp.ne.u32 p, %r1371, 0;
    vote.ballot.sync.b32 %r1371, p, 0xffffffff;
    @!p not.b32 %r1371, %r1371;
}

	// end inline asm
	and.b32  	%r1390, %r1371, %r1389;
	mov.b32 	%r1376, 32;
	// begin inline asm
	{
    .reg .pred p;
    and.b32 %r1374, %r1381, %r1376;    setp.ne.u32 p, %r1374, 0;
    vote.ballot.sync.b32 %r1374, p, 0xffffffff;
    @!p not.b32 %r1374, %r1374;
}

	// end inline asm
	and.b32  	%r1391, %r1374, %r1390;
	mov.b32 	%r1379, 64;
	// begin inline asm
	{
    .reg .pred p;
    and.b32 %r1377, %r1381, %r1379;    setp.ne.u32 p, %r1377, 0;
    vote.ballot.sync.b32 %r1377, p, 0xffffffff;
    @!p not.b32 %r1377, %r1377;
}

	// end inline asm
	and.b32  	%r1392, %r1377, %r1391;
	mov.b32 	%r1382, 128;
	// begin inline asm
	{
    .reg .pred p;
    and.b32 %r1380, %r1381, %r1382;    setp.ne.u32 p, %r1380, 0;
    vote.ballot.sync.b32 %r1380, p, 0xffffffff;
    @!p not.b32 %r1380, %r1380;
}

	// end inline asm
	and.b32  	%r1393, %r1380, %r1392;
	clz.b32 	%r1394, %r1393;
	sub.s32 	%r309, 31, %r1394;
	and.b32  	%r1395, %r1203, %r1393;
	popc.b32 	%r310, %r1395;
	setp.ne.s32 	%p195, %r644, %r309;
	mov.b32 	%r3164, 0;
	@%p195 bra 	$L__BB5_237;
	shl.b32 	%r1396, %r1381, 2;
	add.s32 	%r1397, %r108, %r1396;
	atom.shared.add.u32 	%r3164, [%r1397], %r310;
$L__BB5_237:
	shfl.sync.idx.b32	%r1423|%p196, %r3164, %r309, 31, -1;
	add.s32 	%r313, %r310, %r1423;
	setp.eq.s32 	%p197, %r3154, 2147483647;
	selp.b32 	%r1424, -2147483648, %r3154, %p197;
	shr.u32 	%r1425, %r1424, %r642;
	and.b32  	%r1420, %r1425, %r107;
	mov.b32 	%r1400, 1;
	// begin inline asm
	{
    .reg .pred p;
    and.b32 %r1398, %r1420, %r1400;    setp.ne.u32 p, %r1398, 0;
    vote.ballot.sync.b32 %r1398, p, 0xffffffff;
    @!p not.b32 %r1398, %r1398;
}

	// end inline asm
	mov.b32 	%r1403, 2;
	// begin inline asm
	{
    .reg .pred p;
    and.b32 %r1401, %r1420, %r1403;    setp.ne.u32 p, %r1401, 0;
    vote.ballot.sync.b32 %r1401, p, 0xffffffff;
    @!p not.b32 %r1401, %r1401;
}

	// end inline asm
	and.b32  	%r1426, %r1401, %r1398;
	mov.b32 	%r1406, 4;
	// begin inline asm
	{
    .reg .pred p;
    and.b32 %r1404, %r1420, %r1406;    setp.ne.u32 p, %r1404, 0;
    vote.ballot.sync.b32 %r1404, p, 0xffffffff;
    @!p not.b32 %r1404, %r1404;
}

	// end inline asm
	and.b32  	%r1427, %r1404, %r1426;
	mov.b32 	%r1409, 8;
	// begin inline asm
	{
    .reg .pred p;
    and.b32 %r1407, %r1420, %r1409;    setp.ne.u32 p, %r1407, 0;
    vote.ballot.sync.b32 %r1407, p, 0xffffffff;
    @!p not.b32 %r1407, %r1407;
}

	// end inline asm
	and.b32  	%r1428, %r1407, %r1427;
	mov.b32 	%r1412, 16;
	// begin inline asm
	{
    .reg .pred p;
    and.b32 %r1410, %r1420, %r1412;    setp.ne.u32 p, %r1410, 0;
    vote.ballot.sync.b32 %r1410, p, 0xffffffff;
    @!p not.b32 %r1410, %r1410;
}

	// end inline asm
	and.b32  	%r1429, %r1410, %r1428;
	mov.b32 	%r1415, 32;
	// begin inline asm
	{
    .reg .pred p;
    and.b32 %r1413, %r1420, %r1415;    setp.ne.u32 p, %r1413, 0;
    vote.ballot.sync.b32 %r1413, p, 0xffffffff;
    @!p not.b32 %r1413, %r1413;
}

	// end inline asm
	and.b32  	%r1430, %r1413, %r1429;
	mov.b32 	%r1418, 64;
	// begin inline asm
	{
    .reg .pred p;
    and.b32 %r1416, %r1420, %r1418;    setp.ne.u32 p, %r1416, 0;
    vote.ballot.sync.b32 %r1416, p, 0xffffffff;
    @!p not.b32 %r1416, %r1416;
}

	// end inline asm
	and.b32  	%r1431, %r1416, %r1430;
	mov.b32 	%r1421, 128;
	// begin inline asm
	{
    .reg .pred p;
    and.b32 %r1419, %r1420, %r1421;    setp.ne.u32 p, %r1419, 0;
    vote.ballot.sync.b32 %r1419, p, 0xffffffff;
    @!p not.b32 %r1419, %r1419;
}

	// end inline asm
	and.b32  	%r1432, %r1419, %r1431;
	clz.b32 	%r1433, %r1432;
	sub.s32 	%r315, 31, %r1433;
	and.b32  	%r1434, %r1203, %r1432;
	popc.b32 	%r316, %r1434;
	setp.ne.s32 	%p198, %r644, %r315;
	mov.b32 	%r3165, 0;
	@%p198 bra 	$L__BB5_239;
	shl.b32 	%r1435, %r1420, 2;
	add.s32 	%r1436, %r108, %r1435;
	atom.shared.add.u32 	%r3165, [%r1436], %r316;
$L__BB5_239:
	shfl.sync.idx.b32	%r1462|%p199, %r3165, %r315, 31, -1;
	add.s32 	%r319, %r316, %r1462;
	setp.eq.s32 	%p200, %r3153, 2147483647;
	selp.b32 	%r1463, -2147483648, %r3153, %p200;
	shr.u32 	%r1464, %r1463, %r642;
	and.b32  	%r1459, %r1464, %r107;
	mov.b32 	%r1439, 1;
	// begin inline asm
	{
    .reg .pred p;
    and.b32 %r1437, %r1459, %r1439;    setp.ne.u32 p, %r1437, 0;
    vote.ballot.sync.b32 %r1437, p, 0xffffffff;
    @!p not.b32 %r1437, %r1437;
}

	// end inline asm
	mov.b32 	%r1442, 2;
	// begin inline asm
	{
    .reg .pred p;
    and.b32 %r1440, %r1459, %r1442;    setp.ne.u32 p, %r1440, 0;
    vote.ballot.sync.b32 %r1440, p, 0xffffffff;
    @!p not.b32 %r1440, %r1440;
}

	// end inline asm
	and.b32  	%r1465, %r1440, %r1437;
	mov.b32 	%r1445, 4;
	// begin inline asm
	{
    .reg .pred p;
    and.b32 %r1443, %r1459, %r1445;    setp.ne.u32 p, %r1443, 0;
    vote.ballot.sync.b32 %r1443, p, 0xffffffff;
    @!p not.b32 %r1443, %r1443;
}

	// end inline asm
	and.b32  	%r1466, %r1443, %r1465;
	mov.b32 	%r1448, 8;
	// begin inline asm
	{
    .reg .pred p;
    and.b32 %r1446, %r1459, %r1448;    setp.ne.u32 p, %r1446, 0;
    vote.ballot.sync.b32 %r1446, p, 0xffffffff;
    @!p not.b32 %r1446, %r1446;
}

	// end inline asm
	and.b32  	%r1467, %r1446, %r1466;
	mov.b32 	%r1451, 16;
	// begin inline asm
	{
    .reg .pred p;
    and.b32 %r1449, %r1459, %r1451;    setp.ne.u32 p, %r1449, 0;
    vote.ballot.sync.b32 %r1449, p, 0xffffffff;
    @!p not.b32 %r1449, %r1449;
}

	// end inline asm
	and.b32  	%r1468, %r1449, %r1467;
	mov.b32 	%r1454, 32;
	// begin inline asm
	{
    .reg .pred p;
    and.b32 %r1452, %r1459, %r1454;    setp.ne.u32 p, %r1452, 0;
    vote.ballot.sync.b32 %r1452, p, 0xffffffff;
    @!p not.b32 %r1452, %r1452;
}

	// end inline asm
	and.b32  	%r1469, %r1452, %r1468;
	mov.b32 	%r1457, 64;
	// begin inline asm
	{
    .reg .pred p;
    and.b32 %r1455, %r1459, %r1457;    setp.ne.u32 p, %r1455, 0;
    vote.ballot.sync.b32 %r1455, p, 0xffffffff;
    @!p not.b32 %r1455, %r1455;
}

	// end inline asm
	and.b32  	%r1470, %r1455, %r1469;
	mov.b32 	%r1460, 128;
	// begin inline asm
	{
    .reg .pred p;
    and.b32 %r1458, %r1459, %r1460;    setp.ne.u32 p, %r1458, 0;
    vote.ballot.sync.b32 %r1458, p, 0xffffffff;
    @!p not.b32 %r1458, %r1458;
}

	// end inline asm
	and.b32  	%r1471, %r1458, %r1470;
	clz.b32 	%r1472, %r1471;
	sub.s32 	%r321, 31, %r1472;
	and.b32  	%r1473, %r1203, %r1471;
	popc.b32 	%r322, %r1473;
	setp.ne.s32 	%p201, %r644, %r321;
	mov.b32 	%r3166, 0;
	@%p201 bra 	$L__BB5_241;
	shl.b32 	%r1474, %r1459, 2;
	add.s32 	%r1475, %r108, %r1474;
	atom.shared.add.u32 	%r3166, [%r1475], %r322;
$L__BB5_241:
	shfl.sync.idx.b32	%r1501|%p202, %r3166, %r321, 31, -1;
	add.s32 	%r325, %r322, %r1501;
	setp.eq.s32 	%p203, %r3152, 2147483647;
	selp.b32 	%r1502, -2147483648, %r3152, %p203;
	shr.u32 	%r1503, %r1502, %r642;
	and.b32  	%r1498, %r1503, %r107;
	mov.b32 	%r1478, 1;
	// begin inline asm
	{
    .reg .pred p;
    and.b32 %r1476, %r1498, %r1478;    setp.ne.u32 p, %r1476, 0;
    vote.ballot.sync.b32 %r1476, p, 0xffffffff;
    @!p not.b32 %r1476, %r1476;
}

	// end inline asm
	mov.b32 	%r1481, 2;
	// begin inline asm
	{
    .reg .pred p;
    and.b32 %r1479, %r1498, %r1481;    setp.ne.u32 p, %r1479, 0;
    vote.ballot.sync.b32 %r1479, p, 0xffffffff;
    @!p not.b32 %r1479, %r1479;
}

	// end inline asm
	and.b32  	%r1504, %r1479, %r1476;
	mov.b32 	%r1484, 4;
	// begin inline asm
	{
    .reg .pred p;
    and.b32 %r1482, %r1498, %r1484;    setp.ne.u32 p, %r1482, 0;
    vote.ballot.sync.b32 %r1482, p, 0xffffffff;
    @!p not.b32 %r1482, %r1482;
}

	// end inline asm
	and.b32  	%r1505, %r1482, %r1504;
	mov.b32 	%r1487, 8;
	// begin inline asm
	{
    .reg .pred p;
    and.b32 %r1485, %r1498, %r1487;    setp.ne.u32 p, %r1485, 0;
    vote.ballot.sync.b32 %r1485, p, 0xffffffff;
    @!p not.b32 %r1485, %r1485;
}

	// end inline asm
	and.b32  	%r1506, %r1485, %r1505;
	mov.b32 	%r1490, 16;
	// begin inline asm
	{
    .reg .pred p;
    and.b32 %r1488, %r1498, %r1490;    setp.ne.u32 p, %r1488, 0;
    vote.ballot.sync.b32 %r1488, p, 0xffffffff;
    @!p not.b32 %r1488, %r1488;
}

	// end inline asm
	and.b32  	%r1507, %r1488, %r1506;
	mov.b32 	%r1493, 32;
	// begin inline asm
	{
    .reg .pred p;
    and.b32 %r1491, %r1498, %r1493;    setp.ne.u32 p, %r1491, 0;
    vote.ballot.sync.b32 %r1491, p, 0xffffffff;
    @!p not.b32 %r1491, %r1491;
}

	// end inline asm
	and.b32  	%r1508, %r1491, %r1507;
	mov.b32 	%r1496, 64;
	// begin inline asm
	{
    .reg .pred p;
    and.b32 %r1494, %r1498, %r1496;    setp.ne.u32 p, %r1494, 0;
    vote.ballot.sync.b32 %r1494, p, 0xffffffff;
    @!p not.b32 %r1494, %r1494;
}

	// end inline asm
	and.b32  	%r1509, %r1494, %r1508;
	mov.b32 	%r1499, 128;
	// begin inline asm
	{
    .reg .pred p;
    and.b32 %r1497, %r1498, %r1499;    setp.ne.u32 p, %r1497, 0;
    vote.ballot.sync.b32 %r1497, p, 0xffffffff;
    @!p not.b32 %r1497, %r1497;
}

	// end inline asm
	and.b32  	%r1510, %r1497, %r1509;
	clz.b32 	%r1511, %r1510;
	sub.s32 	%r327, 31, %r1511;
	and.b32  	%r1512, %r1203, %r1510;
	popc.b32 	%r328, %r1512;
	setp.ne.s32 	%p204, %r644, %r327;
	mov.b32 	%r3167, 0;
	@%p204 bra 	$L__BB5_243;
	shl.b32 	%r1513, %r1498, 2;
	add.s32 	%r1514, %r108, %r1513;
	atom.shared.add.u32 	%r3167, [%r1514], %r328;
$L__BB5_243:
	shfl.sync.idx.b32	%r1540|%p205, %r3167, %r327, 31, -1;
	add.s32 	%r331, %r328, %r1540;
	setp.eq.s32 	%p206, %r3151, 2147483647;
	selp.b32 	%r1541, -2147483648, %r3151, %p206;
	shr.u32 	%r1542, %r1541, %r642;
	and.b32  	%r1537, %r1542, %r107;
	mov.b32 	%r1517, 1;
	// begin inline asm
	{
    .reg .pred p;
    and.b32 %r1515, %r1537, %r1517;    setp.ne.u32 p, %r1515, 0;
    vote.ballot.sync.b32 %r1515, p, 0xffffffff;
    @!p not.b32 %r1515, %r1515;
}

	// end inline asm
	mov.b32 	%r1520, 2;
	// begin inline asm
	{
    .reg .pred p;
    and.b32 %r1518, %r1537, %r1520;    setp.ne.u32 p, %r1518, 0;
    vote.ballot.sync.b32 %r1518, p, 0xffffffff;
    @!p not.b32 %r1518, %r1518;
}

	// end inline asm
	and.b32  	%r1543, %r1518, %r1515;
	mov.b32 	%r1523, 4;
	// begin inline asm
	{
    .reg .pred p;
    and.b32 %r1521, %r1537, %r1523;    setp.ne.u32 p, %r1521, 0;
    vote.ballot.sync.b32 %r1521, p, 0xffffffff;
    @!p not.b32 %r1521, %r1521;
}

	// end inline asm
	and.b32  	%r1544, %r1521, %r1543;
	mov.b32 	%r1526, 8;
	// begin inline asm
	{
    .reg .pred p;
    and.b32 %r1524, %r1537, %r1526;    setp.ne.u32 p, %r1524, 0;
    vote.ballot.sync.b32 %r1524, p, 0xffffffff;
    @!p not.b32 %r1524, %r1524;
}

	// end inline asm
	and.b32  	%r1545, %r1524, %r1544;
	mov.b32 	%r1529, 16;
	// begin inline asm
	{
    .reg .pred p;
    and.b32 %r1527, %r1537, %r1529;    setp.ne.u32 p, %r1527, 0;
    vote.ballot.sync.b32 %r1527, p, 0xffffffff;
    @!p not.b32 %r1527, %r1527;
}

	// end inline asm
	and.b32  	%r1546, %r1527, %r1545;
	mov.b32 	%r1532, 32;
	// begin inline asm
	{
    .reg .pred p;
    and.b32 %r1530, %r1537, %r1532;    setp.ne.u32 p, %r1530, 0;
    vote.ballot.sync.b32 %r1530, p, 0xffffffff;
    @!p not.b32 %r1530, %r1530;
}

	// end inline asm
	and.b32  	%r1547, %r1530, %r1546;
	mov.b32 	%r1535, 64;
	// begin inline asm
	{
    .reg .pred p;
    and.b32 %r1533, %r1537, %r1535;    setp.ne.u32 p, %r1533, 0;
    vote.ballot.sync.b32 %r1533, p, 0xffffffff;
    @!p not.b32 %r1533, %r1533;
}

	// end inline asm
	and.b32  	%r1548, %r1533, %r1547;
	mov.b32 	%r1538, 128;
	// begin inline asm
	{
    .reg .pred p;
    and.b32 %r1536, %r1537, %r1538;    setp.ne.u32 p, %r1536, 0;
    vote.ballot.sync.b32 %r1536, p, 0xffffffff;
    @!p not.b32 %r1536, %r1536;
}

	// end inline asm
	and.b32  	%r1549, %r1536, %r1548;
	clz.b32 	%r1550, %r1549;
	sub.s32 	%r333, 31, %r1550;
	and.b32  	%r1551, %r1203, %r1549;
	popc.b32 	%r334, %r1551;
	setp.ne.s32 	%p207, %r644, %r333;
	mov.b32 	%r3168, 0;
	@%p207 bra 	$L__BB5_245;
	shl.b32 	%r1552, %r1537, 2;
	add.s32 	%r1553, %r108, %r1552;
	atom.shared.add.u32 	%r3168, [%r1553], %r334;
$L__BB5_245:
	shfl.sync.idx.b32	%r1579|%p208, %r3168, %r333, 31, -1;
	add.s32 	%r337, %r334, %r1579;
	setp.eq.s32 	%p209, %r3150, 2147483647;
	selp.b32 	%r1580, -2147483648, %r3150, %p209;
	shr.u32 	%r1581, %r1580, %r642;
	and.b32  	%r1576, %r1581, %r107;
	mov.b32 	%r1556, 1;
	// begin inline asm
	{
    .reg .pred p;
    and.b32 %r1554, %r1576, %r1556;    setp.ne.u32 p, %r1554, 0;
    vote.ballot.sync.b32 %r1554, p, 0xffffffff;
    @!p not.b32 %r1554, %r1554;
}

	// end inline asm
	mov.b32 	%r1559, 2;
	// begin inline asm
	{
    .reg .pred p;
    and.b32 %r1557, %r1576, %r1559;    setp.ne.u32 p, %r1557, 0;
    vote.ballot.sync.b32 %r1557, p, 0xffffffff;
    @!p not.b32 %r1557, %r1557;
}

	// end inline asm
	and.b32  	%r1582, %r1557, %r1554;
	mov.b32 	%r1562, 4;
	// begin inline asm
	{
    .reg .pred p;
    and.b32 %r1560, %r1576, %r1562;    setp.ne.u32 p, %r1560, 0;
    vote.ballot.sync.b32 %r1560, p, 0xffffffff;
    @!p not.b32 %r1560, %r1560;
}

	// end inline asm
	and.b32  	%r1583, %r1560, %r1582;
	mov.b32 	%r1565, 8;
	// begin inline asm
	{
    .reg .pred p;
    and.b32 %r1563, %r1576, %r1565;    setp.ne.u32 p, %r1563, 0;
    vote.ballot.sync.b32 %r1563, p, 0xffffffff;
    @!p not.b32 %r1563, %r1563;
}

	// end inline asm
	and.b32  	%r1584, %r1563, %r1583;
	mov.b32 	%r1568, 16;
	// begin inline asm
	{
    .reg .pred p;
    and.b32 %r1566, %r1576, %r1568;    setp.ne.u32 p, %r1566, 0;
    vote.ballot.sync.b32 %r1566, p, 0xffffffff;
    @!p not.b32 %r1566, %r1566;
}

	// end inline asm
	and.b32  	%r1585, %r1566, %r1584;
	mov.b32 	%r1571, 32;
	// begin inline asm
	{
    .reg .pred p;
    and.b32 %r1569, %r1576, %r1571;    setp.ne.u32 p, %r1569, 0;
    vote.ballot.sync.b32 %r1569, p, 0xffffffff;
    @!p not.b32 %r1569, %r1569;
}

	// end inline asm
	and.b32  	%r1586, %r1569, %r1585;
	mov.b32 	%r1574, 64;
	// begin inline asm
	{
    .reg .pred p;
    and.b32 %r1572, %r1576, %r1574;    setp.ne.u32 p, %r1572, 0;
    vote.ballot.sync.b32 %r1572, p, 0xffffffff;
    @!p not.b32 %r1572, %r1572;
}

	// end inline asm
	and.b32  	%r1587, %r1572, %r1586;
	mov.b32 	%r1577, 128;
	// begin inline asm
	{
    .reg .pred p;
    and.b32 %r1575, %r1576, %r1577;    setp.ne.u32 p, %r1575, 0;
    vote.ballot.sync.b32 %r1575, p, 0xffffffff;
    @!p not.b32 %r1575, %r1575;
}

	// end inline asm
	and.b32  	%r1588, %r1575, %r1587;
	clz.b32 	%r1589, %r1588;
	sub.s32 	%r339, 31, %r1589;
	and.b32  	%r1590, %r1203, %r1588;
	popc.b32 	%r340, %r1590;
	setp.ne.s32 	%p210, %r644, %r339;
	mov.b32 	%r3169, 0;
	@%p210 bra 	$L__BB5_247;
	shl.b32 	%r1591, %r1576, 2;
	add.s32 	%r1592, %r108, %r1591;
	atom.shared.add.u32 	%r3169, [%r1592], %r340;
$L__BB5_247:
	shfl.sync.idx.b32	%r1618|%p211, %r3169, %r339, 31, -1;
	add.s32 	%r343, %r340, %r1618;
	setp.eq.s32 	%p212, %r3149, 2147483647;
	selp.b32 	%r1619, -2147483648, %r3149, %p212;
	shr.u32 	%r1620, %r1619, %r642;
	and.b32  	%r1615, %r1620, %r107;
	mov.b32 	%r1595, 1;
	// begin inline asm
	{
    .reg .pred p;
    and.b32 %r1593, %r1615, %r1595;    setp.ne.u32 p, %r1593, 0;
    vote.ballot.sync.b32 %r1593, p, 0xffffffff;
    @!p not.b32 %r1593, %r1593;
}

	// end inline asm
	mov.b32 	%r1598, 2;
	// begin inline asm
	{
    .reg .pred p;
    and.b32 %r1596, %r1615, %r1598;    setp.ne.u32 p, %r1596, 0;
    vote.ballot.sync.b32 %r1596, p, 0xffffffff;
    @!p not.b32 %r1596, %r1596;
}

	// end inline asm
	and.b32  	%r1621, %r1596, %r1593;
	mov.b32 	%r1601, 4;
	// begin inline asm
	{
    .reg .pred p;
    and.b32 %r1599, %r1615, %r1601;    setp.ne.u32 p, %r1599, 0;
    vote.ballot.sync.b32 %r1599, p, 0xffffffff;
    @!p not.b32 %r1599, %r1599;
}

	// end inline asm
	and.b32  	%r1622, %r1599, %r1621;
	mov.b32 	%r1604, 8;
	// begin inline asm
	{
    .reg .pred p;
    and.b32 %r1602, %r1615, %r1604;    setp.ne.u32 p, %r1602, 0;
    vote.ballot.sync.b32 %r1602, p, 0xffffffff;
    @!p not.b32 %r1602, %r1602;
}

	// end inline asm
	and.b32  	%r1623, %r1602, %r1622;
	mov.b32 	%r1607, 16;
	// begin inline asm
	{
    .reg .pred p;
    and.b32 %r1605, %r1615, %r1607;    setp.ne.u32 p, %r1605, 0;
    vote.ballot.sync.b32 %r1605, p, 0xffffffff;
    @!p not.b32 %r1605, %r1605;
}

	// end inline asm
	and.b32  	%r1624, %r1605, %r1623;
	mov.b32 	%r1610, 32;
	// begin inline asm
	{
    .reg .pred p;
    and.b32 %r1608, %r1615, %r1610;    setp.ne.u32 p, %r1608, 0;
    vote.ballot.sync.b32 %r1608, p, 0xffffffff;
    @!p not.b32 %r1608, %r1608;
}

	// end inline asm
	and.b32  	%r1625, %r1608, %r1624;
	mov.b32 	%r1613, 64;
	// begin inline asm
	{
    .reg .pred p;
    and.b32 %r1611, %r1615, %r1613;    setp.ne.u32 p, %r1611, 0;
    vote.ballot.sync.b32 %r1611, p, 0xffffffff;
    @!p not.b32 %r1611, %r1611;
}

	// end inline asm
	and.b32  	%r1626, %r1611, %r1625;
	mov.b32 	%r1616, 128;
	// begin inline asm
	{
    .reg .pred p;
    and.b32 %r1614, %r1615, %r1616;    setp.ne.u32 p, %r1614, 0;
    vote.ballot.sync.b32 %r1614, p, 0xffffffff;
    @!p not.b32 %r1614, %r1614;
}

	// end inline asm
	and.b32  	%r1627, %r1614, %r1626;
	clz.b32 	%r1628, %r1627;
	sub.s32 	%r345, 31, %r1628;
	and.b32  	%r1629, %r1203, %r1627;
	popc.b32 	%r346, %r1629;
	setp.ne.s32 	%p213, %r644, %r345;
	mov.b32 	%r3170, 0;
	@%p213 bra 	$L__BB5_249;
	shl.b32 	%r1630, %r1615, 2;
	add.s32 	%r1631, %r108, %r1630;
	atom.shared.add.u32 	%r3170, [%r1631], %r346;
$L__BB5_249:
	shfl.sync.idx.b32	%r1657|%p214, %r3170, %r345, 31, -1;
	add.s32 	%r349, %r346, %r1657;
	setp.eq.s32 	%p215, %r3148, 2147483647;
	selp.b32 	%r1658, -2147483648, %r3148, %p215;
	shr.u32 	%r1659, %r1658, %r642;
	and.b32  	%r1654, %r1659, %r107;
	mov.b32 	%r1634, 1;
	// begin inline asm
	{
    .reg .pred p;
    and.b32 %r1632, %r1654, %r1634;    setp.ne.u32 p, %r1632, 0;
    vote.ballot.sync.b32 %r1632, p, 0xffffffff;
    @!p not.b32 %r1632, %r1632;
}

	// end inline asm
	mov.b32 	%r1637, 2;
	// begin inline asm
	{
    .reg .pred p;
    and.b32 %r1635, %r1654, %r1637;    setp.ne.u32 p, %r1635, 0;
    vote.ballot.sync.b32 %r1635, p, 0xffffffff;
    @!p not.b32 %r1635, %r1635;
}

	// end inline asm
	and.b32  	%r1660, %r1635, %r1632;
	mov.b32 	%r1640, 4;
	// begin inline asm
	{
    .reg .pred p;
    and.b32 %r1638, %r1654, %r1640;    setp.ne.u32 p, %r1638, 0;
    vote.ballot.sync.b32 %r1638, p, 0xffffffff;
    @!p not.b32 %r1638, %r1638;
}

	// end inline asm
	and.b32  	%r1661, %r1638, %r1660;
	mov.b32 	%r1643, 8;
	// begin inline asm
	{
    .reg .pred p;
    and.b32 %r1641, %r1654, %r1643;    setp.ne.u32 p, %r1641, 0;
    vote.ballot.sync.b32 %r1641, p, 0xffffffff;
    @!p not.b32 %r1641, %r1641;
}

	// end inline asm
	and.b32  	%r1662, %r1641, %r1661;
	mov.b32 	%r1646, 16;
	// begin inline asm
	{
    .reg .pred p;
    and.b32 %r1644, %r1654, %r1646;    setp.ne.u32 p, %r1644, 0;
    vote.ballot.sync.b32 %r1644, p, 0xffffffff;
    @!p not.b32 %r1644, %r1644;
}

	// end inline asm
	and.b32  	%r1663, %r1644, %r1662;
	mov.b32 	%r1649, 32;
	// begin inline asm
	{
    .reg .pred p;
    and.b32 %r1647, %r1654, %r1649;    setp.ne.u32 p, %r1647, 0;
    vote.ballot.sync.b32 %r1647, p, 0xffffffff;
    @!p not.b32 %r1647, %r1647;
}

	// end inline asm
	and.b32  	%r1664, %r1647, %r1663;
	mov.b32 	%r1652, 64;
	// begin inline asm
	{
    .reg .pred p;
    and.b32 %r1650, %r1654, %r1652;    setp.ne.u32 p, %r1650, 0;
    vote.ballot.sync.b32 %r1650, p, 0xffffffff;
    @!p not.b32 %r1650, %r1650;
}

	// end inline asm
	and.b32  	%r1665, %r1650, %r1664;
	mov.b32 	%r1655, 128;
	// begin inline asm
	{
    .reg .pred p;
    and.b32 %r1653, %r1654, %r1655;    setp.ne.u32 p, %r1653, 0;
    vote.ballot.sync.b32 %r1653, p, 0xffffffff;
    @!p not.b32 %r1653, %r1653;
}

	// end inline asm
	and.b32  	%r1666, %r1653, %r1665;
	clz.b32 	%r1667, %r1666;
	sub.s32 	%r351, 31, %r1667;
	and.b32  	%r1668, %r1203, %r1666;
	popc.b32 	%r352, %r1668;
	setp.ne.s32 	%p216, %r644, %r351;
	mov.b32 	%r3171, 0;
	@%p216 bra 	$L__BB5_251;
	shl.b32 	%r1669, %r1654, 2;
	add.s32 	%r1670, %r108, %r1669;
	atom.shared.add.u32 	%r3171, [%r1670], %r352;
$L__BB5_251:
	shfl.sync.idx.b32	%r1696|%p217, %r3171, %r351, 31, -1;
	add.s32 	%r355, %r352, %r1696;
	setp.eq.s32 	%p218, %r3147, 2147483647;
	selp.b32 	%r1697, -2147483648, %r3147, %p218;
	shr.u32 	%r1698, %r1697, %r642;
	and.b32  	%r1693, %r1698, %r107;
	mov.b32 	%r1673, 1;
	// begin inline asm
	{
    .reg .pred p;
    and.b32 %r1671, %r1693, %r1673;    setp.ne.u32 p, %r1671, 0;
    vote.ballot.sync.b32 %r1671, p, 0xffffffff;
    @!p not.b32 %r1671, %r1671;
}

	// end inline asm
	mov.b32 	%r1676, 2;
	// begin inline asm
	{
    .reg .pred p;
    and.b32 %r1674, %r1693, %r1676;    setp.ne.u32 p, %r1674, 0;
    vote.ballot.sync.b32 %r1674, p, 0xffffffff;
    @!p not.b32 %r1674, %r1674;
}

	// end inline asm
	and.b32  	%r1699, %r1674, %r1671;
	mov.b32 	%r1679, 4;
	// begin inline asm
	{
    .reg .pred p;
    and.b32 %r1677, %r1693, %r1679;    setp.ne.u32 p, %r1677, 0;
    vote.ballot.sync.b32 %r1677, p, 0xffffffff;
    @!p not.b32 %r1677, %r1677;
}

	// end inline asm
	and.b32  	%r1700, %r1677, %r1699;
	mov.b32 	%r1682, 8;
	// begin inline asm
	{
    .reg .pred p;
    and.b32 %r1680, %r1693, %r1682;    setp.ne.u32 p, %r1680, 0;
    vote.ballot.sync.b32 %r1680, p, 0xffffffff;
    @!p not.b32 %r1680, %r1680;
}

	// end inline asm
	and.b32  	%r1701, %r1680, %r1700;
	mov.b32 	%r1685, 16;
	// begin inline asm
	{
    .reg .pred p;
    and.b32 %r1683, %r1693, %r1685;    setp.ne.u32 p, %r1683, 0;
    vote.ballot.sync.b32 %r1683, p, 0xffffffff;
    @!p not.b32 %r1683, %r1683;
}

	// end inline asm
	and.b32  	%r1702, %r1683, %r1701;
	mov.b32 	%r1688, 32;
	// begin inline asm
	{
    .reg .pred p;
    and.b32 %r1686, %r1693, %r1688;    setp.ne.u32 p, %r1686, 0;
    vote.ballot.sync.b32 %r1686, p, 0xffffffff;
    @!p not.b32 %r1686, %r1686;
}

	// end inline asm
	and.b32  	%r1703, %r1686, %r1702;
	mov.b32 	%r1691, 64;
	// begin inline asm
	{
    .reg .pred p;
    and.b32 %r1689, %r1693, %r1691;    setp.ne.u32 p, %r1689, 0;
    vote.ballot.sync.b32 %r1689, p, 0xffffffff;
    @!p not.b32 %r1689, %r1689;
}

	// end inline asm
	and.b32  	%r1704, %r1689, %r1703;
	mov.b32 	%r1694, 128;
	// begin inline asm
	{
    .reg .pred p;
    and.b32 %r1692, %r1693, %r1694;    setp.ne.u32 p, %r1692, 0;
    vote.ballot.sync.b32 %r1692, p, 0xffffffff;
    @!p not.b32 %r1692, %r1692;
}

	// end inline asm
	and.b32  	%r1705, %r1692, %r1704;
	clz.b32 	%r1706, %r1705;
	sub.s32 	%r357, 31, %r1706;
	and.b32  	%r1707, %r1203, %r1705;
	popc.b32 	%r358, %r1707;
	setp.ne.s32 	%p219, %r644, %r357;
	mov.b32 	%r3172, 0;
	@%p219 bra 	$L__BB5_253;
	shl.b32 	%r1708, %r1693, 2;
	add.s32 	%r1709, %r108, %r1708;
	atom.shared.add.u32 	%r3172, [%r1709], %r358;
$L__BB5_253:
	shfl.sync.idx.b32	%r1735|%p220, %r3172, %r357, 31, -1;
	add.s32 	%r361, %r358, %r1735;
	setp.eq.s32 	%p221, %r3146, 2147483647;
	selp.b32 	%r1736, -2147483648, %r3146, %p221;
	shr.u32 	%r1737, %r1736, %r642;
	and.b32  	%r1732, %r1737, %r107;
	mov.b32 	%r1712, 1;
	// begin inline asm
	{
    .reg .pred p;
    and.b32 %r1710, %r1732, %r1712;    setp.ne.u32 p, %r1710, 0;
    vote.ballot.sync.b32 %r1710, p, 0xffffffff;
    @!p not.b32 %r1710, %r1710;
}

	// end inline asm
	mov.b32 	%r1715, 2;
	// begin inline asm
	{
    .reg .pred p;
    and.b32 %r1713, %r1732, %r1715;    setp.ne.u32 p, %r1713, 0;
    vote.ballot.sync.b32 %r1713, p, 0xffffffff;
    @!p not.b32 %r1713, %r1713;
}

	// end inline asm
	and.b32  	%r1738, %r1713, %r1710;
	mov.b32 	%r1718, 4;
	// begin inline asm
	{
    .reg .pred p;
    and.b32 %r1716, %r1732, %r1718;    setp.ne.u32 p, %r1716, 0;
    vote.ballot.sync.b32 %r1716, p, 0xffffffff;
    @!p not.b32 %r1716, %r1716;
}

	// end inline asm
	and.b32  	%r1739, %r1716, %r1738;
	mov.b32 	%r1721, 8;
	// begin inline asm
	{
    .reg .pred p;
    and.b32 %r1719, %r1732, %r1721;    setp.ne.u32 p, %r1719, 0;
    vote.ballot.sync.b32 %r1719, p, 0xffffffff;
    @!p not.b32 %r1719, %r1719;
}

	// end inline asm
	and.b32  	%r1740, %r1719, %r1739;
	mov.b32 	%r1724, 16;
	// begin inline asm
	{
    .reg .pred p;
    and.b32 %r1722, %r1732, %r1724;    setp.ne.u32 p, %r1722, 0;
    vote.ballot.sync.b32 %r1722, p, 0xffffffff;
    @!p not.b32 %r1722, %r1722;
}

	// end inline asm
	and.b32  	%r1741, %r1722, %r1740;
	mov.b32 	%r1727, 32;
	// begin inline asm
	{
    .reg .pred p;
    and.b32 %r1725, %r1732, %r1727;    setp.ne.u32 p, %r1725, 0;
    vote.ballot.sync.b32 %r1725, p, 0xffffffff;
    @!p not.b32 %r1725, %r1725;
}

	// end inline asm
	and.b32  	%r1742, %r1725, %r1741;
	mov.b32 	%r1730, 64;
	// begin inline asm
	{
    .reg .pred p;
    and.b32 %r1728, %r1732, %r1730;    setp.ne.u32 p, %r1728, 0;
    vote.ballot.sync.b32 %r1728, p, 0xffffffff;
    @!p not.b32 %r1728, %r1728;
}

	// end inline asm
	and.b32  	%r1743, %r1728, %r1742;
	mov.b32 	%r1733, 128;
	// begin inline asm
	{
    .reg .pred p;
    and.b32 %r1731, %r1732, %r1733;    setp.ne.u32 p, %r1731, 0;
    vote.ballot.sync.b32 %r1731, p, 0xffffffff;
    @!p not.b32 %r1731, %r1731;
}

	// end inline asm
	and.b32  	%r1744, %r1731, %r1743;
	clz.b32 	%r1745, %r1744;
	sub.s32 	%r363, 31, %r1745;
	and.b32  	%r1746, %r1203, %r1744;
	popc.b32 	%r364, %r1746;
	setp.ne.s32 	%p222, %r644, %r363;
	mov.b32 	%r3173, 0;
	@%p222 bra 	$L__BB5_255;
	shl.b32 	%r1747, %r1732, 2;
	add.s32 	%r1748, %r108, %r1747;
	atom.shared.add.u32 	%r3173, [%r1748], %r364;
$L__BB5_255:
	shfl.sync.idx.b32	%r1774|%p223, %r3173, %r363, 31, -1;
	add.s32 	%r367, %r364, %r1774;
	setp.eq.s32 	%p224, %r3145, 2147483647;
	selp.b32 	%r1775, -2147483648, %r3145, %p224;
	shr.u32 	%r1776, %r1775, %r642;
	and.b32  	%r1771, %r1776, %r107;
	mov.b32 	%r1751, 1;
	// begin inline asm
	{
    .reg .pred p;
    and.b32 %r1749, %r1771, %r1751;    setp.ne.u32 p, %r1749, 0;
    vote.ballot.sync.b32 %r1749, p, 0xffffffff;
    @!p not.b32 %r1749, %r1749;
}

	// end inline asm
	mov.b32 	%r1754, 2;
	// begin inline asm
	{
    .reg .pred p;
    and.b32 %r1752, %r1771, %r1754;    setp.ne.u32 p, %r1752, 0;
    vote.ballot.sync.b32 %r1752, p, 0xffffffff;
    @!p not.b32 %r1752, %r1752;
}

	// end inline asm
	and.b32  	%r1777, %r1752, %r1749;
	mov.b32 	%r1757, 4;
	// begin inline asm
	{
    .reg .pred p;
    and.b32 %r1755, %r1771, %r1757;    setp.ne.u32 p, %r1755, 0;
    vote.ballot.sync.b32 %r1755, p, 0xffffffff;
    @!p not.b32 %r1755, %r1755;
}

	// end inline asm
	and.b32  	%r1778, %r1755, %r1777;
	mov.b32 	%r1760, 8;
	// begin inline asm
	{
    .reg .pred p;
    and.b32 %r1758, %r1771, %r1760;    setp.ne.u32 p, %r1758, 0;
    vote.ballot.sync.b32 %r1758, p, 0xffffffff;
    @!p not.b32 %r1758, %r1758;
}

	// end inline asm
	and.b32  	%r1779, %r1758, %r1778;
	mov.b32 	%r1763, 16;
	// begin inline asm
	{
    .reg .pred p;
    and.b32 %r1761, %r1771, %r1763;    setp.ne.u32 p, %r1761, 0;
    vote.ballot.sync.b32 %r1761, p, 0xffffffff;
    @!p not.b32 %r1761, %r1761;
}

	// end inline asm
	and.b32  	%r1780, %r1761, %r1779;
	mov.b32 	%r1766, 32;
	// begin inline asm
	{
    .reg .pred p;
    and.b32 %r1764, %r1771, %r1766;    setp.ne.u32 p, %r1764, 0;
    vote.ballot.sync.b32 %r1764, p, 0xffffffff;
    @!p not.b32 %r1764, %r1764;
}

	// end inline asm
	and.b32  	%r1781, %r1764, %r1780;
	mov.b32 	%r1769, 64;
	// begin inline asm
	{
    .reg .pred p;
    and.b32 %r1767, %r1771, %r1769;    setp.ne.u32 p, %r1767, 0;
    vote.ballot.sync.b32 %r1767, p, 0xffffffff;
    @!p not.b32 %r1767, %r1767;
}

	// end inline asm
	and.b32  	%r1782, %r1767, %r1781;
	mov.b32 	%r1772, 128;
	// begin inline asm
	{
    .reg .pred p;
    and.b32 %r1770, %r1771, %r1772;    setp.ne.u32 p, %r1770, 0;
    vote.ballot.sync.b32 %r1770, p, 0xffffffff;
    @!p not.b32 %r1770, %r1770;
}

	// end inline asm
	and.b32  	%r1783, %r1770, %r1782;
	clz.b32 	%r1784, %r1783;
	sub.s32 	%r369, 31, %r1784;
	and.b32  	%r1785, %r1203, %r1783;
	popc.b32 	%r370, %r1785;
	setp.ne.s32 	%p225, %r644, %r369;
	mov.b32 	%r3174, 0;
	@%p225 bra 	$L__BB5_257;
	shl.b32 	%r1786, %r1771, 2;
	add.s32 	%r1787, %r108, %r1786;
	atom.shared.add.u32 	%r3174, [%r1787], %r370;
$L__BB5_257:
	shfl.sync.idx.b32	%r1813|%p226, %r3174, %r369, 31, -1;
	add.s32 	%r373, %r370, %r1813;
	setp.eq.s32 	%p227, %r3144, 2147483647;
	selp.b32 	%r1814, -2147483648, %r3144, %p227;
	shr.u32 	%r1815, %r1814, %r642;
	and.b32  	%r1810, %r1815, %r107;
	mov.b32 	%r1790, 1;
	// begin inline asm
	{
    .reg .pred p;
    and.b32 %r1788, %r1810, %r1790;    setp.ne.u32 p, %r1788, 0;
    vote.ballot.sync.b32 %r1788, p, 0xffffffff;
    @!p not.b32 %r1788, %r1788;
}

	// end inline asm
	mov.b32 	%r1793, 2;
	// begin inline asm
	{
    .reg .pred p;
    and.b32 %r1791, %r1810, %r1793;    setp.ne.u32 p, %r1791, 0;
    vote.ballot.sync.b32 %r1791, p, 0xffffffff;
    @!p not.b32 %r1791, %r1791;
}

	// end inline asm
	and.b32  	%r1816, %r1791, %r1788;
	mov.b32 	%r1796, 4;
	// begin inline asm
	{
    .reg .pred p;
    and.b32 %r1794, %r1810, %r1796;    setp.ne.u32 p, %r1794, 0;
    vote.ballot.sync.b32 %r1794, p, 0xffffffff;
    @!p not.b32 %r1794, %r1794;
}

	// end inline asm
	and.b32  	%r1817, %r1794, %r1816;
	mov.b32 	%r1799, 8;
	// begin inline asm
	{
    .reg .pred p;
    and.b32 %r1797, %r1810, %r1799;    setp.ne.u32 p, %r1797, 0;
    vote.ballot.sync.b32 %r1797, p, 0xffffffff;
    @!p not.b32 %r1797, %r1797;
}

	// end inline asm
	and.b32  	%r1818, %r1797, %r1817;
	mov.b32 	%r1802, 16;
	// begin inline asm
	{
    .reg .pred p;
    and.b32 %r1800, %r1810, %r1802;    setp.ne.u32 p, %r1800, 0;
    vote.ballot.sync.b32 %r1800, p, 0xffffffff;
    @!p not.b32 %r1800, %r1800;
}

	// end inline asm
	and.b32  	%r1819, %r1800, %r1818;
	mov.b32 	%r1805, 32;
	// begin inline asm
	{
    .reg .pred p;
    and.b32 %r1803, %r1810, %r1805;    setp.ne.u32 p, %r1803, 0;
    vote.ballot.sync.b32 %r1803, p, 0xffffffff;
    @!p not.b32 %r1803, %r1803;
}

	// end inline asm
	and.b32  	%r1820, %r1803, %r1819;
	mov.b32 	%r1808, 64;
	// begin inline asm
	{
    .reg .pred p;
    and.b32 %r1806, %r1810, %r1808;    setp.ne.u32 p, %r1806, 0;
    vote.ballot.sync.b32 %r1806, p, 0xffffffff;
    @!p not.b32 %r1806, %r1806;
}

	// end inline asm
	and.b32  	%r1821, %r1806, %r1820;
	mov.b32 	%r1811, 128;
	// begin inline asm
	{
    .reg .pred p;
    and.b32 %r1809, %r1810, %r1811;    setp.ne.u32 p, %r1809, 0;
    vote.ballot.sync.b32 %r1809, p, 0xffffffff;
    @!p not.b32 %r1809, %r1809;
}

	// end inline asm
	and.b32  	%r1822, %r1809, %r1821;
	clz.b32 	%r1823, %r1822;
	sub.s32 	%r375, 31, %r1823;
	and.b32  	%r1824, %r1203, %r1822;
	popc.b32 	%r376, %r1824;
	setp.ne.s32 	%p228, %r644, %r375;
	mov.b32 	%r3175, 0;
	@%p228 bra 	$L__BB5_259;
	shl.b32 	%r1825, %r1810, 2;
	add.s32 	%r1826, %r108, %r1825;
	atom.shared.add.u32 	%r3175, [%r1826], %r376;
$L__BB5_259:
	shfl.sync.idx.b32	%r1852|%p229, %r3175, %r375, 31, -1;
	add.s32 	%r379, %r376, %r1852;
	setp.eq.s32 	%p230, %r3143, 2147483647;
	selp.b32 	%r1853, -2147483648, %r3143, %p230;
	shr.u32 	%r1854, %r1853, %r642;
	and.b32  	%r1849, %r1854, %r107;
	mov.b32 	%r1829, 1;
	// begin inline asm
	{
    .reg .pred p;
    and.b32 %r1827, %r1849, %r1829;    setp.ne.u32 p, %r1827, 0;
    vote.ballot.sync.b32 %r1827, p, 0xffffffff;
    @!p not.b32 %r1827, %r1827;
}

	// end inline asm
	mov.b32 	%r1832, 2;
	// begin inline asm
	{
    .reg .pred p;
    and.b32 %r1830, %r1849, %r1832;    setp.ne.u32 p, %r1830, 0;
    vote.ballot.sync.b32 %r1830, p, 0xffffffff;
    @!p not.b32 %r1830, %r1830;
}

	// end inline asm
	and.b32  	%r1855, %r1830, %r1827;
	mov.b32 	%r1835, 4;
	// begin inline asm
	{
    .reg .pred p;
    and.b32 %r1833, %r1849, %r1835;    setp.ne.u32 p, %r1833, 0;
    vote.ballot.sync.b32 %r1833, p, 0xffffffff;
    @!p not.b32 %r1833, %r1833;
}

	// end inline asm
	and.b32  	%r1856, %r1833, %r1855;
	mov.b32 	%r1838, 8;
	// begin inline asm
	{
    .reg .pred p;
    and.b32 %r1836, %r1849, %r1838;    setp.ne.u32 p, %r1836, 0;
    vote.ballot.sync.b32 %r1836, p, 0xffffffff;
    @!p not.b32 %r1836, %r1836;
}

	// end inline asm
	and.b32  	%r1857, %r1836, %r1856;
	mov.b32 	%r1841, 16;
	// begin inline asm
	{
    .reg .pred p;
    and.b32 %r1839, %r1849, %r1841;    setp.ne.u32 p, %r1839, 0;
    vote.ballot.sync.b32 %r1839, p, 0xffffffff;
    @!p not.b32 %r1839, %r1839;
}

	// end inline asm
	and.b32  	%r1858, %r1839, %r1857;
	mov.b32 	%r1844, 32;
	// begin inline asm
	{
    .reg .pred p;
    and.b32 %r1842, %r1849, %r1844;    setp.ne.u32 p, %r1842, 0;
    vote.ballot.sync.b32 %r1842, p, 0xffffffff;
    @!p not.b32 %r1842, %r1842;
}

	// end inline asm
	and.b32  	%r1859, %r1842, %r1858;
	mov.b32 	%r1847, 64;
	// begin inline asm
	{
    .reg .pred p;
    and.b32 %r1845, %r1849, %r1847;    setp.ne.u32 p, %r1845, 0;
    vote.ballot.sync.b32 %r1845, p, 0xffffffff;
    @!p not.b32 %r1845, %r1845;
}

	// end inline asm
	and.b32  	%r1860, %r1845, %r1859;
	mov.b32 	%r1850, 128;
	// begin inline asm
	{
    .reg .pred p;
    and.b32 %r1848, %r1849, %r1850;    setp.ne.u32 p, %r1848, 0;
    vote.ballot.sync.b32 %r1848, p, 0xffffffff;
    @!p not.b32 %r1848, %r1848;
}

	// end inline asm
	and.b32  	%r1861, %r1848, %r1860;
	clz.b32 	%r1862, %r1861;
	sub.s32 	%r381, 31, %r1862;
	and.b32  	%r1863, %r1203, %r1861;
	popc.b32 	%r382, %r1863;
	setp.ne.s32 	%p231, %r644, %r381;
	mov.b32 	%r3176, 0;
	@%p231 bra 	$L__BB5_261;
	shl.b32 	%r1864, %r1849, 2;
	add.s32 	%r1865, %r108, %r1864;
	atom.shared.add.u32 	%r3176, [%r1865], %r382;
$L__BB5_261:
	shfl.sync.idx.b32	%r1891|%p232, %r3176, %r381, 31, -1;
	add.s32 	%r385, %r382, %r1891;
	setp.eq.s32 	%p233, %r3142, 2147483647;
	selp.b32 	%r1892, -2147483648, %r3142, %p233;
	shr.u32 	%r1893, %r1892, %r642;
	and.b32  	%r1888, %r1893, %r107;
	mov.b32 	%r1868, 1;
	// begin inline asm
	{
    .reg .pred p;
    and.b32 %r1866, %r1888, %r1868;    setp.ne.u32 p, %r1866, 0;
    vote.ballot.sync.b32 %r1866, p, 0xffffffff;
    @!p not.b32 %r1866, %r1866;
}

	// end inline asm
	mov.b32 	%r1871, 2;
	// begin inline asm
	{
    .reg .pred p;
    and.b32 %r1869, %r1888, %r1871;    setp.ne.u32 p, %r1869, 0;
    vote.ballot.sync.b32 %r1869, p, 0xffffffff;
    @!p not.b32 %r1869, %r1869;
}

	// end inline asm
	and.b32  	%r1894, %r1869, %r1866;
	mov.b32 	%r1874, 4;
	// begin inline asm
	{
    .reg .pred p;
    and.b32 %r1872, %r1888, %r1874;    setp.ne.u32 p, %r1872, 0;
    vote.ballot.sync.b32 %r1872, p, 0xffffffff;
    @!p not.b32 %r1872, %r1872;
}

	// end inline asm
	and.b32  	%r1895, %r1872, %r1894;
	mov.b32 	%r1877, 8;
	// begin inline asm
	{
    .reg .pred p;
    and.b32 %r1875, %r1888, %r1877;    setp.ne.u32 p, %r1875, 0;
    vote.ballot.sync.b32 %r1875, p, 0xffffffff;
    @!p not.b32 %r1875, %r1875;
}

	// end inline asm
	and.b32  	%r1896, %r1875, %r1895;
	mov.b32 	%r1880, 16;
	// begin inline asm
	{
    .reg .pred p;
    and.b32 %r1878, %r1888, %r1880;    setp.ne.u32 p, %r1878, 0;
    vote.ballot.sync.b32 %r1878, p, 0xffffffff;
    @!p not.b32 %r1878, %r1878;
}

	// end inline asm
	and.b32  	%r1897, %r1878, %r1896;
	mov.b32 	%r1883, 32;
	// begin inline asm
	{
    .reg .pred p;
    and.b32 %r1881, %r1888, %r1883;    setp.ne.u32 p, %r1881, 0;
    vote.ballot.sync.b32 %r1881, p, 0xffffffff;
    @!p not.b32 %r1881, %r1881;
}

	// end inline asm
	and.b32  	%r1898, %r1881, %r1897;
	mov.b32 	%r1886, 64;
	// begin inline asm
	{
    .reg .pred p;
    and.b32 %r1884, %r1888, %r1886;    setp.ne.u32 p, %r1884, 0;
    vote.ballot.sync.b32 %r1884, p, 0xffffffff;
    @!p not.b32 %r1884, %r1884;
}

	// end inline asm
	and.b32  	%r1899, %r1884, %r1898;
	mov.b32 	%r1889, 128;
	// begin inline asm
	{
    .reg .pred p;
    and.b32 %r1887, %r1888, %r1889;    setp.ne.u32 p, %r1887, 0;
    vote.ballot.sync.b32 %r1887, p, 0xffffffff;
    @!p not.b32 %r1887, %r1887;
}

	// end inline asm
	and.b32  	%r1900, %r1887, %r1899;
	clz.b32 	%r1901, %r1900;
	sub.s32 	%r387, 31, %r1901;
	and.b32  	%r1902, %r1203, %r1900;
	popc.b32 	%r388, %r1902;
	setp.ne.s32 	%p234, %r644, %r387;
	mov.b32 	%r3177, 0;
	@%p234 bra 	$L__BB5_263;
	shl.b32 	%r1903, %r1888, 2;
	add.s32 	%r1904, %r108, %r1903;
	atom.shared.add.u32 	%r3177, [%r1904], %r388;
$L__BB5_263:
	shfl.sync.idx.b32	%r1930|%p235, %r3177, %r387, 31, -1;
	add.s32 	%r391, %r388, %r1930;
	setp.eq.s32 	%p236, %r3141, 2147483647;
	selp.b32 	%r1931, -2147483648, %r3141, %p236;
	shr.u32 	%r1932, %r1931, %r642;
	and.b32  	%r1927, %r1932, %r107;
	mov.b32 	%r1907, 1;
	// begin inline asm
	{
    .reg .pred p;
    and.b32 %r1905, %r1927, %r1907;    setp.ne.u32 p, %r1905, 0;
    vote.ballot.sync.b32 %r1905, p, 0xffffffff;
    @!p not.b32 %r1905, %r1905;
}

	// end inline asm
	mov.b32 	%r1910, 2;
	// begin inline asm
	{
    .reg .pred p;
    and.b32 %r1908, %r1927, %r1910;    setp.ne.u32 p, %r1908, 0;
    vote.ballot.sync.b32 %r1908, p, 0xffffffff;
    @!p not.b32 %r1908, %r1908;
}

	// end inline asm
	and.b32  	%r1933, %r1908, %r1905;
	mov.b32 	%r1913, 4;
	// begin inline asm
	{
    .reg .pred p;
    and.b32 %r1911, %r1927, %r1913;    setp.ne.u32 p, %r1911, 0;
    vote.ballot.sync.b32 %r1911, p, 0xffffffff;
    @!p not.b32 %r1911, %r1911;
}

	// end inline asm
	and.b32  	%r1934, %r1911, %r1933;
	mov.b32 	%r1916, 8;
	// begin inline asm
	{
    .reg .pred p;
    and.b32 %r1914, %r1927, %r1916;    setp.ne.u32 p, %r1914, 0;
    vote.ballot.sync.b32 %r1914, p, 0xffffffff;
    @!p not.b32 %r1914, %r1914;
}

	// end inline asm
	and.b32  	%r1935, %r1914, %r1934;
	mov.b32 	%r1919, 16;
	// begin inline asm
	{
    .reg .pred p;
    and.b32 %r1917, %r1927, %r1919;    setp.ne.u32 p, %r1917, 0;
    vote.ballot.sync.b32 %r1917, p, 0xffffffff;
    @!p not.b32 %r1917, %r1917;
}

	// end inline asm
	and.b32  	%r1936, %r1917, %r1935;
	mov.b32 	%r1922, 32;
	// begin inline asm
	{
    .reg .pred p;
    and.b32 %r1920, %r1927, %r1922;    setp.ne.u32 p, %r1920, 0;
    vote.ballot.sync.b32 %r1920, p, 0xffffffff;
    @!p not.b32 %r1920, %r1920;
}

	// end inline asm
	and.b32  	%r1937, %r1920, %r1936;
	mov.b32 	%r1925, 64;
	// begin inline asm
	{
    .reg .pred p;
    and.b32 %r1923, %r1927, %r1925;    setp.ne.u32 p, %r1923, 0;
    vote.ballot.sync.b32 %r1923, p, 0xffffffff;
    @!p not.b32 %r1923, %r1923;
}

	// end inline asm
	and.b32  	%r1938, %r1923, %r1937;
	mov.b32 	%r1928, 128;
	// begin inline asm
	{
    .reg .pred p;
    and.b32 %r1926, %r1927, %r1928;    setp.ne.u32 p, %r1926, 0;
    vote.ballot.sync.b32 %r1926, p, 0xffffffff;
    @!p not.b32 %r1926, %r1926;
}

	// end inline asm
	and.b32  	%r1939, %r1926, %r1938;
	clz.b32 	%r1940, %r1939;
	sub.s32 	%r393, 31, %r1940;
	and.b32  	%r1941, %r1203, %r1939;
	popc.b32 	%r394, %r1941;
	setp.ne.s32 	%p237, %r644, %r393;
	mov.b32 	%r3178, 0;
	@%p237 bra 	$L__BB5_265;
	shl.b32 	%r1942, %r1927, 2;
	add.s32 	%r1943, %r108, %r1942;
	atom.shared.add.u32 	%r3178, [%r1943], %r394;
$L__BB5_265:
	shfl.sync.idx.b32	%r1969|%p238, %r3178, %r393, 31, -1;
	add.s32 	%r397, %r394, %r1969;
	setp.eq.s32 	%p239, %r3140, 2147483647;
	selp.b32 	%r1970, -2147483648, %r3140, %p239;
	shr.u32 	%r1971, %r1970, %r642;
	and.b32  	%r1966, %r1971, %r107;
	mov.b32 	%r1946, 1;
	// begin inline asm
	{
    .reg .pred p;
    and.b32 %r1944, %r1966, %r1946;    setp.ne.u32 p, %r1944, 0;
    vote.ballot.sync.b32 %r1944, p, 0xffffffff;
    @!p not.b32 %r1944, %r1944;
}

	// end inline asm
	mov.b32 	%r1949, 2;
	// begin inline asm
	{
    .reg .pred p;
    and.b32 %r1947, %r1966, %r1949;    setp.ne.u32 p, %r1947, 0;
    vote.ballot.sync.b32 %r1947, p, 0xffffffff;
    @!p not.b32 %r1947, %r1947;
}

	// end inline asm
	and.b32  	%r1972, %r1947, %r1944;
	mov.b32 	%r1952, 4;
	// begin inline asm
	{
    .reg .pred p;
    and.b32 %r1950, %r1966, %r1952;    setp.ne.u32 p, %r1950, 0;
    vote.ballot.sync.b32 %r1950, p, 0xffffffff;
    @!p not.b32 %r1950, %r1950;
}

	// end inline asm
	and.b32  	%r1973, %r1950, %r1972;
	mov.b32 	%r1955, 8;
	// begin inline asm
	{
    .reg .pred p;
    and.b32 %r1953, %r1966, %r1955;    setp.ne.u32 p, %r1953, 0;
    vote.ballot.sync.b32 %r1953, p, 0xffffffff;
    @!p not.b32 %r1953, %r1953;
}

	// end inline asm
	and.b32  	%r1974, %r1953, %r1973;
	mov.b32 	%r1958, 16;
	// begin inline asm
	{
    .reg .pred p;
    and.b32 %r1956, %r1966, %r1958;    setp.ne.u32 p, %r1956, 0;
    vote.ballot.sync.b32 %r1956, p, 0xffffffff;
    @!p not.b32 %r1956, %r1956;
}

	// end inline asm
	and.b32  	%r1975, %r1956, %r1974;
	mov.b32 	%r1961, 32;
	// begin inline asm
	{
    .reg .pred p;
    and.b32 %r1959, %r1966, %r1961;    setp.ne.u32 p, %r1959, 0;
    vote.ballot.sync.b32 %r1959, p, 0xffffffff;
    @!p not.b32 %r1959, %r1959;
}

	// end inline asm
	and.b32  	%r1976, %r1959, %r1975;
	mov.b32 	%r1964, 64;
	// begin inline asm
	{
    .reg .pred p;
    and.b32 %r1962, %r1966, %r1964;    setp.ne.u32 p, %r1962, 0;
    vote.ballot.sync.b32 %r1962, p, 0xffffffff;
    @!p not.b32 %r1962, %r1962;
}

	// end inline asm
	and.b32  	%r1977, %r1962, %r1976;
	mov.b32 	%r1967, 128;
	// begin inline asm
	{
    .reg .pred p;
    and.b32 %r1965, %r1966, %r1967;    setp.ne.u32 p, %r1965, 0;
    vote.ballot.sync.b32 %r1965, p, 0xffffffff;
    @!p not.b32 %r1965, %r1965;
}

	// end inline asm
	and.b32  	%r1978, %r1965, %r1977;
	clz.b32 	%r1979, %r1978;
	sub.s32 	%r399, 31, %r1979;
	and.b32  	%r1980, %r1203, %r1978;
	popc.b32 	%r400, %r1980;
	setp.ne.s32 	%p240, %r644, %r399;
	mov.b32 	%r3179, 0;
	@%p240 bra 	$L__BB5_267;
	shl.b32 	%r1981, %r1966, 2;
	add.s32 	%r1982, %r108, %r1981;
	atom.shared.add.u32 	%r3179, [%r1982], %r400;
$L__BB5_267:
	shfl.sync.idx.b32	%r2008|%p241, %r3179, %r399, 31, -1;
	add.s32 	%r403, %r400, %r2008;
	setp.eq.s32 	%p242, %r3139, 2147483647;
	selp.b32 	%r2009, -2147483648, %r3139, %p242;
	shr.u32 	%r2010, %r2009, %r642;
	and.b32  	%r2005, %r2010, %r107;
	mov.b32 	%r1985, 1;
	// begin inline asm
	{
    .reg .pred p;
    and.b32 %r1983, %r2005, %r1985;    setp.ne.u32 p, %r1983, 0;
    vote.ballot.sync.b32 %r1983, p, 0xffffffff;
    @!p not.b32 %r1983, %r1983;
}

	// end inline asm
	mov.b32 	%r1988, 2;
	// begin inline asm
	{
    .reg .pred p;
    and.b32 %r1986, %r2005, %r1988;    setp.ne.u32 p, %r1986, 0;
    vote.ballot.sync.b32 %r1986, p, 0xffffffff;
    @!p not.b32 %r1986, %r1986;
}

	// end inline asm
	and.b32  	%r2011, %r1986, %r1983;
	mov.b32 	%r1991, 4;
	// begin inline asm
	{
    .reg .pred p;
    and.b32 %r1989, %r2005, %r1991;    setp.ne.u32 p, %r1989, 0;
    vote.ballot.sync.b32 %r1989, p, 0xffffffff;
    @!p not.b32 %r1989, %r1989;
}

	// end inline asm
	and.b32  	%r2012, %r1989, %r2011;
	mov.b32 	%r1994, 8;
	// begin inline asm
	{
    .reg .pred p;
    and.b32 %r1992, %r2005, %r1994;    setp.ne.u32 p, %r1992, 0;
    vote.ballot.sync.b32 %r1992, p, 0xffffffff;
    @!p not.b32 %r1992, %r1992;
}

	// end inline asm
	and.b32  	%r2013, %r1992, %r2012;
	mov.b32 	%r1997, 16;
	// begin inline asm
	{
    .reg .pred p;
    and.b32 %r1995, %r2005, %r1997;    setp.ne.u32 p, %r1995, 0;
    vote.ballot.sync.b32 %r1995, p, 0xffffffff;
    @!p not.b32 %r1995, %r1995;
}

	// end inline asm
	and.b32  	%r2014, %r1995, %r2013;
	mov.b32 	%r2000, 32;
	// begin inline asm
	{
    .reg .pred p;
    and.b32 %r1998, %r2005, %r2000;    setp.ne.u32 p, %r1998, 0;
    vote.ballot.sync.b32 %r1998, p, 0xffffffff;
    @!p not.b32 %r1998, %r1998;
}

	// end inline asm
	and.b32  	%r2015, %r1998, %r2014;
	mov.b32 	%r2003, 64;
	// begin inline asm
	{
    .reg .pred p;
    and.b32 %r2001, %r2005, %r2003;    setp.ne.u32 p, %r2001, 0;
    vote.ballot.sync.b32 %r2001, p, 0xffffffff;
    @!p not.b32 %r2001, %r2001;
}

	// end inline asm
	and.b32  	%r2016, %r2001, %r2015;
	mov.b32 	%r2006, 128;
	// begin inline asm
	{
    .reg .pred p;
    and.b32 %r2004, %r2005, %r2006;    setp.ne.u32 p, %r2004, 0;
    vote.ballot.sync.b32 %r2004, p, 0xffffffff;
    @!p not.b32 %r2004, %r2004;
}

	// end inline asm
	and.b32  	%r2017, %r2004, %r2016;
	clz.b32 	%r2018, %r2017;
	sub.s32 	%r405, 31, %r2018;
	and.b32  	%r2019, %r1203, %r2017;
	popc.b32 	%r406, %r2019;
	setp.ne.s32 	%p243, %r644, %r405;
	mov.b32 	%r3180, 0;
	@%p243 bra 	$L__BB5_269;
	shl.b32 	%r2020, %r2005, 2;
	add.s32 	%r2021, %r108, %r2020;
	atom.shared.add.u32 	%r3180, [%r2021], %r406;
$L__BB5_269:
	shfl.sync.idx.b32	%r2047|%p244, %r3180, %r405, 31, -1;
	add.s32 	%r409, %r406, %r2047;
	setp.eq.s32 	%p245, %r3138, 2147483647;
	selp.b32 	%r2048, -2147483648, %r3138, %p245;
	shr.u32 	%r2049, %r2048, %r642;
	and.b32  	%r2044, %r2049, %r107;
	mov.b32 	%r2024, 1;
	// begin inline asm
	{
    .reg .pred p;
    and.b32 %r2022, %r2044, %r2024;    setp.ne.u32 p, %r2022, 0;
    vote.ballot.sync.b32 %r2022, p, 0xffffffff;
    @!p not.b32 %r2022, %r2022;
}

	// end inline asm
	mov.b32 	%r2027, 2;
	// begin inline asm
	{
    .reg .pred p;
    and.b32 %r2025, %r2044, %r2027;    setp.ne.u32 p, %r2025, 0;
    vote.ballot.sync.b32 %r2025, p, 0xffffffff;
    @!p not.b32 %r2025, %r2025;
}

	// end inline asm
	and.b32  	%r2050, %r2025, %r2022;
	mov.b32 	%r2030, 4;
	// begin inline asm
	{
    .reg .pred p;
    and.b32 %r2028, %r2044, %r2030;    setp.ne.u32 p, %r2028, 0;
    vote.ballot.sync.b32 %r2028, p, 0xffffffff;
    @!p not.b32 %r2028, %r2028;
}

	// end inline asm
	and.b32  	%r2051, %r2028, %r2050;
	mov.b32 	%r2033, 8;
	// begin inline asm
	{
    .reg .pred p;
    and.b32 %r2031, %r2044, %r2033;    setp.ne.u32 p, %r2031, 0;
    vote.ballot.sync.b32 %r2031, p, 0xffffffff;
    @!p not.b32 %r2031, %r2031;
}

	// end inline asm
	and.b32  	%r2052, %r2031, %r2051;
	mov.b32 	%r2036, 16;
	// begin inline asm
	{
    .reg .pred p;
    and.b32 %r2034, %r2044, %r2036;    setp.ne.u32 p, %r2034, 0;
    vote.ballot.sync.b32 %r2034, p, 0xffffffff;
    @!p not.b32 %r2034, %r2034;
}

	// end inline asm
	and.b32  	%r2053, %r2034, %r2052;
	mov.b32 	%r2039, 32;
	// begin inline asm
	{
    .reg .pred p;
    and.b32 %r2037, %r2044, %r2039;    setp.ne.u32 p, %r2037, 0;
    vote.ballot.sync.b32 %r2037, p, 0xffffffff;
    @!p not.b32 %r2037, %r2037;
}

	// end inline asm
	and.b32  	%r2054, %r2037, %r2053;
	mov.b32 	%r2042, 64;
	// begin inline asm
	{
    .reg .pred p;
    and.b32 %r2040, %r2044, %r2042;    setp.ne.u32 p, %r2040, 0;
    vote.ballot.sync.b32 %r2040, p, 0xffffffff;
    @!p not.b32 %r2040, %r2040;
}

	// end inline asm
	and.b32  	%r2055, %r2040, %r2054;
	mov.b32 	%r2045, 128;
	// begin inline asm
	{
    .reg .pred p;
    and.b32 %r2043, %r2044, %r2045;    setp.ne.u32 p, %r2043, 0;
    vote.ballot.sync.b32 %r2043, p, 0xffffffff;
    @!p not.b32 %r2043, %r2043;
}

	// end inline asm
	and.b32  	%r2056, %r2043, %r2055;
	clz.b32 	%r2057, %r2056;
	sub.s32 	%r411, 31, %r2057;
	and.b32  	%r2058, %r1203, %r2056;
	popc.b32 	%r412, %r2058;
	setp.ne.s32 	%p246, %r644, %r411;
	mov.b32 	%r3181, 0;
	@%p246 bra 	$L__BB5_271;
	shl.b32 	%r2059, %r2044, 2;
	add.s32 	%r2060, %r108, %r2059;
	atom.shared.add.u32 	%r3181, [%r2060], %r412;
$L__BB5_271:
	shfl.sync.idx.b32	%r2086|%p247, %r3181, %r411, 31, -1;
	add.s32 	%r415, %r412, %r2086;
	setp.eq.s32 	%p248, %r3137, 2147483647;
	selp.b32 	%r2087, -2147483648, %r3137, %p248;
	shr.u32 	%r2088, %r2087, %r642;
	and.b32  	%r2083, %r2088, %r107;
	mov.b32 	%r2063, 1;
	// begin inline asm
	{
    .reg .pred p;
    and.b32 %r2061, %r2083, %r2063;    setp.ne.u32 p, %r2061, 0;
    vote.ballot.sync.b32 %r2061, p, 0xffffffff;
    @!p not.b32 %r2061, %r2061;
}

	// end inline asm
	mov.b32 	%r2066, 2;
	// begin inline asm
	{
    .reg .pred p;
    and.b32 %r2064, %r2083, %r2066;    setp.ne.u32 p, %r2064, 0;
    vote.ballot.sync.b32 %r2064, p, 0xffffffff;
    @!p not.b32 %r2064, %r2064;
}

	// end inline asm
	and.b32  	%r2089, %r2064, %r2061;
	mov.b32 	%r2069, 4;
	// begin inline asm
	{
    .reg .pred p;
    and.b32 %r2067, %r2083, %r2069;    setp.ne.u32 p, %r2067, 0;
    vote.ballot.sync.b32 %r2067, p, 0xffffffff;
    @!p not.b32 %r2067, %r2067;
}

	// end inline asm
	and.b32  	%r2090, %r2067, %r2089;
	mov.b32 	%r2072, 8;
	// begin inline asm
	{
    .reg .pred p;
    and.b32 %r2070, %r2083, %r2072;    setp.ne.u32 p, %r2070, 0;
    vote.ballot.sync.b32 %r2070, p, 0xffffffff;
    @!p not.b32 %r2070, %r2070;
}

	// end inline asm
	and.b32  	%r2091, %r2070, %r2090;
	mov.b32 	%r2075, 16;
	// begin inline asm
	{
    .reg .pred p;
    and.b32 %r2073, %r2083, %r2075;    setp.ne.u32 p, %r2073, 0;
    vote.ballot.sync.b32 %r2073, p, 0xffffffff;
    @!p not.b32 %r2073, %r2073;
}

	// end inline asm
	and.b32  	%r2092, %r2073, %r2091;
	mov.b32 	%r2078, 32;
	// begin inline asm
	{
    .reg .pred p;
    and.b32 %r2076, %r2083, %r2078;    setp.ne.u32 p, %r2076, 0;
    vote.ballot.sync.b32 %r2076, p, 0xffffffff;
    @!p not.b32 %r2076, %r2076;
}

	// end inline asm
	and.b32  	%r2093, %r2076, %r2092;
	mov.b32 	%r2081, 64;
	// begin inline asm
	{
    .reg .pred p;
    and.b32 %r2079, %r2083, %r2081;    setp.ne.u32 p, %r2079, 0;
    vote.ballot.sync.b32 %r2079, p, 0xffffffff;
    @!p not.b32 %r2079, %r2079;
}

	// end inline asm
	and.b32  	%r2094, %r2079, %r2093;
	mov.b32 	%r2084, 128;
	// begin inline asm
	{
    .reg .pred p;
    and.b32 %r2082, %r2083, %r2084;    setp.ne.u32 p, %r2082, 0;
    vote.ballot.sync.b32 %r2082, p, 0xffffffff;
    @!p not.b32 %r2082, %r2082;
}

	// end inline asm
	and.b32  	%r2095, %r2082, %r2094;
	clz.b32 	%r2096, %r2095;
	sub.s32 	%r417, 31, %r2096;
	and.b32  	%r2097, %r1203, %r2095;
	popc.b32 	%r418, %r2097;
	setp.ne.s32 	%p249, %r644, %r417;
	mov.b32 	%r3182, 0;
	@%p249 bra 	$L__BB5_273;
	shl.b32 	%r2098, %r2083, 2;
	add.s32 	%r2099, %r108, %r2098;
	atom.shared.add.u32 	%r3182, [%r2099], %r418;
$L__BB5_273:
	setp.gt.u32 	%p250, %r1, 255;
	shfl.sync.idx.b32	%r2100|%p251, %r3182, %r417, 31, -1;
	add.s32 	%r2101, %r418, %r2100;
	bar.sync 	0;
	shl.b32 	%r2102, %r289, 2;
	add.s32 	%r421, %r708, %r2102;
	st.shared.u32 	[%r421+-4], %r3159;
	shl.b32 	%r2104, %r295, 2;
	add.s32 	%r422, %r708, %r2104;
	st.shared.u32 	[%r422+-4], %r3158;
	shl.b32 	%r2105, %r301, 2;
	add.s32 	%r423, %r708, %r2105;
	st.shared.u32 	[%r423+-4], %r3157;
	shl.b32 	%r2106, %r307, 2;
	add.s32 	%r424, %r708, %r2106;
	st.shared.u32 	[%r424+-4], %r3156;
	shl.b32 	%r2107, %r313, 2;
	add.s32 	%r425, %r708, %r2107;
	st.shared.u32 	[%r425+-4], %r3155;
	shl.b32 	%r2108, %r319, 2;
	add.s32 	%r426, %r708, %r2108;
	st.shared.u32 	[%r426+-4], %r3154;
	shl.b32 	%r2109, %r325, 2;
	add.s32 	%r427, %r708, %r2109;
	st.shared.u32 	[%r427+-4], %r3153;
	shl.b32 	%r2110, %r331, 2;
	add.s32 	%r428, %r708, %r2110;
	st.shared.u32 	[%r428+-4], %r3152;
	shl.b32 	%r2111, %r337, 2;
	add.s32 	%r429, %r708, %r2111;
	st.shared.u32 	[%r429+-4], %r3151;
	shl.b32 	%r2112, %r343, 2;
	add.s32 	%r430, %r708, %r2112;
	st.shared.u32 	[%r430+-4], %r3150;
	shl.b32 	%r2113, %r349, 2;
	add.s32 	%r431, %r708, %r2113;
	st.shared.u32 	[%r431+-4], %r3149;
	shl.b32 	%r2114, %r355, 2;
	add.s32 	%r432, %r708, %r2114;
	st.shared.u32 	[%r432+-4], %r3148;
	shl.b32 	%r2115, %r361, 2;
	add.s32 	%r433, %r708, %r2115;
	st.shared.u32 	[%r433+-4], %r3147;
	shl.b32 	%r2116, %r367, 2;
	add.s32 	%r434, %r708, %r2116;
	st.shared.u32 	[%r434+-4], %r3146;
	shl.b32 	%r2117, %r373, 2;
	add.s32 	%r435, %r708, %r2117;
	st.shared.u32 	[%r435+-4], %r3145;
	shl.b32 	%r2118, %r379, 2;
	add.s32 	%r436, %r708, %r2118;
	st.shared.u32 	[%r436+-4], %r3144;
	shl.b32 	%r2119, %r385, 2;
	add.s32 	%r437, %r708, %r2119;
	st.shared.u32 	[%r437+-4], %r3143;
	shl.b32 	%r2120, %r391, 2;
	add.s32 	%r438, %r708, %r2120;
	st.shared.u32 	[%r438+-4], %r3142;
	shl.b32 	%r2121, %r397, 2;
	add.s32 	%r439, %r708, %r2121;
	st.shared.u32 	[%r439+-4], %r3141;
	shl.b32 	%r2122, %r403, 2;
	add.s32 	%r440, %r708, %r2122;
	st.shared.u32 	[%r440+-4], %r3140;
	shl.b32 	%r2123, %r409, 2;
	add.s32 	%r441, %r708, %r2123;
	st.shared.u32 	[%r441+-4], %r3139;
	shl.b32 	%r2124, %r415, 2;
	add.s32 	%r442, %r708, %r2124;
	st.shared.u32 	[%r442+-4], %r3138;
	shl.b32 	%r2125, %r2101, 2;
	add.s32 	%r443, %r708, %r2125;
	st.shared.u32 	[%r443+-4], %r3137;
	@%p250 bra 	$L__BB5_281;
	ld.global.u32 	%r2126, [%rd10];
	sub.s32 	%r3186, %r2126, %r282;
	st.shared.u32 	[%r141+35328], %r3186;
	setp.lt.s32 	%p252, %r4, 1;
	mov.u32 	%r3187, %r3086;
	@%p252 bra 	$L__BB5_280;
	mov.b32 	%r3184, -1;
	mov.u32 	%r3183, %r4;
	mov.u32 	%r3187, %r3086;
$L__BB5_276:
	ld.param.u64 	%rd243, [_ZN3cub18CUB_300001_SM_10006detail10radix_sort29DeviceRadixSortOnesweepKernelINS1_5radix10policy_hubIfijE10Policy1000ELNS0_9SortOrderE1EfijiiNS1_21identity_decomposer_tEEEvPT5_SB_PT3_PKSC_PT1_PKSG_PT2_PKSK_T4_iiT6__param_0];
	add.s32 	%r448, %r3183, -1;
	shl.b32 	%r2128, %r448, 8;
	add.s32 	%r2129, %r2128, %r1;
	cvta.to.global.u64 	%rd54, %rd243;
	mul.wide.s32 	%rd55, %r2129, 4;
	add.s64 	%rd16, %rd54, %rd55;
$L__BB5_277:
	membar.cta;
	ld.volatile.global.u32 	%r449, [%rd16];
	setp.eq.s32 	%p253, %r449, 0;
	@%p253 bra 	$L__BB5_277;
	and.b32  	%r2130, %r449, 1073741823;
	add.s32 	%r3187, %r2130, %r3187;
	setp.gt.s32 	%p254, %r449, -1;
	vote.sync.ballot.b32 	%r3184, %p254, %r3184;
	setp.gt.u32 	%p256, %r3183, 1;
	and.pred  	%p257, %p254, %p256;
	mov.u32 	%r3183, %r448;
	@%p257 bra 	$L__BB5_276;
	ld.shared.u32 	%r3186, [%r141+35328];
$L__BB5_280:
	ld.param.u64 	%rd244, [_ZN3cub18CUB_300001_SM_10006detail10radix_sort29DeviceRadixSortOnesweepKernelINS1_5radix10policy_hubIfijE10Policy1000ELNS0_9SortOrderE1EfijiiNS1_21identity_decomposer_tEEEvPT5_SB_PT3_PKSC_PT1_PKSG_PT2_PKSK_T4_iiT6__param_0];
	or.b32  	%r2131, %r3187, -2147483648;
	cvta.to.global.u64 	%rd56, %rd244;
	mul.wide.s32 	%rd57, %r919, 4;
	add.s64 	%rd58, %rd56, %rd57;
	st.volatile.global.u32 	[%rd58], %r2131;
	sub.s32 	%r2134, %r3187, %r3086;
	add.s32 	%r2135, %r2134, %r3186;
	st.shared.u32 	[%r141+35328], %r2135;
$L__BB5_281:
	ld.param.u32 	%r3026, [_ZN3cub18CUB_300001_SM_10006detail10radix_sort29DeviceRadixSortOnesweepKernelINS1_5radix10policy_hubIfijE10Policy1000ELNS0_9SortOrderE1EfijiiNS1_21identity_decomposer_tEEEvPT5_SB_PT3_PKSC_PT1_PKSG_PT2_PKSK_T4_iiT6__param_8];
	ld.param.u64 	%rd247, [_ZN3cub18CUB_300001_SM_10006detail10radix_sort29DeviceRadixSortOnesweepKernelINS1_5radix10policy_hubIfijE10Policy1000ELNS0_9SortOrderE1EfijiiNS1_21identity_decomposer_tEEEvPT5_SB_PT3_PKSC_PT1_PKSG_PT2_PKSK_T4_iiT6__param_2];
	setp.gt.u32 	%p258, %r1, 255;
	setp.lt.s32 	%p259, %r6, %r3026;
	setp.eq.s64 	%p260, %rd247, 0;
	or.pred  	%p261, %p260, %p259;
	or.pred  	%p262, %p258, %p261;
	@%p262 bra 	$L__BB5_283;
	ld.shared.u32 	%r2136, [%r141+35328];
	add.s32 	%r2137, %r282, %r3086;
	add.s32 	%r2138, %r2137, %r2136;
	st.global.u32 	[%rd9], %r2138;
$L__BB5_283:
	ld.param.u32 	%r3027, [_ZN3cub18CUB_300001_SM_10006detail10radix_sort29DeviceRadixSortOnesweepKernelINS1_5radix10policy_hubIfijE10Policy1000ELNS0_9SortOrderE1EfijiiNS1_21identity_decomposer_tEEEvPT5_SB_PT3_PKSC_PT1_PKSG_PT2_PKSK_T4_iiT6__param_8];
	setp.gt.s32 	%p263, %r6, %r3027;
	bar.sync 	0;
	@%p263 bra 	$L__BB5_285;
	ld.shared.u32 	%r2139, [%r141];
	setp.eq.s32 	%p264, %r2139, 2147483647;
	selp.b32 	%r2140, -2147483648, %r2139, %p264;
	shr.u32 	%r2141, %r2140, %r642;
	and.b32  	%r2142, %r2141, %r107;
	shl.b32 	%r2143, %r2142, 2;
	add.s32 	%r2145, %r708, 35328;
	add.s32 	%r2146, %r2145, %r2143;
	ld.shared.u32 	%r2147, [%r2146];
	add.s32 	%r2148, %r2147, %r1;
	setp.lt.s32 	%p265, %r2139, 0;
	selp.b32 	%r2149, 0, 2147483647, %p265;
	xor.b32  	%r2150, %r2149, %r2139;
	mul.wide.u32 	%rd59, %r2148, 4;
	add.s64 	%rd60, %rd2, %rd59;
	st.global.u32 	[%rd60], %r2150;
	bar.warp.sync 	-1;
	ld.shared.u32 	%r2151, [%r141+1536];
	setp.eq.s32 	%p266, %r2151, 2147483647;
	selp.b32 	%r2152, -2147483648, %r2151, %p266;
	shr.u32 	%r2153, %r2152, %r642;
	and.b32  	%r2154, %r2153, %r107;
	shl.b32 	%r2155, %r2154, 2;
	add.s32 	%r2156, %r2145, %r2155;
	ld.shared.u32 	%r2157, [%r2156];
	add.s32 	%r2158, %r1, %r2157;
	add.s32 	%r2159, %r2158, 384;
	setp.lt.s32 	%p267, %r2151, 0;
	selp.b32 	%r2160, 0, 2147483647, %p267;
	xor.b32  	%r2161, %r2160, %r2151;
	mul.wide.u32 	%rd61, %r2159, 4;
	add.s64 	%rd62, %rd2, %rd61;
	st.global.u32 	[%rd62], %r2161;
	bar.warp.sync 	-1;
	ld.shared.u32 	%r2162, [%r141+3072];
	setp.eq.s32 	%p268, %r2162, 2147483647;
	selp.b32 	%r2163, -2147483648, %r2162, %p268;
	shr.u32 	%r2164, %r2163, %r642;
	and.b32  	%r2165, %r2164, %r107;
	shl.b32 	%r2166, %r2165, 2;
	add.s32 	%r2167, %r2145, %r2166;
	ld.shared.u32 	%r2168, [%r2167];
	add.s32 	%r2169, %r1, %r2168;
	add.s32 	%r2170, %r2169, 768;
	setp.lt.s32 	%p269, %r2162, 0;
	selp.b32 	%r2171, 0, 2147483647, %p269;
	xor.b32  	%r2172, %r2171, %r2162;
	mul.wide.u32 	%rd63, %r2170, 4;
	add.s64 	%rd64, %rd2, %rd63;
	st.global.u32 	[%rd64], %r2172;
	bar.warp.sync 	-1;
	ld.shared.u32 	%r2173, [%r141+4608];
	setp.eq.s32 	%p270, %r2173, 2147483647;
	selp.b32 	%r2174, -2147483648, %r2173, %p270;
	shr.u32 	%r2175, %r2174, %r642;
	and.b32  	%r2176, %r2175, %r107;
	shl.b32 	%r2177, %r2176, 2;
	add.s32 	%r2178, %r2145, %r2177;
	ld.shared.u32 	%r2179, [%r2178];
	add.s32 	%r2180, %r1, %r2179;
	add.s32 	%r2181, %r2180, 1152;
	setp.lt.s32 	%p271, %r2173, 0;
	selp.b32 	%r2182, 0, 2147483647, %p271;
	xor.b32  	%r2183, %r2182, %r2173;
	mul.wide.u32 	%rd65, %r2181, 4;
	add.s64 	%rd66, %rd2, %rd65;
	st.global.u32 	[%rd66], %r2183;
	bar.warp.sync 	-1;
	ld.shared.u32 	%r2184, [%r141+6144];
	setp.eq.s32 	%p272, %r2184, 2147483647;
	selp.b32 	%r2185, -2147483648, %r2184, %p272;
	shr.u32 	%r2186, %r2185, %r642;
	and.b32  	%r2187, %r2186, %r107;
	shl.b32 	%r2188, %r2187, 2;
	add.s32 	%r2189, %r2145, %r2188;
	ld.shared.u32 	%r2190, [%r2189];
	add.s32 	%r2191, %r1, %r2190;
	add.s32 	%r2192, %r2191, 1536;
	setp.lt.s32 	%p273, %r2184, 0;
	selp.b32 	%r2193, 0, 2147483647, %p273;
	xor.b32  	%r2194, %r2193, %r2184;
	mul.wide.u32 	%rd67, %r2192, 4;
	add.s64 	%rd68, %rd2, %rd67;
	st.global.u32 	[%rd68], %r2194;
	bar.warp.sync 	-1;
	ld.shared.u32 	%r2195, [%r141+7680];
	setp.eq.s32 	%p274, %r2195, 2147483647;
	selp.b32 	%r2196, -2147483648, %r2195, %p274;
	shr.u32 	%r2197, %r2196, %r642;
	and.b32  	%r2198, %r2197, %r107;
	shl.b32 	%r2199, %r2198, 2;
	add.s32 	%r2200, %r2145, %r2199;
	ld.shared.u32 	%r2201, [%r2200];
	add.s32 	%r2202, %r1, %r2201;
	add.s32 	%r2203, %r2202, 1920;
	setp.lt.s32 	%p275, %r2195, 0;
	selp.b32 	%r2204, 0, 2147483647, %p275;
	xor.b32  	%r2205, %r2204, %r2195;
	mul.wide.u32 	%rd69, %r2203, 4;
	add.s64 	%rd70, %rd2, %rd69;
	st.global.u32 	[%rd70], %r2205;
	bar.warp.sync 	-1;
	ld.shared.u32 	%r2206, [%r141+9216];
	setp.eq.s32 	%p276, %r2206, 2147483647;
	selp.b32 	%r2207, -2147483648, %r2206, %p276;
	shr.u32 	%r2208, %r2207, %r642;
	and.b32  	%r2209, %r2208, %r107;
	shl.b32 	%r2210, %r2209, 2;
	add.s32 	%r2211, %r2145, %r2210;
	ld.shared.u32 	%r2212, [%r2211];
	add.s32 	%r2213, %r1, %r2212;
	add.s32 	%r2214, %r2213, 2304;
	setp.lt.s32 	%p277, %r2206, 0;
	selp.b32 	%r2215, 0, 2147483647, %p277;
	xor.b32  	%r2216, %r2215, %r2206;
	mul.wide.u32 	%rd71, %r2214, 4;
	add.s64 	%rd72, %rd2, %rd71;
	st.global.u32 	[%rd72], %r2216;
	bar.warp.sync 	-1;
	ld.shared.u32 	%r2217, [%r141+10752];
	setp.eq.s32 	%p278, %r2217, 2147483647;
	selp.b32 	%r2218, -2147483648, %r2217, %p278;
	shr.u32 	%r2219, %r2218, %r642;
	and.b32  	%r2220, %r2219, %r107;
	shl.b32 	%r2221, %r2220, 2;
	add.s32 	%r2222, %r2145, %r2221;
	ld.shared.u32 	%r2223, [%r2222];
	add.s32 	%r2224, %r1, %r2223;
	add.s32 	%r2225, %r2224, 2688;
	setp.lt.s32 	%p279, %r2217, 0;
	selp.b32 	%r2226, 0, 2147483647, %p279;
	xor.b32  	%r2227, %r2226, %r2217;
	mul.wide.u32 	%rd73, %r2225, 4;
	add.s64 	%rd74, %rd2, %rd73;
	st.global.u32 	[%rd74], %r2227;
	bar.warp.sync 	-1;
	ld.shared.u32 	%r2228, [%r141+12288];
	setp.eq.s32 	%p280, %r2228, 2147483647;
	selp.b32 	%r2229, -2147483648, %r2228, %p280;
	shr.u32 	%r2230, %r2229, %r642;
	and.b32  	%r2231, %r2230, %r107;
	shl.b32 	%r2232, %r2231, 2;
	add.s32 	%r2233, %r2145, %r2232;
	ld.shared.u32 	%r2234, [%r2233];
	add.s32 	%r2235, %r1, %r2234;
	add.s32 	%r2236, %r2235, 3072;
	setp.lt.s32 	%p281, %r2228, 0;
	selp.b32 	%r2237, 0, 2147483647, %p281;
	xor.b32  	%r2238, %r2237, %r2228;
	mul.wide.u32 	%rd75, %r2236, 4;
	add.s64 	%rd76, %rd2, %rd75;
	st.global.u32 	[%rd76], %r2238;
	bar.warp.sync 	-1;
	ld.shared.u32 	%r2239, [%r141+13824];
	setp.eq.s32 	%p282, %r2239, 2147483647;
	selp.b32 	%r2240, -2147483648, %r2239, %p282;
	shr.u32 	%r2241, %r2240, %r642;
	and.b32  	%r2242, %r2241, %r107;
	shl.b32 	%r2243, %r2242, 2;
	add.s32 	%r2244, %r2145, %r2243;
	ld.shared.u32 	%r2245, [%r2244];
	add.s32 	%r2246, %r1, %r2245;
	add.s32 	%r2247, %r2246, 3456;
	setp.lt.s32 	%p283, %r2239, 0;
	selp.b32 	%r2248, 0, 2147483647, %p283;
	xor.b32  	%r2249, %r2248, %r2239;
	mul.wide.u32 	%rd77, %r2247, 4;
	add.s64 	%rd78, %rd2, %rd77;
	st.global.u32 	[%rd78], %r2249;
	bar.warp.sync 	-1;
	ld.shared.u32 	%r2250, [%r141+15360];
	setp.eq.s32 	%p284, %r2250, 2147483647;
	selp.b32 	%r2251, -2147483648, %r2250, %p284;
	shr.u32 	%r2252, %r2251, %r642;
	and.b32  	%r2253, %r2252, %r107;
	shl.b32 	%r2254, %r2253, 2;
	add.s32 	%r2255, %r2145, %r2254;
	ld.shared.u32 	%r2256, [%r2255];
	add.s32 	%r2257, %r1, %r2256;
	add.s32 	%r2258, %r2257, 3840;
	setp.lt.s32 	%p285, %r2250, 0;
	selp.b32 	%r2259, 0, 2147483647, %p285;
	xor.b32  	%r2260, %r2259, %r2250;
	mul.wide.u32 	%rd79, %r2258, 4;
	add.s64 	%rd80, %rd2, %rd79;
	st.global.u32 	[%rd80], %r2260;
	bar.warp.sync 	-1;
	ld.shared.u32 	%r2261, [%r141+16896];
	setp.eq.s32 	%p286, %r2261, 2147483647;
	selp.b32 	%r2262, -2147483648, %r2261, %p286;
	shr.u32 	%r2263, %r2262, %r642;
	and.b32  	%r2264, %r2263, %r107;
	shl.b32 	%r2265, %r2264, 2;
	add.s32 	%r2266, %r2145, %r2265;
	ld.shared.u32 	%r2267, [%r2266];
	add.s32 	%r2268, %r1, %r2267;
	add.s32 	%r2269, %r2268, 4224;
	setp.lt.s32 	%p287, %r2261, 0;
	selp.b32 	%r2270, 0, 2147483647, %p287;
	xor.b32  	%r2271, %r2270, %r2261;
	mul.wide.u32 	%rd81, %r2269, 4;
	add.s64 	%rd82, %rd2, %rd81;
	st.global.u32 	[%rd82], %r2271;
	bar.warp.sync 	-1;
	ld.shared.u32 	%r2272, [%r141+18432];
	setp.eq.s32 	%p288, %r2272, 2147483647;
	selp.b32 	%r2273, -2147483648, %r2272, %p288;
	shr.u32 	%r2274, %r2273, %r642;
	and.b32  	%r2275, %r2274, %r107;
	shl.b32 	%r2276, %r2275, 2;
	add.s32 	%r2277, %r2145, %r2276;
	ld.shared.u32 	%r2278, [%r2277];
	add.s32 	%r2279, %r1, %r2278;
	add.s32 	%r2280, %r2279, 4608;
	setp.lt.s32 	%p289, %r2272, 0;
	selp.b32 	%r2281, 0, 2147483647, %p289;
	xor.b32  	%r2282, %r2281, %r2272;
	mul.wide.u32 	%rd83, %r2280, 4;
	add.s64 	%rd84, %rd2, %rd83;
	st.global.u32 	[%rd84], %r2282;
	bar.warp.sync 	-1;
	ld.shared.u32 	%r2283, [%r141+19968];
	setp.eq.s32 	%p290, %r2283, 2147483647;
	selp.b32 	%r2284, -2147483648, %r2283, %p290;
	shr.u32 	%r2285, %r2284, %r642;
	and.b32  	%r2286, %r2285, %r107;
	shl.b32 	%r2287, %r2286, 2;
	add.s32 	%r2288, %r2145, %r2287;
	ld.shared.u32 	%r2289, [%r2288];
	add.s32 	%r2290, %r1, %r2289;
	add.s32 	%r2291, %r2290, 4992;
	setp.lt.s32 	%p291, %r2283, 0;
	selp.b32 	%r2292, 0, 2147483647, %p291;
	xor.b32  	%r2293, %r2292, %r2283;
	mul.wide.u32 	%rd85, %r2291, 4;
	add.s64 	%rd86, %rd2, %rd85;
	st.global.u32 	[%rd86], %r2293;
	bar.warp.sync 	-1;
	ld.shared.u32 	%r2294, [%r141+21504];
	setp.eq.s32 	%p292, %r2294, 2147483647;
	selp.b32 	%r2295, -2147483648, %r2294, %p292;
	shr.u32 	%r2296, %r2295, %r642;
	and.b32  	%r2297, %r2296, %r107;
	shl.b32 	%r2298, %r2297, 2;
	add.s32 	%r2299, %r2145, %r2298;
	ld.shared.u32 	%r2300, [%r2299];
	add.s32 	%r2301, %r1, %r2300;
	add.s32 	%r2302, %r2301, 5376;
	setp.lt.s32 	%p293, %r2294, 0;
	selp.b32 	%r2303, 0, 2147483647, %p293;
	xor.b32  	%r2304, %r2303, %r2294;
	mul.wide.u32 	%rd87, %r2302, 4;
	add.s64 	%rd88, %rd2, %rd87;
	st.global.u32 	[%rd88], %r2304;
	bar.warp.sync 	-1;
	ld.shared.u32 	%r2305, [%r141+23040];
	setp.eq.s32 	%p294, %r2305, 2147483647;
	selp.b32 	%r2306, -2147483648, %r2305, %p294;
	shr.u32 	%r2307, %r2306, %r642;
	and.b32  	%r2308, %r2307, %r107;
	shl.b32 	%r2309, %r2308, 2;
	add.s32 	%r2310, %r2145, %r2309;
	ld.shared.u32 	%r2311, [%r2310];
	add.s32 	%r2312, %r1, %r2311;
	add.s32 	%r2313, %r2312, 5760;
	setp.lt.s32 	%p295, %r2305, 0;
	selp.b32 	%r2314, 0, 2147483647, %p295;
	xor.b32  	%r2315, %r2314, %r2305;
	mul.wide.u32 	%rd89, %r2313, 4;
	add.s64 	%rd90, %rd2, %rd89;
	st.global.u32 	[%rd90], %r2315;
	bar.warp.sync 	-1;
	ld.shared.u32 	%r2316, [%r141+24576];
	setp.eq.s32 	%p296, %r2316, 2147483647;
	selp.b32 	%r2317, -2147483648, %r2316, %p296;
	shr.u32 	%r2318, %r2317, %r642;
	and.b32  	%r2319, %r2318, %r107;
	shl.b32 	%r2320, %r2319, 2;
	add.s32 	%r2321, %r2145, %r2320;
	ld.shared.u32 	%r2322, [%r2321];
	add.s32 	%r2323, %r1, %r2322;
	add.s32 	%r2324, %r2323, 6144;
	setp.lt.s32 	%p297, %r2316, 0;
	selp.b32 	%r2325, 0, 2147483647, %p297;
	xor.b32  	%r2326, %r2325, %r2316;
	mul.wide.u32 	%rd91, %r2324, 4;
	add.s64 	%rd92, %rd2, %rd91;
	st.global.u32 	[%rd92], %r2326;
	bar.warp.sync 	-1;
	ld.shared.u32 	%r2327, [%r141+26112];
	setp.eq.s32 	%p298, %r2327, 2147483647;
	selp.b32 	%r2328, -2147483648, %r2327, %p298;
	shr.u32 	%r2329, %r2328, %r642;
	and.b32  	%r2330, %r2329, %r107;
	shl.b32 	%r2331, %r2330, 2;
	add.s32 	%r2332, %r2145, %r2331;
	ld.shared.u32 	%r2333, [%r2332];
	add.s32 	%r2334, %r1, %r2333;
	add.s32 	%r2335, %r2334, 6528;
	setp.lt.s32 	%p299, %r2327, 0;
	selp.b32 	%r2336, 0, 2147483647, %p299;
	xor.b32  	%r2337, %r2336, %r2327;
	mul.wide.u32 	%rd93, %r2335, 4;
	add.s64 	%rd94, %rd2, %rd93;
	st.global.u32 	[%rd94], %r2337;
	bar.warp.sync 	-1;
	ld.shared.u32 	%r2338, [%r141+27648];
	setp.eq.s32 	%p300, %r2338, 2147483647;
	selp.b32 	%r2339, -2147483648, %r2338, %p300;
	shr.u32 	%r2340, %r2339, %r642;
	and.b32  	%r2341, %r2340, %r107;
	shl.b32 	%r2342, %r2341, 2;
	add.s32 	%r2343, %r2145, %r2342;
	ld.shared.u32 	%r2344, [%r2343];
	add.s32 	%r2345, %r1, %r2344;
	add.s32 	%r2346, %r2345, 6912;
	setp.lt.s32 	%p301, %r2338, 0;
	selp.b32 	%r2347, 0, 2147483647, %p301;
	xor.b32  	%r2348, %r2347, %r2338;
	mul.wide.u32 	%rd95, %r2346, 4;
	add.s64 	%rd96, %rd2, %rd95;
	st.global.u32 	[%rd96], %r2348;
	bar.warp.sync 	-1;
	ld.shared.u32 	%r2349, [%r141+29184];
	setp.eq.s32 	%p302, %r2349, 2147483647;
	selp.b32 	%r2350, -2147483648, %r2349, %p302;
	shr.u32 	%r2351, %r2350, %r642;
	and.b32  	%r2352, %r2351, %r107;
	shl.b32 	%r2353, %r2352, 2;
	add.s32 	%r2354, %r2145, %r2353;
	ld.shared.u32 	%r2355, [%r2354];
	add.s32 	%r2356, %r1, %r2355;
	add.s32 	%r2357, %r2356, 7296;
	setp.lt.s32 	%p303, %r2349, 0;
	selp.b32 	%r2358, 0, 2147483647, %p303;
	xor.b32  	%r2359, %r2358, %r2349;
	mul.wide.u32 	%rd97, %r2357, 4;
	add.s64 	%rd98, %rd2, %rd97;
	st.global.u32 	[%rd98], %r2359;
	bar.warp.sync 	-1;
	ld.shared.u32 	%r2360, [%r141+30720];
	setp.eq.s32 	%p304, %r2360, 2147483647;
	selp.b32 	%r2361, -2147483648, %r2360, %p304;
	shr.u32 	%r2362, %r2361, %r642;
	and.b32  	%r2363, %r2362, %r107;
	shl.b32 	%r2364, %r2363, 2;
	add.s32 	%r2365, %r2145, %r2364;
	ld.shared.u32 	%r2366, [%r2365];
	add.s32 	%r2367, %r1, %r2366;
	add.s32 	%r2368, %r2367, 7680;
	setp.lt.s32 	%p305, %r2360, 0;
	selp.b32 	%r2369, 0, 2147483647, %p305;
	xor.b32  	%r2370, %r2369, %r2360;
	mul.wide.u32 	%rd99, %r2368, 4;
	add.s64 	%rd100, %rd2, %rd99;
	st.global.u32 	[%rd100], %r2370;
	bar.warp.sync 	-1;
	ld.shared.u32 	%r2371, [%r141+32256];
	setp.eq.s32 	%p306, %r2371, 2147483647;
	selp.b32 	%r2372, -2147483648, %r2371, %p306;
	shr.u32 	%r2373, %r2372, %r642;
	and.b32  	%r2374, %r2373, %r107;
	shl.b32 	%r2375, %r2374, 2;
	add.s32 	%r2376, %r2145, %r2375;
	ld.shared.u32 	%r2377, [%r2376];
	add.s32 	%r2378, %r1, %r2377;
	add.s32 	%r2379, %r2378, 8064;
	setp.lt.s32 	%p307, %r2371, 0;
	selp.b32 	%r2380, 0, 2147483647, %p307;
	xor.b32  	%r2381, %r2380, %r2371;
	mul.wide.u32 	%rd101, %r2379, 4;
	add.s64 	%rd102, %rd2, %rd101;
	st.global.u32 	[%rd102], %r2381;
	bar.warp.sync 	-1;
	ld.shared.u32 	%r2382, [%r141+33792];
	setp.eq.s32 	%p308, %r2382, 2147483647;
	selp.b32 	%r2383, -2147483648, %r2382, %p308;
	shr.u32 	%r2384, %r2383, %r642;
	and.b32  	%r2385, %r2384, %r107;
	shl.b32 	%r2386, %r2385, 2;
	add.s32 	%r2387, %r2145, %r2386;
	ld.shared.u32 	%r2388, [%r2387];
	add.s32 	%r2389, %r1, %r2388;
	add.s32 	%r2390, %r2389, 8448;
	setp.lt.s32 	%p309, %r2382, 0;
	selp.b32 	%r2391, 0, 2147483647, %p309;
	xor.b32  	%r2392, %r2391, %r2382;
	mul.wide.u32 	%rd103, %r2390, 4;
	add.s64 	%rd104, %rd2, %rd103;
	st.global.u32 	[%rd104], %r2392;
	bar.warp.sync 	-1;
	bra.uni 	$L__BB5_332;
$L__BB5_285:
	ld.param.u32 	%r3028, [_ZN3cub18CUB_300001_SM_10006detail10radix_sort29DeviceRadixSortOnesweepKernelINS1_5radix10policy_hubIfijE10Policy1000ELNS0_9SortOrderE1EfijiiNS1_21identity_decomposer_tEEEvPT5_SB_PT3_PKSC_PT1_PKSG_PT2_PKSK_T4_iiT6__param_8];
	mad.lo.s32 	%r456, %r4, -8832, %r3028;
	setp.ge.s32 	%p310, %r1, %r456;
	@%p310 bra 	$L__BB5_287;
	ld.shared.u32 	%r2393, [%r141];
	setp.eq.s32 	%p311, %r2393, 2147483647;
	selp.b32 	%r2394, -2147483648, %r2393, %p311;
	shr.u32 	%r2395, %r2394, %r642;
	and.b32  	%r2396, %r2395, %r107;
	shl.b32 	%r2397, %r2396, 2;
	add.s32 	%r2399, %r708, %r2397;
	ld.shared.u32 	%r2400, [%r2399+35328];
	setp.lt.s32 	%p312, %r2393, 0;
	selp.b32 	%r2401, 0, 2147483647, %p312;
	xor.b32  	%r2402, %r2401, %r2393;
	add.s32 	%r2403, %r2400, %r1;
	mul.wide.u32 	%rd105, %r2403, 4;
	add.s64 	%rd106, %rd2, %rd105;
	st.global.u32 	[%rd106], %r2402;
$L__BB5_287:
	bar.warp.sync 	-1;
	add.s32 	%r457, %r1, 384;
	setp.ge.s32 	%p313, %r457, %r456;
	@%p313 bra 	$L__BB5_289;
	ld.shared.u32 	%r2404, [%r141+1536];
	setp.eq.s32 	%p314, %r2404, 2147483647;
	selp.b32 	%r2405, -2147483648, %r2404, %p314;
	shr.u32 	%r2406, %r2405, %r642;
	and.b32  	%r2407, %r2406, %r107;
	shl.b32 	%r2408, %r2407, 2;
	add.s32 	%r2410, %r708, %r2408;
	ld.shared.u32 	%r2411, [%r2410+35328];
	setp.lt.s32 	%p315, %r2404, 0;
	selp.b32 	%r2412, 0, 2147483647, %p315;
	xor.b32  	%r2413, %r2412, %r2404;
	add.s32 	%r2414, %r2411, %r457;
	mul.wide.u32 	%rd107, %r2414, 4;
	add.s64 	%rd108, %rd2, %rd107;
	st.global.u32 	[%rd108], %r2413;
$L__BB5_289:
	bar.warp.sync 	-1;
	add.s32 	%r458, %r1, 768;
	setp.ge.s32 	%p316, %r458, %r456;
	@%p316 bra 	$L__BB5_291;
	ld.shared.u32 	%r2415, [%r141+3072];
	setp.eq.s32 	%p317, %r2415, 2147483647;
	selp.b32 	%r2416, -2147483648, %r2415, %p317;
	shr.u32 	%r2417, %r2416, %r642;
	and.b32  	%r2418, %r2417, %r107;
	shl.b32 	%r2419, %r2418, 2;
	add.s32 	%r2421, %r708, %r2419;
	ld.shared.u32 	%r2422, [%r2421+35328];
	setp.lt.s32 	%p318, %r2415, 0;
	selp.b32 	%r2423, 0, 2147483647, %p318;
	xor.b32  	%r2424, %r2423, %r2415;
	add.s32 	%r2425, %r2422, %r458;
	mul.wide.u32 	%rd109, %r2425, 4;
	add.s64 	%rd110, %rd2, %rd109;
	st.global.u32 	[%rd110], %r2424;
$L__BB5_291:
	bar.warp.sync 	-1;
	add.s32 	%r459, %r1, 1152;
	setp.ge.s32 	%p319, %r459, %r456;
	@%p319 bra 	$L__BB5_293;
	ld.shared.u32 	%r2426, [%r141+4608];
	setp.eq.s32 	%p320, %r2426, 2147483647;
	selp.b32 	%r2427, -2147483648, %r2426, %p320;
	shr.u32 	%r2428, %r2427, %r642;
	and.b32  	%r2429, %r2428, %r107;
	shl.b32 	%r2430, %r2429, 2;
	add.s32 	%r2432, %r708, %r2430;
	ld.shared.u32 	%r2433, [%r2432+35328];
	setp.lt.s32 	%p321, %r2426, 0;
	selp.b32 	%r2434, 0, 2147483647, %p321;
	xor.b32  	%r2435, %r2434, %r2426;
	add.s32 	%r2436, %r2433, %r459;
	mul.wide.u32 	%rd111, %r2436, 4;
	add.s64 	%rd112, %rd2, %rd111;
	st.global.u32 	[%rd112], %r2435;
$L__BB5_293:
	bar.warp.sync 	-1;
	add.s32 	%r460, %r1, 1536;
	setp.ge.s32 	%p322, %r460, %r456;
	@%p322 bra 	$L__BB5_295;
	ld.shared.u32 	%r2437, [%r141+6144];
	setp.eq.s32 	%p323, %r2437, 2147483647;
	selp.b32 	%r2438, -2147483648, %r2437, %p323;
	shr.u32 	%r2439, %r2438, %r642;
	and.b32  	%r2440, %r2439, %r107;
	shl.b32 	%r2441, %r2440, 2;
	add.s32 	%r2443, %r708, %r2441;
	ld.shared.u32 	%r2444, [%r2443+35328];
	setp.lt.s32 	%p324, %r2437, 0;
	selp.b32 	%r2445, 0, 2147483647, %p324;
	xor.b32  	%r2446, %r2445, %r2437;
	add.s32 	%r2447, %r2444, %r460;
	mul.wide.u32 	%rd113, %r2447, 4;
	add.s64 	%rd114, %rd2, %rd113;
	st.global.u32 	[%rd114], %r2446;
$L__BB5_295:
	bar.warp.sync 	-1;
	add.s32 	%r461, %r1, 1920;
	setp.ge.s32 	%p325, %r461, %r456;
	@%p325 bra 	$L__BB5_297;
	ld.shared.u32 	%r2448, [%r141+7680];
	setp.eq.s32 	%p326, %r2448, 2147483647;
	selp.b32 	%r2449, -2147483648, %r2448, %p326;
	shr.u32 	%r2450, %r2449, %r642;
	and.b32  	%r2451, %r2450, %r107;
	shl.b32 	%r2452, %r2451, 2;
	add.s32 	%r2454, %r708, %r2452;
	ld.shared.u32 	%r2455, [%r2454+35328];
	setp.lt.s32 	%p327, %r2448, 0;
	selp.b32 	%r2456, 0, 2147483647, %p327;
	xor.b32  	%r2457, %r2456, %r2448;
	add.s32 	%r2458, %r2455, %r461;
	mul.wide.u32 	%rd115, %r2458, 4;
	add.s64 	%rd116, %rd2, %rd115;
	st.global.u32 	[%rd116], %r2457;
$L__BB5_297:
	bar.warp.sync 	-1;
	add.s32 	%r462, %r1, 2304;
	setp.ge.s32 	%p328, %r462, %r456;
	@%p328 bra 	$L__BB5_299;
	ld.shared.u32 	%r2459, [%r141+9216];
	setp.eq.s32 	%p329, %r2459, 2147483647;
	selp.b32 	%r2460, -2147483648, %r2459, %p329;
	shr.u32 	%r2461, %r2460, %r642;
	and.b32  	%r2462, %r2461, %r107;
	shl.b32 	%r2463, %r2462, 2;
	add.s32 	%r2465, %r708, %r2463;
	ld.shared.u32 	%r2466, [%r2465+35328];
	setp.lt.s32 	%p330, %r2459, 0;
	selp.b32 	%r2467, 0, 2147483647, %p330;
	xor.b32  	%r2468, %r2467, %r2459;
	add.s32 	%r2469, %r2466, %r462;
	mul.wide.u32 	%rd117, %r2469, 4;
	add.s64 	%rd118, %rd2, %rd117;
	st.global.u32 	[%rd118], %r2468;
$L__BB5_299:
	bar.warp.sync 	-1;
	add.s32 	%r463, %r1, 2688;
	setp.ge.s32 	%p331, %r463, %r456;
	@%p331 bra 	$L__BB5_301;
	ld.shared.u32 	%r2470, [%r141+10752];
	setp.eq.s32 	%p332, %r2470, 2147483647;
	selp.b32 	%r2471, -2147483648, %r2470, %p332;
	shr.u32 	%r2472, %r2471, %r642;
	and.b32  	%r2473, %r2472, %r107;
	shl.b32 	%r2474, %r2473, 2;
	add.s32 	%r2476, %r708, %r2474;
	ld.shared.u32 	%r2477, [%r2476+35328];
	setp.lt.s32 	%p333, %r2470, 0;
	selp.b32 	%r2478, 0, 2147483647, %p333;
	xor.b32  	%r2479, %r2478, %r2470;
	add.s32 	%r2480, %r2477, %r463;
	mul.wide.u32 	%rd119, %r2480, 4;
	add.s64 	%rd120, %rd2, %rd119;
	st.global.u32 	[%rd120], %r2479;
$L__BB5_301:
	bar.warp.sync 	-1;
	or.b32  	%r464, %r1, 3072;
	setp.ge.s32 	%p334, %r464, %r456;
	@%p334 bra 	$L__BB5_303;
	ld.shared.u32 	%r2481, [%r141+12288];
	setp.eq.s32 	%p335, %r2481, 2147483647;
	selp.b32 	%r2482, -2147483648, %r2481, %p335;
	shr.u32 	%r2483, %r2482, %r642;
	and.b32  	%r2484, %r2483, %r107;
	shl.b32 	%r2485, %r2484, 2;
	add.s32 	%r2487, %r708, %r2485;
	ld.shared.u32 	%r2488, [%r2487+35328];
	setp.lt.s32 	%p336, %r2481, 0;
	selp.b32 	%r2489, 0, 2147483647, %p336;
	xor.b32  	%r2490, %r2489, %r2481;
	add.s32 	%r2491, %r2488, %r464;
	mul.wide.u32 	%rd121, %r2491, 4;
	add.s64 	%rd122, %rd2, %rd121;
	st.global.u32 	[%rd122], %r2490;
$L__BB5_303:
	bar.warp.sync 	-1;
	add.s32 	%r465, %r1, 3456;
	setp.ge.s32 	%p337, %r465, %r456;
	@%p337 bra 	$L__BB5_305;
	ld.shared.u32 	%r2492, [%r141+13824];
	setp.eq.s32 	%p338, %r2492, 2147483647;
	selp.b32 	%r2493, -2147483648, %r2492, %p338;
	shr.u32 	%r2494, %r2493, %r642;
	and.b32  	%r2495, %r2494, %r107;
	shl.b32 	%r2496, %r2495, 2;
	add.s32 	%r2498, %r708, %r2496;
	ld.shared.u32 	%r2499, [%r2498+35328];
	setp.lt.s32 	%p339, %r2492, 0;
	selp.b32 	%r2500, 0, 2147483647, %p339;
	xor.b32  	%r2501, %r2500, %r2492;
	add.s32 	%r2502, %r2499, %r465;
	mul.wide.u32 	%rd123, %r2502, 4;
	add.s64 	%rd124, %rd2, %rd123;
	st.global.u32 	[%rd124], %r2501;
$L__BB5_305:
	bar.warp.sync 	-1;
	add.s32 	%r466, %r1, 3840;
	setp.ge.s32 	%p340, %r466, %r456;
	@%p340 bra 	$L__BB5_307;
	ld.shared.u32 	%r2503, [%r141+15360];
	setp.eq.s32 	%p341, %r2503, 2147483647;
	selp.b32 	%r2504, -2147483648, %r2503, %p341;
	shr.u32 	%r2505, %r2504, %r642;
	and.b32  	%r2506, %r2505, %r107;
	shl.b32 	%r2507, %r2506, 2;
	add.s32 	%r2509, %r708, %r2507;
	ld.shared.u32 	%r2510, [%r2509+35328];
	setp.lt.s32 	%p342, %r2503, 0;
	selp.b32 	%r2511, 0, 2147483647, %p342;
	xor.b32  	%r2512, %r2511, %r2503;
	add.s32 	%r2513, %r2510, %r466;
	mul.wide.u32 	%rd125, %r2513, 4;
	add.s64 	%rd126, %rd2, %rd125;
	st.global.u32 	[%rd126], %r2512;
$L__BB5_307:
	bar.warp.sync 	-1;
	add.s32 	%r467, %r1, 4224;
	setp.ge.s32 	%p343, %r467, %r456;
	@%p343 bra 	$L__BB5_309;
	ld.shared.u32 	%r2514, [%r141+16896];
	setp.eq.s32 	%p344, %r2514, 2147483647;
	selp.b32 	%r2515, -2147483648, %r2514, %p344;
	shr.u32 	%r2516, %r2515, %r642;
	and.b32  	%r2517, %r2516, %r107;
	shl.b32 	%r2518, %r2517, 2;
	add.s32 	%r2520, %r708, %r2518;
	ld.shared.u32 	%r2521, [%r2520+35328];
	setp.lt.s32 	%p345, %r2514, 0;
	selp.b32 	%r2522, 0, 2147483647, %p345;
	xor.b32  	%r2523, %r2522, %r2514;
	add.s32 	%r2524, %r2521, %r467;
	mul.wide.u32 	%rd127, %r2524, 4;
	add.s64 	%rd128, %rd2, %rd127;
	st.global.u32 	[%rd128], %r2523;
$L__BB5_309:
	bar.warp.sync 	-1;
	add.s32 	%r468, %r1, 4608;
	setp.ge.s32 	%p346, %r468, %r456;
	@%p346 bra 	$L__BB5_311;
	ld.shared.u32 	%r2525, [%r141+18432];
	setp.eq.s32 	%p347, %r2525, 2147483647;
	selp.b32 	%r2526, -2147483648, %r2525, %p347;
	shr.u32 	%r2527, %r2526, %r642;
	and.b32  	%r2528, %r2527, %r107;
	shl.b32 	%r2529, %r2528, 2;
	add.s32 	%r2531, %r708, %r2529;
	ld.shared.u32 	%r2532, [%r2531+35328];
	setp.lt.s32 	%p348, %r2525, 0;
	selp.b32 	%r2533, 0, 2147483647, %p348;
	xor.b32  	%r2534, %r2533, %r2525;
	add.s32 	%r2535, %r2532, %r468;
	mul.wide.u32 	%rd129, %r2535, 4;
	add.s64 	%rd130, %rd2, %rd129;
	st.global.u32 	[%rd130], %r2534;
$L__BB5_311:
	bar.warp.sync 	-1;
	add.s32 	%r469, %r1, 4992;
	setp.ge.s32 	%p349, %r469, %r456;
	@%p349 bra 	$L__BB5_313;
	ld.shared.u32 	%r2536, [%r141+19968];
	setp.eq.s32 	%p350, %r2536, 2147483647;
	selp.b32 	%r2537, -2147483648, %r2536, %p350;
	shr.u32 	%r2538, %r2537, %r642;
	and.b32  	%r2539, %r2538, %r107;
	shl.b32 	%r2540, %r2539, 2;
	add.s32 	%r2542, %r708, %r2540;
	ld.shared.u32 	%r2543, [%r2542+35328];
	setp.lt.s32 	%p351, %r2536, 0;
	selp.b32 	%r2544, 0, 2147483647, %p351;
	xor.b32  	%r2545, %r2544, %r2536;
	add.s32 	%r2546, %r2543, %r469;
	mul.wide.u32 	%rd131, %r2546, 4;
	add.s64 	%rd132, %rd2, %rd131;
	st.global.u32 	[%rd132], %r2545;
$L__BB5_313:
	bar.warp.sync 	-1;
	add.s32 	%r470, %r1, 5376;
	setp.ge.s32 	%p352, %r470, %r456;
	@%p352 bra 	$L__BB5_315;
	ld.shared.u32 	%r2547, [%r141+21504];
	setp.eq.s32 	%p353, %r2547, 2147483647;
	selp.b32 	%r2548, -2147483648, %r2547, %p353;
	shr.u32 	%r2549, %r2548, %r642;
	and.b32  	%r2550, %r2549, %r107;
	shl.b32 	%r2551, %r2550, 2;
	add.s32 	%r2553, %r708, %r2551;
	ld.shared.u32 	%r2554, [%r2553+35328];
	setp.lt.s32 	%p354, %r2547, 0;
	selp.b32 	%r2555, 0, 2147483647, %p354;
	xor.b32  	%r2556, %r2555, %r2547;
	add.s32 	%r2557, %r2554, %r470;
	mul.wide.u32 	%rd133, %r2557, 4;
	add.s64 	%rd134, %rd2, %rd133;
	st.global.u32 	[%rd134], %r2556;
$L__BB5_315:
	bar.warp.sync 	-1;
	add.s32 	%r471, %r1, 5760;
	setp.ge.s32 	%p355, %r471, %r456;
	@%p355 bra 	$L__BB5_317;
	ld.shared.u32 	%r2558, [%r141+23040];
	setp.eq.s32 	%p356, %r2558, 2147483647;
	selp.b32 	%r2559, -2147483648, %r2558, %p356;
	shr.u32 	%r2560, %r2559, %r642;
	and.b32  	%r2561, %r2560, %r107;
	shl.b32 	%r2562, %r2561, 2;
	add.s32 	%r2564, %r708, %r2562;
	ld.shared.u32 	%r2565, [%r2564+35328];
	setp.lt.s32 	%p357, %r2558, 0;
	selp.b32 	%r2566, 0, 2147483647, %p357;
	xor.b32  	%r2567, %r2566, %r2558;
	add.s32 	%r2568, %r2565, %r471;
	mul.wide.u32 	%rd135, %r2568, 4;
	add.s64 	%rd136, %rd2, %rd135;
	st.global.u32 	[%rd136], %r2567;
$L__BB5_317:
	bar.warp.sync 	-1;
	or.b32  	%r472, %r1, 6144;
	setp.ge.s32 	%p358, %r472, %r456;
	@%p358 bra 	$L__BB5_319;
	ld.shared.u32 	%r2569, [%r141+24576];
	setp.eq.s32 	%p359, %r2569, 2147483647;
	selp.b32 	%r2570, -2147483648, %r2569, %p359;
	shr.u32 	%r2571, %r2570, %r642;
	and.b32  	%r2572, %r2571, %r107;
	shl.b32 	%r2573, %r2572, 2;
	add.s32 	%r2575, %r708, %r2573;
	ld.shared.u32 	%r2576, [%r2575+35328];
	setp.lt.s32 	%p360, %r2569, 0;
	selp.b32 	%r2577, 0, 2147483647, %p360;
	xor.b32  	%r2578, %r2577, %r2569;
	add.s32 	%r2579, %r2576, %r472;
	mul.wide.u32 	%rd137, %r2579, 4;
	add.s64 	%rd138, %rd2, %rd137;
	st.global.u32 	[%rd138], %r2578;
$L__BB5_319:
	bar.warp.sync 	-1;
	add.s32 	%r473, %r1, 6528;
	setp.ge.s32 	%p361, %r473, %r456;
	@%p361 bra 	$L__BB5_321;
	ld.shared.u32 	%r2580, [%r141+26112];
	setp.eq.s32 	%p362, %r2580, 2147483647;
	selp.b32 	%r2581, -2147483648, %r2580, %p362;
	shr.u32 	%r2582, %r2581, %r642;
	and.b32  	%r2583, %r2582, %r107;
	shl.b32 	%r2584, %r2583, 2;
	add.s32 	%r2586, %r708, %r2584;
	ld.shared.u32 	%r2587, [%r2586+35328];
	setp.lt.s32 	%p363, %r2580, 0;
	selp.b32 	%r2588, 0, 2147483647, %p363;
	xor.b32  	%r2589, %r2588, %r2580;
	add.s32 	%r2590, %r2587, %r473;
	mul.wide.u32 	%rd139, %r2590, 4;
	add.s64 	%rd140, %rd2, %rd139;
	st.global.u32 	[%rd140], %r2589;
$L__BB5_321:
	bar.warp.sync 	-1;
	add.s32 	%r474, %r1, 6912;
	setp.ge.s32 	%p364, %r474, %r456;
	@%p364 bra 	$L__BB5_323;
	ld.shared.u32 	%r2591, [%r141+27648];
	setp.eq.s32 	%p365, %r2591, 2147483647;
	selp.b32 	%r2592, -2147483648, %r2591, %p365;
	shr.u32 	%r2593, %r2592, %r642;
	and.b32  	%r2594, %r2593, %r107;
	shl.b32 	%r2595, %r2594, 2;
	add.s32 	%r2597, %r708, %r2595;
	ld.shared.u32 	%r2598, [%r2597+35328];
	setp.lt.s32 	%p366, %r2591, 0;
	selp.b32 	%r2599, 0, 2147483647, %p366;
	xor.b32  	%r2600, %r2599, %r2591;
	add.s32 	%r2601, %r2598, %r474;
	mul.wide.u32 	%rd141, %r2601, 4;
	add.s64 	%rd142, %rd2, %rd141;
	st.global.u32 	[%rd142], %r2600;
$L__BB5_323:
	bar.warp.sync 	-1;
	add.s32 	%r475, %r1, 7296;
	setp.ge.s32 	%p367, %r475, %r456;
	@%p367 bra 	$L__BB5_325;
	ld.shared.u32 	%r2602, [%r141+29184];
	setp.eq.s32 	%p368, %r2602, 2147483647;
	selp.b32 	%r2603, -2147483648, %r2602, %p368;
	shr.u32 	%r2604, %r2603, %r642;
	and.b32  	%r2605, %r2604, %r107;
	shl.b32 	%r2606, %r2605, 2;
	add.s32 	%r2608, %r708, %r2606;
	ld.shared.u32 	%r2609, [%r2608+35328];
	setp.lt.s32 	%p369, %r2602, 0;
	selp.b32 	%r2610, 0, 2147483647, %p369;
	xor.b32  	%r2611, %r2610, %r2602;
	add.s32 	%r2612, %r2609, %r475;
	mul.wide.u32 	%rd143, %r2612, 4;
	add.s64 	%rd144, %rd2, %rd143;
	st.global.u32 	[%rd144], %r2611;
$L__BB5_325:
	bar.warp.sync 	-1;
	add.s32 	%r476, %r1, 7680;
	setp.ge.s32 	%p370, %r476, %r456;
	@%p370 bra 	$L__BB5_327;
	ld.shared.u32 	%r2613, [%r141+30720];
	setp.eq.s32 	%p371, %r2613, 2147483647;
	selp.b32 	%r2614, -2147483648, %r2613, %p371;
	shr.u32 	%r2615, %r2614, %r642;
	and.b32  	%r2616, %r2615, %r107;
	shl.b32 	%r2617, %r2616, 2;
	add.s32 	%r2619, %r708, %r2617;
	ld.shared.u32 	%r2620, [%r2619+35328];
	setp.lt.s32 	%p372, %r2613, 0;
	selp.b32 	%r2621, 0, 2147483647, %p372;
	xor.b32  	%r2622, %r2621, %r2613;
	add.s32 	%r2623, %r2620, %r476;
	mul.wide.u32 	%rd145, %r2623, 4;
	add.s64 	%rd146, %rd2, %rd145;
	st.global.u32 	[%rd146], %r2622;
$L__BB5_327:
	bar.warp.sync 	-1;
	add.s32 	%r477, %r1, 8064;
	setp.ge.s32 	%p373, %r477, %r456;
	@%p373 bra 	$L__BB5_329;
	ld.shared.u32 	%r2624, [%r141+32256];
	setp.eq.s32 	%p374, %r2624, 2147483647;
	selp.b32 	%r2625, -2147483648, %r2624, %p374;
	shr.u32 	%r2626, %r2625, %r642;
	and.b32  	%r2627, %r2626, %r107;
	shl.b32 	%r2628, %r2627, 2;
	add.s32 	%r2630, %r708, %r2628;
	ld.shared.u32 	%r2631, [%r2630+35328];
	setp.lt.s32 	%p375, %r2624, 0;
	selp.b32 	%r2632, 0, 2147483647, %p375;
	xor.b32  	%r2633, %r2632, %r2624;
	add.s32 	%r2634, %r2631, %r477;
	mul.wide.u32 	%rd147, %r2634, 4;
	add.s64 	%rd148, %rd2, %rd147;
	st.global.u32 	[%rd148], %r2633;
$L__BB5_329:
	bar.warp.sync 	-1;
	add.s32 	%r478, %r1, 8448;
	setp.ge.s32 	%p376, %r478, %r456;
	@%p376 bra 	$L__BB5_331;
	ld.shared.u32 	%r2635, [%r141+33792];
	setp.eq.s32 	%p377, %r2635, 2147483647;
	selp.b32 	%r2636, -2147483648, %r2635, %p377;
	shr.u32 	%r2637, %r2636, %r642;
	and.b32  	%r2638, %r2637, %r107;
	shl.b32 	%r2639, %r2638, 2;
	add.s32 	%r2641, %r708, %r2639;
	ld.shared.u32 	%r2642, [%r2641+35328];
	setp.lt.s32 	%p378, %r2635, 0;
	selp.b32 	%r2643, 0, 2147483647, %p378;
	xor.b32  	%r2644, %r2643, %r2635;
	add.s32 	%r2645, %r2642, %r478;
	mul.wide.u32 	%rd149, %r2645, 4;
	add.s64 	%rd150, %rd2, %rd149;
	st.global.u32 	[%rd150], %r2644;
$L__BB5_331:
	bar.warp.sync 	-1;
$L__BB5_332:
	ld.param.u32 	%r3029, [_ZN3cub18CUB_300001_SM_10006detail10radix_sort29DeviceRadixSortOnesweepKernelINS1_5radix10policy_hubIfijE10Policy1000ELNS0_9SortOrderE1EfijiiNS1_21identity_decomposer_tEEEvPT5_SB_PT3_PKSC_PT1_PKSG_PT2_PKSK_T4_iiT6__param_8];
	add.s32 	%r2646, %r5, 8832;
	setp.gt.s32 	%p379, %r2646, %r3029;
	ld.shared.u32 	%r2647, [%r141];
	setp.eq.s32 	%p380, %r2647, 2147483647;
	selp.b32 	%r2648, -2147483648, %r2647, %p380;
	shr.u32 	%r2649, %r2648, %r642;
	and.b32  	%r480, %r2649, %r107;
	ld.shared.u32 	%r2650, [%r141+1536];
	setp.eq.s32 	%p381, %r2650, 2147483647;
	selp.b32 	%r2651, -2147483648, %r2650, %p381;
	shr.u32 	%r2652, %r2651, %r642;
	and.b32  	%r481, %r2652, %r107;
	ld.shared.u32 	%r2653, [%r141+3072];
	setp.eq.s32 	%p382, %r2653, 2147483647;
	selp.b32 	%r2654, -2147483648, %r2653, %p382;
	shr.u32 	%r2655, %r2654, %r642;
	and.b32  	%r482, %r2655, %r107;
	ld.shared.u32 	%r2656, [%r141+4608];
	setp.eq.s32 	%p383, %r2656, 2147483647;
	selp.b32 	%r2657, -2147483648, %r2656, %p383;
	shr.u32 	%r2658, %r2657, %r642;
	and.b32  	%r483, %r2658, %r107;
	ld.shared.u32 	%r2659, [%r141+6144];
	setp.eq.s32 	%p384, %r2659, 2147483647;
	selp.b32 	%r2660, -2147483648, %r2659, %p384;
	shr.u32 	%r2661, %r2660, %r642;
	and.b32  	%r484, %r2661, %r107;
	ld.shared.u32 	%r2662, [%r141+7680];
	setp.eq.s32 	%p385, %r2662, 2147483647;
	selp.b32 	%r2663, -2147483648, %r2662, %p385;
	shr.u32 	%r2664, %r2663, %r642;
	and.b32  	%r485, %r2664, %r107;
	ld.shared.u32 	%r2665, [%r141+9216];
	setp.eq.s32 	%p386, %r2665, 2147483647;
	selp.b32 	%r2666, -2147483648, %r2665, %p386;
	shr.u32 	%r2667, %r2666, %r642;
	and.b32  	%r486, %r2667, %r107;
	ld.shared.u32 	%r2668, [%r141+10752];
	setp.eq.s32 	%p387, %r2668, 2147483647;
	selp.b32 	%r2669, -2147483648, %r2668, %p387;
	shr.u32 	%r2670, %r2669, %r642;
	and.b32  	%r487, %r2670, %r107;
	ld.shared.u32 	%r2671, [%r141+12288];
	setp.eq.s32 	%p388, %r2671, 2147483647;
	selp.b32 	%r2672, -2147483648, %r2671, %p388;
	shr.u32 	%r2673, %r2672, %r642;
	and.b32  	%r488, %r2673, %r107;
	ld.shared.u32 	%r2674, [%r141+13824];
	setp.eq.s32 	%p389, %r2674, 2147483647;
	selp.b32 	%r2675, -2147483648, %r2674, %p389;
	shr.u32 	%r2676, %r2675, %r642;
	and.b32  	%r489, %r2676, %r107;
	ld.shared.u32 	%r2677, [%r141+15360];
	setp.eq.s32 	%p390, %r2677, 2147483647;
	selp.b32 	%r2678, -2147483648, %r2677, %p390;
	shr.u32 	%r2679, %r2678, %r642;
	and.b32  	%r490, %r2679, %r107;
	ld.shared.u32 	%r2680, [%r141+16896];
	setp.eq.s32 	%p391, %r2680, 2147483647;
	selp.b32 	%r2681, -2147483648, %r2680, %p391;
	shr.u32 	%r2682, %r2681, %r642;
	and.b32  	%r491, %r2682, %r107;
	ld.shared.u32 	%r2683, [%r141+18432];
	setp.eq.s32 	%p392, %r2683, 2147483647;
	selp.b32 	%r2684, -2147483648, %r2683, %p392;
	shr.u32 	%r2685, %r2684, %r642;
	and.b32  	%r492, %r2685, %r107;
	ld.shared.u32 	%r2686, [%r141+19968];
	setp.eq.s32 	%p393, %r2686, 2147483647;
	selp.b32 	%r2687, -2147483648, %r2686, %p393;
	shr.u32 	%r2688, %r2687, %r642;
	and.b32  	%r493, %r2688, %r107;
	ld.shared.u32 	%r2689, [%r141+21504];
	setp.eq.s32 	%p394, %r2689, 2147483647;
	selp.b32 	%r2690, -2147483648, %r2689, %p394;
	shr.u32 	%r2691, %r2690, %r642;
	and.b32  	%r494, %r2691, %r107;
	ld.shared.u32 	%r2692, [%r141+23040];
	setp.eq.s32 	%p395, %r2692, 2147483647;
	selp.b32 	%r2693, -2147483648, %r2692, %p395;
	shr.u32 	%r2694, %r2693, %r642;
	and.b32  	%r495, %r2694, %r107;
	ld.shared.u32 	%r2695, [%r141+24576];
	setp.eq.s32 	%p396, %r2695, 2147483647;
	selp.b32 	%r2696, -2147483648, %r2695, %p396;
	shr.u32 	%r2697, %r2696, %r642;
	and.b32  	%r496, %r2697, %r107;
	ld.shared.u32 	%r2698, [%r141+26112];
	setp.eq.s32 	%p397, %r2698, 2147483647;
	selp.b32 	%r2699, -2147483648, %r2698, %p397;
	shr.u32 	%r2700, %r2699, %r642;
	and.b32  	%r497, %r2700, %r107;
	ld.shared.u32 	%r2701, [%r141+27648];
	setp.eq.s32 	%p398, %r2701, 2147483647;
	selp.b32 	%r2702, -2147483648, %r2701, %p398;
	shr.u32 	%r2703, %r2702, %r642;
	and.b32  	%r498, %r2703, %r107;
	ld.shared.u32 	%r2704, [%r141+29184];
	setp.eq.s32 	%p399, %r2704, 2147483647;
	selp.b32 	%r2705, -2147483648, %r2704, %p399;
	shr.u32 	%r2706, %r2705, %r642;
	and.b32  	%r499, %r2706, %r107;
	ld.shared.u32 	%r2707, [%r141+30720];
	setp.eq.s32 	%p400, %r2707, 2147483647;
	selp.b32 	%r2708, -2147483648, %r2707, %p400;
	shr.u32 	%r2709, %r2708, %r642;
	and.b32  	%r500, %r2709, %r107;
	ld.shared.u32 	%r2710, [%r141+32256];
	setp.eq.s32 	%p401, %r2710, 2147483647;
	selp.b32 	%r2711, -2147483648, %r2710, %p401;
	shr.u32 	%r2712, %r2711, %r642;
	and.b32  	%r501, %r2712, %r107;
	ld.shared.u32 	%r2713, [%r141+33792];
	setp.eq.s32 	%p402, %r2713, 2147483647;
	selp.b32 	%r2714, -2147483648, %r2713, %p402;
	shr.u32 	%r2715, %r2714, %r642;
	and.b32  	%r502, %r2715, %r107;
	@%p379 bra 	$L__BB5_334;
	ld.global.u32 	%r3210, [%rd8];
	ld.global.u32 	%r3211, [%rd8+128];
	ld.global.u32 	%r3212, [%rd8+256];
	ld.global.u32 	%r3213, [%rd8+384];
	ld.global.u32 	%r3214, [%rd8+512];
	ld.global.u32 	%r3215, [%rd8+640];
	ld.global.u32 	%r3216, [%rd8+768];
	ld.global.u32 	%r3217, [%rd8+896];
	ld.global.u32 	%r3218, [%rd8+1024];
	ld.global.u32 	%r3219, [%rd8+1152];
	ld.global.u32 	%r3220, [%rd8+1280];
	ld.global.u32 	%r3221, [%rd8+1408];
	ld.global.u32 	%r3222, [%rd8+1536];
	ld.global.u32 	%r3223, [%rd8+1664];
	ld.global.u32 	%r3224, [%rd8+1792];
	ld.global.u32 	%r3225, [%rd8+1920];
	ld.global.u32 	%r3226, [%rd8+2048];
	ld.global.u32 	%r3227, [%rd8+2176];
	ld.global.u32 	%r3228, [%rd8+2304];
	ld.global.u32 	%r3229, [%rd8+2432];
	ld.global.u32 	%r3230, [%rd8+2560];
	ld.global.u32 	%r3231, [%rd8+2688];
	ld.global.u32 	%r3232, [%rd8+2816];
	bra.uni 	$L__BB5_380;
$L__BB5_334:
	ld.param.u32 	%r3030, [_ZN3cub18CUB_300001_SM_10006detail10radix_sort29DeviceRadixSortOnesweepKernelINS1_5radix10policy_hubIfijE10Policy1000ELNS0_9SortOrderE1EfijiiNS1_21identity_decomposer_tEEEvPT5_SB_PT3_PKSC_PT1_PKSG_PT2_PKSK_T4_iiT6__param_8];
	cvt.u32.u64 	%r2717, %rd7;
	sub.s32 	%r526, %r3030, %r5;
	setp.ge.s32 	%p403, %r2717, %r526;
	@%p403 bra 	$L__BB5_336;
	ld.global.u32 	%r3210, [%rd8];
$L__BB5_336:
	add.s32 	%r2720, %r2717, 32;
	setp.ge.s32 	%p404, %r2720, %r526;
	@%p404 bra 	$L__BB5_338;
	ld.global.u32 	%r3211, [%rd8+128];
$L__BB5_338:
	add.s32 	%r2723, %r2717, 64;
	setp.ge.s32 	%p405, %r2723, %r526;
	@%p405 bra 	$L__BB5_340;
	ld.global.u32 	%r3212, [%rd8+256];
$L__BB5_340:
	add.s32 	%r2726, %r2717, 96;
	setp.ge.s32 	%p406, %r2726, %r526;
	@%p406 bra 	$L__BB5_342;
	ld.global.u32 	%r3213, [%rd8+384];
$L__BB5_342:
	add.s32 	%r2729, %r2717, 128;
	setp.ge.s32 	%p407, %r2729, %r526;
	@%p407 bra 	$L__BB5_344;
	ld.global.u32 	%r3214, [%rd8+512];
$L__BB5_344:
	add.s32 	%r2732, %r2717, 160;
	setp.ge.s32 	%p408, %r2732, %r526;
	@%p408 bra 	$L__BB5_346;
	ld.global.u32 	%r3215, [%rd8+640];
$L__BB5_346:
	add.s32 	%r2735, %r2717, 192;
	setp.ge.s32 	%p409, %r2735, %r526;
	@%p409 bra 	$L__BB5_348;
	ld.global.u32 	%r3216, [%rd8+768];
$L__BB5_348:
	add.s32 	%r2738, %r2717, 224;
	setp.ge.s32 	%p410, %r2738, %r526;
	@%p410 bra 	$L__BB5_350;
	ld.global.u32 	%r3217, [%rd8+896];
$L__BB5_350:
	add.s32 	%r2741, %r2717, 256;
	setp.ge.s32 	%p411, %r2741, %r526;
	@%p411 bra 	$L__BB5_352;
	ld.global.u32 	%r3218, [%rd8+1024];
$L__BB5_352:
	add.s32 	%r2744, %r2717, 288;
	setp.ge.s32 	%p412, %r2744, %r526;
	@%p412 bra 	$L__BB5_354;
	ld.global.u32 	%r3219, [%rd8+1152];
$L__BB5_354:
	add.s32 	%r2747, %r2717, 320;
	setp.ge.s32 	%p413, %r2747, %r526;
	@%p413 bra 	$L__BB5_356;
	ld.global.u32 	%r3220, [%rd8+1280];
$L__BB5_356:
	add.s32 	%r2750, %r2717, 352;
	setp.ge.s32 	%p414, %r2750, %r526;
	@%p414 bra 	$L__BB5_358;
	ld.global.u32 	%r3221, [%rd8+1408];
$L__BB5_358:
	add.s32 	%r2753, %r2717, 384;
	setp.ge.s32 	%p415, %r2753, %r526;
	@%p415 bra 	$L__BB5_360;
	ld.global.u32 	%r3222, [%rd8+1536];
$L__BB5_360:
	add.s32 	%r2756, %r2717, 416;
	setp.ge.s32 	%p416, %r2756, %r526;
	@%p416 bra 	$L__BB5_362;
	ld.global.u32 	%r3223, [%rd8+1664];
$L__BB5_362:
	add.s32 	%r2759, %r2717, 448;
	setp.ge.s32 	%p417, %r2759, %r526;
	@%p417 bra 	$L__BB5_364;
	ld.global.u32 	%r3224, [%rd8+1792];
$L__BB5_364:
	add.s32 	%r2762, %r2717, 480;
	setp.ge.s32 	%p418, %r2762, %r526;
	@%p418 bra 	$L__BB5_366;
	ld.global.u32 	%r3225, [%rd8+1920];
$L__BB5_366:
	add.s32 	%r2765, %r2717, 512;
	setp.ge.s32 	%p419, %r2765, %r526;
	@%p419 bra 	$L__BB5_368;
	ld.global.u32 	%r3226, [%rd8+2048];
$L__BB5_368:
	add.s32 	%r2768, %r2717, 544;
	setp.ge.s32 	%p420, %r2768, %r526;
	@%p420 bra 	$L__BB5_370;
	ld.global.u32 	%r3227, [%rd8+2176];
$L__BB5_370:
	add.s32 	%r2771, %r2717, 576;
	setp.ge.s32 	%p421, %r2771, %r526;
	@%p421 bra 	$L__BB5_372;
	ld.global.u32 	%r3228, [%rd8+2304];
$L__BB5_372:
	add.s32 	%r2774, %r2717, 608;
	setp.ge.s32 	%p422, %r2774, %r526;
	@%p422 bra 	$L__BB5_374;
	ld.global.u32 	%r3229, [%rd8+2432];
$L__BB5_374:
	add.s32 	%r2777, %r2717, 640;
	setp.ge.s32 	%p423, %r2777, %r526;
	@%p423 bra 	$L__BB5_376;
	ld.global.u32 	%r3230, [%rd8+2560];
$L__BB5_376:
	add.s32 	%r2780, %r2717, 672;
	setp.ge.s32 	%p424, %r2780, %r526;
	@%p424 bra 	$L__BB5_378;
	ld.global.u32 	%r3231, [%rd8+2688];
$L__BB5_378:
	add.s32 	%r2783, %r2717, 704;
	setp.ge.s32 	%p425, %r2783, %r526;
	@%p425 bra 	$L__BB5_380;
	ld.global.u32 	%r3232, [%rd8+2816];
$L__BB5_380:
	ld.param.u32 	%r3031, [_ZN3cub18CUB_300001_SM_10006detail10radix_sort29DeviceRadixSortOnesweepKernelINS1_5radix10policy_hubIfijE10Policy1000ELNS0_9SortOrderE1EfijiiNS1_21identity_decomposer_tEEEvPT5_SB_PT3_PKSC_PT1_PKSG_PT2_PKSK_T4_iiT6__param_8];
	add.s32 	%r595, %r1, 1152;
	add.s32 	%r596, %r1, 1920;
	add.s32 	%r597, %r1, 2688;
	add.s32 	%r598, %r1, 2304;
	add.s32 	%r599, %r1, 1536;
	add.s32 	%r600, %r1, 768;
	add.s32 	%r601, %r1, 4224;
	add.s32 	%r602, %r1, 3840;
	add.s32 	%r603, %r1, 3456;
	add.s32 	%r604, %r1, 4992;
	add.s32 	%r605, %r1, 5760;
	add.s32 	%r606, %r1, 5376;
	add.s32 	%r607, %r1, 4608;
	or.b32  	%r608, %r1, 3072;
	add.s32 	%r609, %r1, 384;
	add.s32 	%r610, %r1, 7296;
	add.s32 	%r611, %r1, 6912;
	add.s32 	%r612, %r1, 6528;
	add.s32 	%r613, %r1, 8064;
	add.s32 	%r614, %r1, 8448;
	add.s32 	%r615, %r1, 7680;
	or.b32  	%r616, %r1, 6144;
	mad.lo.s32 	%r2784, %r4, 8832, 8832;
	setp.gt.s32 	%p426, %r2784, %r3031;
	bar.sync 	0;
	st.shared.u32 	[%r421+-4], %r3210;
	st.shared.u32 	[%r422+-4], %r3211;
	st.shared.u32 	[%r423+-4], %r3212;
	st.shared.u32 	[%r424+-4], %r3213;
	st.shared.u32 	[%r425+-4], %r3214;
	st.shared.u32 	[%r426+-4], %r3215;
	st.shared.u32 	[%r427+-4], %r3216;
	st.shared.u32 	[%r428+-4], %r3217;
	st.shared.u32 	[%r429+-4], %r3218;
	st.shared.u32 	[%r430+-4], %r3219;
	st.shared.u32 	[%r431+-4], %r3220;
	st.shared.u32 	[%r432+-4], %r3221;
	st.shared.u32 	[%r433+-4], %r3222;
	st.shared.u32 	[%r434+-4], %r3223;
	st.shared.u32 	[%r435+-4], %r3224;
	st.shared.u32 	[%r436+-4], %r3225;
	st.shared.u32 	[%r437+-4], %r3226;
	st.shared.u32 	[%r438+-4], %r3227;
	st.shared.u32 	[%r439+-4], %r3228;
	st.shared.u32 	[%r440+-4], %r3229;
	st.shared.u32 	[%r441+-4], %r3230;
	st.shared.u32 	[%r442+-4], %r3231;
	st.shared.u32 	[%r443+-4], %r3232;
	bar.sync 	0;
	@%p426 bra 	$L__BB5_382;
	ld.shared.u32 	%r2785, [%r141];
	shl.b32 	%r2786, %r480, 2;
	mov.u32 	%r2787, _ZZN3cub18CUB_300001_SM_10006detail10radix_sort29DeviceRadixSortOnesweepKernelINS1_5radix10policy_hubIfijE10Policy1000ELNS0_9SortOrderE1EfijiiNS1_21identity_decomposer_tEEEvPT5_SB_PT3_PKSC_PT1_PKSG_PT2_PKSK_T4_iiT6_E1s;
	add.s32 	%r2788, %r2787, 35328;
	add.s32 	%r2789, %r2788, %r2786;
	ld.shared.u32 	%r2790, [%r2789];
	add.s32 	%r2791, %r2790, %r1;
	mul.wide.u32 	%rd151, %r2791, 4;
	add.s64 	%rd152, %rd1, %rd151;
	st.global.u32 	[%rd152], %r2785;
	bar.warp.sync 	-1;
	ld.shared.u32 	%r2792, [%r141+1536];
	shl.b32 	%r2793, %r481, 2;
	add.s32 	%r2794, %r2788, %r2793;
	ld.shared.u32 	%r2795, [%r2794];
	add.s32 	%r2796, %r2795, %r609;
	mul.wide.u32 	%rd153, %r2796, 4;
	add.s64 	%rd154, %rd1, %rd153;
	st.global.u32 	[%rd154], %r2792;
	bar.warp.sync 	-1;
	ld.shared.u32 	%r2797, [%r141+3072];
	shl.b32 	%r2798, %r482, 2;
	add.s32 	%r2799, %r2788, %r2798;
	ld.shared.u32 	%r2800, [%r2799];
	add.s32 	%r2801, %r2800, %r600;
	mul.wide.u32 	%rd155, %r2801, 4;
	add.s64 	%rd156, %rd1, %rd155;
	st.global.u32 	[%rd156], %r2797;
	bar.warp.sync 	-1;
	ld.shared.u32 	%r2802, [%r141+4608];
	shl.b32 	%r2803, %r483, 2;
	add.s32 	%r2804, %r2788, %r2803;
	ld.shared.u32 	%r2805, [%r2804];
	add.s32 	%r2806, %r2805, %r595;
	mul.wide.u32 	%rd157, %r2806, 4;
	add.s64 	%rd158, %rd1, %rd157;
	st.global.u32 	[%rd158], %r2802;
	bar.warp.sync 	-1;
	ld.shared.u32 	%r2807, [%r141+6144];
	shl.b32 	%r2808, %r484, 2;
	add.s32 	%r2809, %r2788, %r2808;
	ld.shared.u32 	%r2810, [%r2809];
	add.s32 	%r2811, %r2810, %r599;
	mul.wide.u32 	%rd159, %r2811, 4;
	add.s64 	%rd160, %rd1, %rd159;
	st.global.u32 	[%rd160], %r2807;
	bar.warp.sync 	-1;
	ld.shared.u32 	%r2812, [%r141+7680];
	shl.b32 	%r2813, %r485, 2;
	add.s32 	%r2814, %r2788, %r2813;
	ld.shared.u32 	%r2815, [%r2814];
	add.s32 	%r2816, %r2815, %r596;
	mul.wide.u32 	%rd161, %r2816, 4;
	add.s64 	%rd162, %rd1, %rd161;
	st.global.u32 	[%rd162], %r2812;
	bar.warp.sync 	-1;
	ld.shared.u32 	%r2817, [%r141+9216];
	shl.b32 	%r2818, %r486, 2;
	add.s32 	%r2819, %r2788, %r2818;
	ld.shared.u32 	%r2820, [%r2819];
	add.s32 	%r2821, %r2820, %r598;
	mul.wide.u32 	%rd163, %r2821, 4;
	add.s64 	%rd164, %rd1, %rd163;
	st.global.u32 	[%rd164], %r2817;
	bar.warp.sync 	-1;
	ld.shared.u32 	%r2822, [%r141+10752];
	shl.b32 	%r2823, %r487, 2;
	add.s32 	%r2824, %r2788, %r2823;
	ld.shared.u32 	%r2825, [%r2824];
	add.s32 	%r2826, %r2825, %r597;
	mul.wide.u32 	%rd165, %r2826, 4;
	add.s64 	%rd166, %rd1, %rd165;
	st.global.u32 	[%rd166], %r2822;
	bar.warp.sync 	-1;
	ld.shared.u32 	%r2827, [%r141+12288];
	shl.b32 	%r2828, %r488, 2;
	add.s32 	%r2829, %r2788, %r2828;
	ld.shared.u32 	%r2830, [%r2829];
	add.s32 	%r2831, %r2830, %r608;
	mul.wide.u32 	%rd167, %r2831, 4;
	add.s64 	%rd168, %rd1, %rd167;
	st.global.u32 	[%rd168], %r2827;
	bar.warp.sync 	-1;
	ld.shared.u32 	%r2832, [%r141+13824];
	shl.b32 	%r2833, %r489, 2;
	add.s32 	%r2834, %r2788, %r2833;
	ld.shared.u32 	%r2835, [%r2834];
	add.s32 	%r2836, %r2835, %r603;
	mul.wide.u32 	%rd169, %r2836, 4;
	add.s64 	%rd170, %rd1, %rd169;
	st.global.u32 	[%rd170], %r2832;
	bar.warp.sync 	-1;
	ld.shared.u32 	%r2837, [%r141+15360];
	shl.b32 	%r2838, %r490, 2;
	add.s32 	%r2839, %r2788, %r2838;
	ld.shared.u32 	%r2840, [%r2839];
	add.s32 	%r2841, %r2840, %r602;
	mul.wide.u32 	%rd171, %r2841, 4;
	add.s64 	%rd172, %rd1, %rd171;
	st.global.u32 	[%rd172], %r2837;
	bar.warp.sync 	-1;
	ld.shared.u32 	%r2842, [%r141+16896];
	shl.b32 	%r2843, %r491, 2;
	add.s32 	%r2844, %r2788, %r2843;
	ld.shared.u32 	%r2845, [%r2844];
	add.s32 	%r2846, %r2845, %r601;
	mul.wide.u32 	%rd173, %r2846, 4;
	add.s64 	%rd174, %rd1, %rd173;
	st.global.u32 	[%rd174], %r2842;
	bar.warp.sync 	-1;
	ld.shared.u32 	%r2847, [%r141+18432];
	shl.b32 	%r2848, %r492, 2;
	add.s32 	%r2849, %r2788, %r2848;
	ld.shared.u32 	%r2850, [%r2849];
	add.s32 	%r2851, %r2850, %r607;
	mul.wide.u32 	%rd175, %r2851, 4;
	add.s64 	%rd176, %rd1, %rd175;
	st.global.u32 	[%rd176], %r2847;
	bar.warp.sync 	-1;
	ld.shared.u32 	%r2852, [%r141+19968];
	shl.b32 	%r2853, %r493, 2;
	add.s32 	%r2854, %r2788, %r2853;
	ld.shared.u32 	%r2855, [%r2854];
	add.s32 	%r2856, %r2855, %r604;
	mul.wide.u32 	%rd177, %r2856, 4;
	add.s64 	%rd178, %rd1, %rd177;
	st.global.u32 	[%rd178], %r2852;
	bar.warp.sync 	-1;
	ld.shared.u32 	%r2857, [%r141+21504];
	shl.b32 	%r2858, %r494, 2;
	add.s32 	%r2859, %r2788, %r2858;
	ld.shared.u32 	%r2860, [%r2859];
	add.s32 	%r2861, %r2860, %r606;
	mul.wide.u32 	%rd179, %r2861, 4;
	add.s64 	%rd180, %rd1, %rd179;
	st.global.u32 	[%rd180], %r2857;
	bar.warp.sync 	-1;
	ld.shared.u32 	%r2862, [%r141+23040];
	shl.b32 	%r2863, %r495, 2;
	add.s32 	%r2864, %r2788, %r2863;
	ld.shared.u32 	%r2865, [%r2864];
	add.s32 	%r2866, %r2865, %r605;
	mul.wide.u32 	%rd181, %r2866, 4;
	add.s64 	%rd182, %rd1, %rd181;
	st.global.u32 	[%rd182], %r2862;
	bar.warp.sync 	-1;
	ld.shared.u32 	%r2867, [%r141+24576];
	shl.b32 	%r2868, %r496, 2;
	add.s32 	%r2869, %r2788, %r2868;
	ld.shared.u32 	%r2870, [%r2869];
	add.s32 	%r2871, %r2870, %r616;
	mul.wide.u32 	%rd183, %r2871, 4;
	add.s64 	%rd184, %rd1, %rd183;
	st.global.u32 	[%rd184], %r2867;
	bar.warp.sync 	-1;
	ld.shared.u32 	%r2872, [%r141+26112];
	shl.b32 	%r2873, %r497, 2;
	add.s32 	%r2874, %r2788, %r2873;
	ld.shared.u32 	%r2875, [%r2874];
	add.s32 	%r2876, %r2875, %r612;
	mul.wide.u32 	%rd185, %r2876, 4;
	add.s64 	%rd186, %rd1, %rd185;
	st.global.u32 	[%rd186], %r2872;
	bar.warp.sync 	-1;
	ld.shared.u32 	%r2877, [%r141+27648];
	shl.b32 	%r2878, %r498, 2;
	add.s32 	%r2879, %r2788, %r2878;
	ld.shared.u32 	%r2880, [%r2879];
	add.s32 	%r2881, %r2880, %r611;
	mul.wide.u32 	%rd187, %r2881, 4;
	add.s64 	%rd188, %rd1, %rd187;
	st.global.u32 	[%rd188], %r2877;
	bar.warp.sync 	-1;
	ld.shared.u32 	%r2882, [%r141+29184];
	shl.b32 	%r2883, %r499, 2;
	add.s32 	%r2884, %r2788, %r2883;
	ld.shared.u32 	%r2885, [%r2884];
	add.s32 	%r2886, %r2885, %r610;
	mul.wide.u32 	%rd189, %r2886, 4;
	add.s64 	%rd190, %rd1, %rd189;
	st.global.u32 	[%rd190], %r2882;
	bar.warp.sync 	-1;
	ld.shared.u32 	%r2887, [%r141+30720];
	shl.b32 	%r2888, %r500, 2;
	add.s32 	%r2889, %r2788, %r2888;
	ld.shared.u32 	%r2890, [%r2889];
	add.s32 	%r2891, %r2890, %r615;
	mul.wide.u32 	%rd191, %r2891, 4;
	add.s64 	%rd192, %rd1, %rd191;
	st.global.u32 	[%rd192], %r2887;
	bar.warp.sync 	-1;
	ld.shared.u32 	%r2892, [%r141+32256];
	shl.b32 	%r2893, %r501, 2;
	add.s32 	%r2894, %r2788, %r2893;
	ld.shared.u32 	%r2895, [%r2894];
	add.s32 	%r2896, %r2895, %r613;
	mul.wide.u32 	%rd193, %r2896, 4;
	add.s64 	%rd194, %rd1, %rd193;
	st.global.u32 	[%rd194], %r2892;
	bar.warp.sync 	-1;
	ld.shared.u32 	%r2897, [%r141+33792];
	shl.b32 	%r2898, %r502, 2;
	add.s32 	%r2899, %r2788, %r2898;
	ld.shared.u32 	%r2900, [%r2899];
	add.s32 	%r2901, %r2900, %r614;
	mul.wide.u32 	%rd195, %r2901, 4;
	add.s64 	%rd196, %rd1, %rd195;
	st.global.u32 	[%rd196], %r2897;
	bar.warp.sync 	-1;
	bra.uni 	$L__BB5_429;
$L__BB5_382:
	ld.param.u32 	%r3032, [_ZN3cub18CUB_300001_SM_10006detail10radix_sort29DeviceRadixSortOnesweepKernelINS1_5radix10policy_hubIfijE10Policy1000ELNS0_9SortOrderE1EfijiiNS1_21identity_decomposer_tEEEvPT5_SB_PT3_PKSC_PT1_PKSG_PT2_PKSK_T4_iiT6__param_8];
	mad.lo.s32 	%r617, %r4, -8832, %r3032;
	shl.b32 	%r2902, %r480, 2;
	mov.u32 	%r2903, _ZZN3cub18CUB_300001_SM_10006detail10radix_sort29DeviceRadixSortOnesweepKernelINS1_5radix10policy_hubIfijE10Policy1000ELNS0_9SortOrderE1EfijiiNS1_21identity_decomposer_tEEEvPT5_SB_PT3_PKSC_PT1_PKSG_PT2_PKSK_T4_iiT6_E1s;
	add.s32 	%r2904, %r2903, %r2902;
	ld.shared.u32 	%r2905, [%r2904+35328];
	add.s32 	%r618, %r2905, %r1;
	setp.ge.s32 	%p427, %r1, %r617;
	@%p427 bra 	$L__BB5_384;
	ld.shared.u32 	%r2906, [%r141];
	mul.wide.u32 	%rd197, %r618, 4;
	add.s64 	%rd198, %rd1, %rd197;
	st.global.u32 	[%rd198], %r2906;
$L__BB5_384:
	bar.warp.sync 	-1;
	shl.b32 	%r2907, %r481, 2;
	add.s32 	%r2909, %r2903, %r2907;
	ld.shared.u32 	%r2910, [%r2909+35328];
	add.s32 	%r619, %r2910, %r609;
	setp.ge.s32 	%p428, %r609, %r617;
	@%p428 bra 	$L__BB5_386;
	ld.shared.u32 	%r2911, [%r141+1536];
	mul.wide.u32 	%rd199, %r619, 4;
	add.s64 	%rd200, %rd1, %rd199;
	st.global.u32 	[%rd200], %r2911;
$L__BB5_386:
	bar.warp.sync 	-1;
	shl.b32 	%r2912, %r482, 2;
	add.s32 	%r2914, %r2903, %r2912;
	ld.shared.u32 	%r2915, [%r2914+35328];
	add.s32 	%r620, %r2915, %r600;
	setp.ge.s32 	%p429, %r600, %r617;
	@%p429 bra 	$L__BB5_388;
	ld.shared.u32 	%r2916, [%r141+3072];
	mul.wide.u32 	%rd201, %r620, 4;
	add.s64 	%rd202, %rd1, %rd201;
	st.global.u32 	[%rd202], %r2916;
$L__BB5_388:
	bar.warp.sync 	-1;
	shl.b32 	%r2917, %r483, 2;
	add.s32 	%r2919, %r2903, %r2917;
	ld.shared.u32 	%r2920, [%r2919+35328];
	add.s32 	%r621, %r2920, %r595;
	setp.ge.s32 	%p430, %r595, %r617;
	@%p430 bra 	$L__BB5_390;
	ld.shared.u32 	%r2921, [%r141+4608];
	mul.wide.u32 	%rd203, %r621, 4;
	add.s64 	%rd204, %rd1, %rd203;
	st.global.u32 	[%rd204], %r2921;
$L__BB5_390:
	bar.warp.sync 	-1;
	shl.b32 	%r2922, %r484, 2;
	add.s32 	%r2924, %r2903, %r2922;
	ld.shared.u32 	%r2925, [%r2924+35328];
	add.s32 	%r622, %r2925, %r599;
	setp.ge.s32 	%p431, %r599, %r617;
	@%p431 bra 	$L__BB5_392;
	ld.shared.u32 	%r2926, [%r141+6144];
	mul.wide.u32 	%rd205, %r622, 4;
	add.s64 	%rd206, %rd1, %rd205;
	st.global.u32 	[%rd206], %r2926;
$L__BB5_392:
	bar.warp.sync 	-1;
	shl.b32 	%r2927, %r485, 2;
	add.s32 	%r2929, %r2903, %r2927;
	ld.shared.u32 	%r2930, [%r2929+35328];
	add.s32 	%r623, %r2930, %r596;
	setp.ge.s32 	%p432, %r596, %r617;
	@%p432 bra 	$L__BB5_394;
	ld.shared.u32 	%r2931, [%r141+7680];
	mul.wide.u32 	%rd207, %r623, 4;
	add.s64 	%rd208, %rd1, %rd207;
	st.global.u32 	[%rd208], %r2931;
$L__BB5_394:
	bar.warp.sync 	-1;
	shl.b32 	%r2932, %r486, 2;
	add.s32 	%r2934, %r2903, %r2932;
	ld.shared.u32 	%r2935, [%r2934+35328];
	add.s32 	%r624, %r2935, %r598;
	setp.ge.s32 	%p433, %r598, %r617;
	@%p433 bra 	$L__BB5_396;
	ld.shared.u32 	%r2936, [%r141+9216];
	mul.wide.u32 	%rd209, %r624, 4;
	add.s64 	%rd210, %rd1, %rd209;
	st.global.u32 	[%rd210], %r2936;
$L__BB5_396:
	bar.warp.sync 	-1;
	shl.b32 	%r2937, %r487, 2;
	add.s32 	%r2939, %r2903, %r2937;
	ld.shared.u32 	%r2940, [%r2939+35328];
	add.s32 	%r625, %r2940, %r597;
	setp.ge.s32 	%p434, %r597, %r617;
	@%p434 bra 	$L__BB5_398;
	ld.shared.u32 	%r2941, [%r141+10752];
	mul.wide.u32 	%rd211, %r625, 4;
	add.s64 	%rd212, %rd1, %rd211;
	st.global.u32 	[%rd212], %r2941;
$L__BB5_398:
	bar.warp.sync 	-1;
	shl.b32 	%r2942, %r488, 2;
	add.s32 	%r2944, %r2903, %r2942;
	ld.shared.u32 	%r2945, [%r2944+35328];
	add.s32 	%r626, %r2945, %r608;
	setp.ge.s32 	%p435, %r608, %r617;
	@%p435 bra 	$L__BB5_400;
	ld.shared.u32 	%r2946, [%r141+12288];
	mul.wide.u32 	%rd213, %r626, 4;
	add.s64 	%rd214, %rd1, %rd213;
	st.global.u32 	[%rd214], %r2946;
$L__BB5_400:
	bar.warp.sync 	-1;
	shl.b32 	%r2947, %r489, 2;
	add.s32 	%r2949, %r2903, %r2947;
	ld.shared.u32 	%r2950, [%r2949+35328];
	add.s32 	%r627, %r2950, %r603;
	setp.ge.s32 	%p436, %r603, %r617;
	@%p436 bra 	$L__BB5_402;
	ld.shared.u32 	%r2951, [%r141+13824];
	mul.wide.u32 	%rd215, %r627, 4;
	add.s64 	%rd216, %rd1, %rd215;
	st.global.u32 	[%rd216], %r2951;
$L__BB5_402:
	bar.warp.sync 	-1;
	shl.b32 	%r2952, %r490, 2;
	add.s32 	%r2954, %r2903, %r2952;
	ld.shared.u32 	%r2955, [%r2954+35328];
	add.s32 	%r628, %r2955, %r602;
	setp.ge.s32 	%p437, %r602, %r617;
	@%p437 bra 	$L__BB5_404;
	ld.shared.u32 	%r2956, [%r141+15360];
	mul.wide.u32 	%rd217, %r628, 4;
	add.s64 	%rd218, %rd1, %rd217;
	st.global.u32 	[%rd218], %r2956;
$L__BB5_404:
	bar.warp.sync 	-1;
	shl.b32 	%r2957, %r491, 2;
	add.s32 	%r2959, %r2903, %r2957;
	ld.shared.u32 	%r2960, [%r2959+35328];
	add.s32 	%r629, %r2960, %r601;
	setp.ge.s32 	%p438, %r601, %r617;
	@%p438 bra 	$L__BB5_406;
	ld.shared.u32 	%r2961, [%r141+16896];
	mul.wide.u32 	%rd219, %r629, 4;
	add.s64 	%rd220, %rd1, %rd219;
	st.global.u32 	[%rd220], %r2961;
$L__BB5_406:
	bar.warp.sync 	-1;
	shl.b32 	%r2962, %r492, 2;
	add.s32 	%r2964, %r2903, %r2962;
	ld.shared.u32 	%r2965, [%r2964+35328];
	add.s32 	%r630, %r2965, %r607;
	setp.ge.s32 	%p439, %r607, %r617;
	@%p439 bra 	$L__BB5_408;
	ld.shared.u32 	%r2966, [%r141+18432];
	mul.wide.u32 	%rd221, %r630, 4;
	add.s64 	%rd222, %rd1, %rd221;
	st.global.u32 	[%rd222], %r2966;
$L__BB5_408:
	bar.warp.sync 	-1;
	shl.b32 	%r2967, %r493, 2;
	add.s32 	%r2969, %r2903, %r2967;
	ld.shared.u32 	%r2970, [%r2969+35328];
	add.s32 	%r631, %r2970, %r604;
	setp.ge.s32 	%p440, %r604, %r617;
	@%p440 bra 	$L__BB5_410;
	ld.shared.u32 	%r2971, [%r141+19968];
	mul.wide.u32 	%rd223, %r631, 4;
	add.s64 	%rd224, %rd1, %rd223;
	st.global.u32 	[%rd224], %r2971;
$L__BB5_410:
	bar.warp.sync 	-1;
	shl.b32 	%r2972, %r494, 2;
	add.s32 	%r2974, %r2903, %r2972;
	ld.shared.u32 	%r2975, [%r2974+35328];
	add.s32 	%r632, %r2975, %r606;
	setp.ge.s32 	%p441, %r606, %r617;
	@%p441 bra 	$L__BB5_412;
	ld.shared.u32 	%r2976, [%r141+21504];
	mul.wide.u32 	%rd225, %r632, 4;
	add.s64 	%rd226, %rd1, %rd225;
	st.global.u32 	[%rd226], %r2976;
$L__BB5_412:
	bar.warp.sync 	-1;
	shl.b32 	%r2977, %r495, 2;
	add.s32 	%r2979, %r2903, %r2977;
	ld.shared.u32 	%r2980, [%r2979+35328];
	add.s32 	%r633, %r2980, %r605;
	setp.ge.s32 	%p442, %r605, %r617;
	@%p442 bra 	$L__BB5_414;
	ld.shared.u32 	%r2981, [%r141+23040];
	mul.wide.u32 	%rd227, %r633, 4;
	add.s64 	%rd228, %rd1, %rd227;
	st.global.u32 	[%rd228], %r2981;
$L__BB5_414:
	bar.warp.sync 	-1;
	shl.b32 	%r2982, %r496, 2;
	add.s32 	%r2984, %r2903, %r2982;
	ld.shared.u32 	%r2985, [%r2984+35328];
	add.s32 	%r634, %r2985, %r616;
	setp.ge.s32 	%p443, %r616, %r617;
	@%p443 bra 	$L__BB5_416;
	ld.shared.u32 	%r2986, [%r141+24576];
	mul.wide.u32 	%rd229, %r634, 4;
	add.s64 	%rd230, %rd1, %rd229;
	st.global.u32 	[%rd230], %r2986;
$L__BB5_416:
	bar.warp.sync 	-1;
	shl.b32 	%r2987, %r497, 2;
	add.s32 	%r2989, %r2903, %r2987;
	ld.shared.u32 	%r2990, [%r2989+35328];
	add.s32 	%r635, %r2990, %r612;
	setp.ge.s32 	%p444, %r612, %r617;
	@%p444 bra 	$L__BB5_418;
	ld.shared.u32 	%r2991, [%r141+26112];
	mul.wide.u32 	%rd231, %r635, 4;
	add.s64 	%rd232, %rd1, %rd231;
	st.global.u32 	[%rd232], %r2991;
$L__BB5_418:
	bar.warp.sync 	-1;
	shl.b32 	%r2992, %r498, 2;
	add.s32 	%r2994, %r2903, %r2992;
	ld.shared.u32 	%r2995, [%r2994+35328];
	add.s32 	%r636, %r2995, %r611;
	setp.ge.s32 	%p445, %r611, %r617;
	@%p445 bra 	$L__BB5_420;
	ld.shared.u32 	%r2996, [%r141+27648];
	mul.wide.u32 	%rd233, %r636, 4;
	add.s64 	%rd234, %rd1, %rd233;
	st.global.u32 	[%rd234], %r2996;
$L__BB5_420:
	bar.warp.sync 	-1;
	shl.b32 	%r2997, %r499, 2;
	add.s32 	%r2999, %r2903, %r2997;
	ld.shared.u32 	%r3000, [%r2999+35328];
	add.s32 	%r637, %r3000, %r610;
	setp.ge.s32 	%p446, %r610, %r617;
	@%p446 bra 	$L__BB5_422;
	ld.shared.u32 	%r3001, [%r141+29184];
	mul.wide.u32 	%rd235, %r637, 4;
	add.s64 	%rd236, %rd1, %rd235;
	st.global.u32 	[%rd236], %r3001;
$L__BB5_422:
	bar.warp.sync 	-1;
	shl.b32 	%r3002, %r500, 2;
	add.s32 	%r3004, %r2903, %r3002;
	ld.shared.u32 	%r3005, [%r3004+35328];
	add.s32 	%r638, %r3005, %r615;
	setp.ge.s32 	%p447, %r615, %r617;
	@%p447 bra 	$L__BB5_424;
	ld.shared.u32 	%r3006, [%r141+30720];
	mul.wide.u32 	%rd237, %r638, 4;
	add.s64 	%rd238, %rd1, %rd237;
	st.global.u32 	[%rd238], %r3006;
$L__BB5_424:
	bar.warp.sync 	-1;
	shl.b32 	%r3007, %r501, 2;
	add.s32 	%r3009, %r2903, %r3007;
	ld.shared.u32 	%r3010, [%r3009+35328];
	add.s32 	%r639, %r3010, %r613;
	setp.ge.s32 	%p448, %r613, %r617;
	@%p448 bra 	$L__BB5_426;
	ld.shared.u32 	%r3011, [%r141+32256];
	mul.wide.u32 	%rd239, %r639, 4;
	add.s64 	%rd240, %rd1, %rd239;
	st.global.u32 	[%rd240], %r3011;
$L__BB5_426:
	bar.warp.sync 	-1;
	shl.b32 	%r3012, %r502, 2;
	add.s32 	%r3014, %r2903, %r3012;
	ld.shared.u32 	%r3015, [%r3014+35328];
	add.s32 	%r640, %r3015, %r614;
	setp.ge.s32 	%p449, %r614, %r617;
	@%p449 bra 	$L__BB5_428;
	ld.shared.u32 	%r3016, [%r141+33792];
	mul.wide.u32 	%rd241, %r640, 4;
	add.s64 	%rd242, %rd1, %rd241;
	st.global.u32 	[%rd242], %r3016;
$L__BB5_428:
	bar.warp.sync 	-1;
$L__BB5_429:
	ret;

}


// ===== COMPILED SASS (sm_100) =====

	.target	sm_100

	.elftype	@"ET_EXEC"


//--------------------- .note.nv.tkinfo           --------------------------
	.section	.note.nv.tkinfo,"",@"SHT_NOTE"
	.sectionflags	@"SHF_NOTE_NV_TKINFO"
	.tkinfo
        /*0018*/ 	.word	0x00000002
        /*0030*/ 	.string	""
        /*0030*/ 	.string	"ptxas"
        /*0030*/ 	.string	"Cuda compilation tools, release 13.0, V13.0.88"
        /*0030*/ 	.string	"Build cuda_13.0.r13.0/compiler.36424714_0"
        /*0030*/ 	.string	"-arch sm_100 -m 64 "



//--------------------- .note.nv.cuinfo           --------------------------
	.section	.note.nv.cuinfo,"",@"SHT_NOTE"
	.sectionflags	@"SHF_NOTE_NV_CUINFO"
        /*0018*/ 	.short	0x0002
        /*001a*/ 	.short	0x0064
        /*001c*/ 	.short	0x0082
	.zero		2


//--------------------- .nv.info                  --------------------------
	.section	.nv.info,"",@"SHT_CUDA_INFO"
	.align	4


	//----- nvinfo : EIATTR_REGCOUNT
	.align		4
        /*0000*/ 	.byte	0x04, 0x2f
        /*0002*/ 	.short	(.L_30 - .L_29)
	.align		4
.L_29:
        /*0004*/ 	.word	index@(_Z10sortOutputPiPfS0_S_S0_S0_ji)
        /*0008*/ 	.word	0x00000016


	//----- nvinfo : EIATTR_FRAME_SIZE
	.align		4
.L_30:
        /*000c*/ 	.byte	0x04, 0x11
        /*000e*/ 	.short	(.L_32 - .L_31)
	.align		4
.L_31:
        /*0010*/ 	.word	index@(_Z10sortOutputPiPfS0_S_S0_S0_ji)
        /*0014*/ 	.word	0x00000000


	//----- nvinfo : EIATTR_REGCOUNT
	.align		4
.L_32:
        /*0018*/ 	.byte	0x04, 0x2f
        /*001a*/ 	.short	(.L_34 - .L_33)
	.align		4
.L_33:
        /*001c*/ 	.word	index@(_ZN3cub18CUB_300001_SM_10006detail11EmptyKernelIvEEvv)
        /*0020*/ 	.word	0x00000004


	//----- nvinfo : EIATTR_FRAME_SIZE
	.align		4
.L_34:
        /*0024*/ 	.byte	0x04, 0x11
        /*0026*/ 	.short	(.L_36 - .L_35)
	.align		4
.L_35:
        /*0028*/ 	.word	index@(_ZN3cub18CUB_300001_SM_10006detail11EmptyKernelIvEEvv)
        /*002c*/ 	.word	0x00000000


	//----- nvinfo : EIATTR_REGCOUNT
	.align		4
.L_36:
        /*0030*/ 	.byte	0x04, 0x2f
        /*0032*/ 	.short	(.L_38 - .L_37)
	.align		4
.L_37:
        /*0034*/ 	.word	index@(_ZN3cub18CUB_300001_SM_10006detail10radix_sort31DeviceRadixSortSingleTileKernelINS1_5radix10policy_hubIfijE10Policy1000ELNS0_9SortOrderE1EfijNS1_21identity_decomposer_tEEEvPKT1_PSA_PKT2_PSE_T3_iiT4_)
        /*0038*/ 	.word	0x00000097


	//----- nvinfo : EIATTR_FRAME_SIZE
	.align		4
.L_38:
        /*003c*/ 	.byte	0x04, 0x11
        /*003e*/ 	.short	(.L_40 - .L_39)
	.align		4
.L_39:
        /*0040*/ 	.word	index@(_ZN3cub18CUB_300001_SM_10006detail10radix_sort31DeviceRadixSortSingleTileKernelINS1_5radix10policy_hubIfijE10Policy1000ELNS0_9SortOrderE1EfijNS1_21identity_decomposer_tEEEvPKT1_PSA_PKT2_PSE_T3_iiT4_)
        /*0044*/ 	.word	0x00000000


	//----- nvinfo : EIATTR_REGCOUNT
	.align		4
.L_40:
        /*0048*/ 	.byte	0x04, 0x2f
        /*004a*/ 	.short	(.L_42 - .L_41)
	.align		4
.L_41:
        /*004c*/ 	.word	index@(_ZN3cub18CUB_300001_SM_10006detail10radix_sort30DeviceRadixSortHistogramKernelINS1_5radix10policy_hubIfijE10Policy1000ELNS0_9SortOrderE1EfjNS1_21identity_decomposer_tEEEvPT2_PKT1_SA_iiT3_)
        /*0050*/ 	.word	0x00000020


	//----- nvinfo : EIATTR_FRAME_SIZE
	.align		4
.L_42:
        /*0054*/ 	.byte	0x04, 0x11
        /*0056*/ 	.short	(.L_44 - .L_43)
	.align		4
.L_43:
        /*0058*/ 	.word	index@(_ZN3cub18CUB_300001_SM_10006detail10radix_sort30DeviceRadixSortHistogramKernelINS1_5radix10policy_hubIfijE10Policy1000ELNS0_9SortOrderE1EfjNS1_21identity_decomposer_tEEEvPT2_PKT1_SA_iiT3_)
        /*005c*/ 	.word	0x00000000


	//----- nvinfo : EIATTR_REGCOUNT
	.align		4
.L_44:
        /*0060*/ 	.byte	0x04, 0x2f
        /*0062*/ 	.short	(.L_46 - .L_45)
	.align		4
.L_45:
        /*0064*/ 	.word	index@(_ZN3cub18CUB_300001_SM_10006detail10radix_sort33DeviceRadixSortExclusiveSumKernelINS1_5radix10policy_hubIfijE10Policy1000EjEEvPT0_)
        /*0068*/ 	.word	0x00000018


	//----- nvinfo : EIATTR_FRAME_SIZE
	.align		4
.L_46:
        /*006c*/ 	.byte	0x04, 0x11
        /*006e*/ 	.short	(.L_48 - .L_47)
	.align		4
.L_47:
        /*0070*/ 	.word	index@(_ZN3cub18CUB_300001_SM_10006detail10radix_sort33DeviceRadixSortExclusiveSumKernelINS1_5radix10policy_hubIfijE10Policy1000EjEEvPT0_)
        /*0074*/ 	.word	0x00000000


	//----- nvinfo : EIATTR_REGCOUNT
	.align		4
.L_48:
        /*0078*/ 	.byte	0x04, 0x2f
        /*007a*/ 	.short	(.L_50 - .L_49)
	.align		4
.L_49:
        /*007c*/ 	.word	index@(_ZN3cub18CUB_300001_SM_10006detail10radix_sort29DeviceRadixSortOnesweepKernelINS1_5radix10policy_hubIfijE10Policy1000ELNS0_9SortOrderE1EfijiiNS1_21identity_decomposer_tEEEvPT5_SB_PT3_PKSC_PT1_PKSG_PT2_PKSK_T4_iiT6_)
        /*0080*/ 	.word	0x00000050


	//----- nvinfo : EIATTR_FRAME_SIZE
	.align		4
.L_50:
        /*0084*/ 	.byte	0x04, 0x11
        /*0086*/ 	.short	(.L_52 - .L_51)
	.align		4
.L_51:
        /*0088*/ 	.word	index@(_ZN3cub18CUB_300001_SM_10006detail10radix_sort29DeviceRadixSortOnesweepKernelINS1_5radix10policy_hubIfijE10Policy1000ELNS0_9SortOrderE1EfijiiNS1_21identity_decomposer_tEEEvPT5_SB_PT3_PKSC_PT1_PKSG_PT2_PKSK_T4_iiT6_)
        /*008c*/ 	.word	0x00000000


	//----- nvinfo : EIATTR_MIN_STACK_SIZE
	.align		4
.L_52:
        /*0090*/ 	.byte	0x04, 0x12
        /*0092*/ 	.short	(.L_54 - .L_53)
	.align		4
.L_53:
        /*0094*/ 	.word	index@(_ZN3cub18CUB_300001_SM_10006detail10radix_sort29DeviceRadixSortOnesweepKernelINS1_5radix10policy_hubIfijE10Policy1000ELNS0_9SortOrderE1EfijiiNS1_21identity_decomposer_tEEEvPT5_SB_PT3_PKSC_PT1_PKSG_PT2_PKSK_T4_iiT6_)
        /*0098*/ 	.word	0x00000000


	//----- nvinfo : EIATTR_MIN_STACK_SIZE
	.align		4
.L_54:
        /*009c*/ 	.byte	0x04, 0x12
        /*009e*/ 	.short	(.L_56 - .L_55)
	.align		4
.L_55:
        /*00a0*/ 	.word	index@(_ZN3cub18CUB_300001_SM_10006detail10radix_sort33DeviceRadixSortExclusiveSumKernelINS1_5radix10policy_hubIfijE10Policy1000EjEEvPT0_)
        /*00a4*/ 	.word	0x00000000


	//----- nvinfo : EIATTR_MIN_STACK_SIZE
	.align		4
.L_56:
        /*00a8*/ 	.byte	0x04, 0x12
        /*00aa*/ 	.short	(.L_58 - .L_57)
	.align		4
.L_57:
        /*00ac*/ 	.word	index@(_ZN3cub18CUB_300001_SM_10006detail10radix_sort30DeviceRadixSortHistogramKernelINS1_5radix10policy_hubIfijE10Policy1000ELNS0_9SortOrderE1EfjNS1_21identity_decomposer_tEEEvPT2_PKT1_SA_iiT3_)
        /*00b0*/ 	.word	0x00000000


	//----- nvinfo : EIATTR_MIN_STACK_SIZE
	.align		4
.L_58:
        /*00b4*/ 	.byte	0x04, 0x12
        /*00b6*/ 	.short	(.L_60 - .L_59)
	.align		4
.L_59:
        /*00b8*/ 	.word	index@(_ZN3cub18CUB_300001_SM_10006detail10radix_sort31DeviceRadixSortSingleTileKernelINS1_5radix10policy_hubIfijE10Policy1000ELNS0_9SortOrderE1EfijNS1_21identity_decomposer_tEEEvPKT1_PSA_PKT2_PSE_T3_iiT4_)
        /*00bc*/ 	.word	0x00000000


	//----- nvinfo : EIATTR_MIN_STACK_SIZE
	.align		4
.L_60:
        /*00c0*/ 	.byte	0x04, 0x12
        /*00c2*/ 	.short	(.L_62 - .L_61)
	.align		4
.L_61:
        /*00c4*/ 	.word	index@(_ZN3cub18CUB_300001_SM_10006detail11EmptyKernelIvEEvv)
        /*00c8*/ 	.word	0x00000000


	//----- nvinfo : EIATTR_MIN_STACK_SIZE
	.align		4
.L_62:
        /*00cc*/ 	.byte	0x04, 0x12
        /*00ce*/ 	.short	(.L_64 - .L_63)
	.align		4
.L_63:
        /*00d0*/ 	.word	index@(_Z10sortOutputPiPfS0_S_S0_S0_ji)
        /*00d4*/ 	.word	0x00000000
.L_64:


//--------------------- .nv.compat                --------------------------
	.section	.nv.compat,"",@"SHT_CUDA_COMPAT_INFO"
	.align	4
        /*0000*/ 	.byte	0x02, 0x09, 0x00, 0x00, 0x02, 0x02, 0x01, 0x00, 0x02, 0x05, 0x05, 0x00, 0x03, 0x07, 0x01, 0x01
        /*0010*/ 	.byte	0x02, 0x03, 0x00, 0x00, 0x02, 0x06, 0x01, 0x00, 0x04, 0x0b, 0x08, 0x00, 0x09, 0x00, 0x00, 0x00
        /*0020*/ 	.byte	0x00, 0x00, 0x00, 0x00


//--------------------- .nv.info._ZN3cub18CUB_300001_SM_10006detail10radix_sort29DeviceRadixSortOnesweepKernelINS1_5radix10policy_hubIfijE10Policy1000ELNS0_9SortOrderE1EfijiiNS1_21identity_decomposer_tEEEvPT5_SB_PT3_PKSC_PT1_PKSG_PT2_PKSK_T4_iiT6_ --------------------------
	.section	.nv.info._ZN3cub18CUB_300001_SM_10006detail10radix_sort29DeviceRadixSortOnesweepKernelINS1_5radix10policy_hubIfijE10Policy1000ELNS0_9SortOrderE1EfijiiNS1_21identity_decomposer_tEEEvPT5_SB_PT3_PKSC_PT1_PKSG_PT2_PKSK_T4_iiT6_,"",@"SHT_CUDA_INFO"
	.sectionflags	@""
	.align	4


	//----- nvinfo : EIATTR_CUDA_API_VERSION
	.align		4
        /*0000*/ 	.byte	0x04, 0x37
        /*0002*/ 	.short	(.L_66 - .L_65)
.L_65:
        /*0004*/ 	.word	0x00000082


	//----- nvinfo : EIATTR_KPARAM_INFO
	.align		4
.L_66:
        /*0008*/ 	.byte	0x04, 0x17
        /*000a*/ 	.short	(.L_68 - .L_67)
.L_67:
        /*000c*/ 	.word	0x00000000
        /*0010*/ 	.short	0x000b
        /*0012*/ 	.short	0x004c
        /*0014*/ 	.byte	0x00, 0xf0, 0x05, 0x00


	//----- nvinfo : EIATTR_KPARAM_INFO
	.align		4
.L_68:
        /*0018*/ 	.byte	0x04, 0x17
        /*001a*/ 	.short	(.L_70 - .L_69)
.L_69:
        /*001c*/ 	.word	0x00000000
        /*0020*/ 	.short	0x000a
        /*0022*/ 	.short	0x0048
        /*0024*/ 	.byte	0x00, 0xf0, 0x11, 0x00


	//----- nvinfo : EIATTR_KPARAM_INFO
	.align		4
.L_70:
        /*0028*/ 	.byte	0x04, 0x17
        /*002a*/ 	.short	(.L_72 - .L_71)
.L_71:
        /*002c*/ 	.word	0x00000000
        /*0030*/ 	.short	0x0009
        /*0032*/ 	.short	0x0044
        /*0034*/ 	.byte	0x00, 0xf0, 0x11, 0x00


	//----- nvinfo : EIATTR_KPARAM_INFO
	.align		4
.L_72:
        /*0038*/ 	.byte	0x04, 0x17
        /*003a*/ 	.short	(.L_74 - .L_73)
.L_73:
        /*003c*/ 	.word	0x00000000
        /*0040*/ 	.short	0x0008
        /*0042*/ 	.short	0x0040
        /*0044*/ 	.byte	0x00, 0xf0, 0x11, 0x00


	//----- nvinfo : EIATTR_KPARAM_INFO
	.align		4
.L_74:
        /*0048*/ 	.byte	0x04, 0x17
        /*004a*/ 	.short	(.L_76 - .L_75)
.L_75:
        /*004c*/ 	.word	0x00000000
        /*0050*/ 	.short	0x0007
        /*0052*/ 	.short	0x0038
        /*0054*/ 	.byte	0x00, 0xf5, 0x21, 0x00


	//----- nvinfo : EIATTR_KPARAM_INFO
	.align		4
.L_76:
        /*0058*/ 	.byte	0x04, 0x17
        /*005a*/ 	.short	(.L_78 - .L_77)
.L_77:
        /*005c*/ 	.word	0x00000000
        /*0060*/ 	.short	0x0006
        /*0062*/ 	.short	0x0030
        /*0064*/ 	.byte	0x00, 0xf5, 0x21, 0x00


	//----- nvinfo : EIATTR_KPARAM_INFO
	.align		4
.L_78:
        /*0068*/ 	.byte	0x04, 0x17
        /*006a*/ 	.short	(.L_80 - .L_79)
.L_79:
        /*006c*/ 	.word	0x00000000
        /*0070*/ 	.short	0x0005
        /*0072*/ 	.short	0x0028
        /*0074*/ 	.byte	0x00, 0xf5, 0x21, 0x00


	//----- nvinfo : EIATTR_KPARAM_INFO
	.align		4
.L_80:
        /*0078*/ 	.byte	0x04, 0x17
        /*007a*/ 	.short	(.L_82 - .L_81)
.L_81:
        /*007c*/ 	.word	0x00000000
        /*0080*/ 	.short	0x0004
        /*0082*/ 	.short	0x0020
        /*0084*/ 	.byte	0x00, 0xf5, 0x21, 0x00


	//----- nvinfo : EIATTR_KPARAM_INFO
	.align		4
.L_82:
        /*0088*/ 	.byte	0x04, 0x17
        /*008a*/ 	.short	(.L_84 - .L_83)
.L_83:
        /*008c*/ 	.word	0x00000000
        /*0090*/ 	.short	0x0003
        /*0092*/ 	.short	0x0018
        /*0094*/ 	.byte	0x00, 0xf5, 0x21, 0x00


	//----- nvinfo : EIATTR_KPARAM_INFO
	.align		4
.L_84:
        /*0098*/ 	.byte	0x04, 0x17
        /*009a*/ 	.short	(.L_86 - .L_85)
.L_85:
        /*009c*/ 	.word	0x00000000
        /*00a0*/ 	.short	0x0002
        /*00a2*/ 	.short	0x0010
        /*00a4*/ 	.byte	0x00, 0xf5, 0x21, 0x00


	//----- nvinfo : EIATTR_KPARAM_INFO
	.align		4
.L_86:
        /*00a8*/ 	.byte	0x04, 0x17
        /*00aa*/ 	.short	(.L_88 - .L_87)
.L_87:
        /*00ac*/ 	.word	0x00000000
        /*00b0*/ 	.short	0x0001
        /*00b2*/ 	.short	0x0008
        /*00b4*/ 	.byte	0x00, 0xf5, 0x21, 0x00


	//----- nvinfo : EIATTR_KPARAM_INFO
	.align		4
.L_88:
        /*00b8*/ 	.byte	0x04, 0x17
        /*00ba*/ 	.short	(.L_90 - .L_89)
.L_89:
        /*00bc*/ 	.word	0x00000000
        /*00c0*/ 	.short	0x0000
        /*00c2*/ 	.short	0x0000
        /*00c4*/ 	.byte	0x00, 0xf5, 0x21, 0x00


	//----- nvinfo : EIATTR_SPARSE_MMA_MASK
	.align		4
.L_90:
        /*00c8*/ 	.byte	0x03, 0x50
        /*00ca*/ 	.short	0x0000


	//----- nvinfo : EIATTR_MAXREG_COUNT
	.align		4
        /*00cc*/ 	.byte	0x03, 0x1b
        /*00ce*/ 	.short	0x00a8


	//----- nvinfo : EIATTR_NUM_BARRIERS
	.align		4
        /*00d0*/ 	.byte	0x02, 0x4c
        /*00d2*/ 	.byte	0x01
	.zero		1


	//----- nvinfo : EIATTR_MERCURY_ISA_VERSION
	.align		4
        /*00d4*/ 	.byte	0x03, 0x5f
        /*00d6*/ 	.short	0x0101


	//----- nvinfo : EIATTR_COOP_GROUP_MASK_REGIDS
	.align		4
        /*00d8*/ 	.byte	0x04, 0x29
        /*00da*/ 	.short	(.L_92 - .L_91)


	//   ....[0]....
.L_91:
        /*00dc*/ 	.word	0xffffffff


	//   ....[1]....
        /*00e0*/ 	.word	0x05000000


	//   ....[2]....
        /*00e4*/ 	.word	0xffffffff


	//   ....[3]....
        /*00e8*/ 	.word	0xffffffff


	//   ....[4]....
        /*00ec*/ 	.word	0xffffffff


	//   ....[5]....
        /*00f0*/ 	.word	0xffffffff


	//   ....[6]....
        /*00f4*/ 	.word	0xffffffff


	//   ....[7]....
        /*00f8*/ 	.word	0xffffffff


	//   ....[8]....
        /*00fc*/ 	.word	0xffffffff


	//   ....[9]....
        /*0100*/ 	.word	0xffffffff


	//   ....[10]....
        /*0104*/ 	.word	0xffffffff


	//   ....[11]....
        /*0108*/ 	.word	0xffffffff


	//   ....[12]....
        /*010c*/ 	.word	0xffffffff


	//   ....[13]....
        /*0110*/ 	.word	0xffffffff


	//   ....[14]....
        /*0114*/ 	.word	0xffffffff


	//   ....[15]....
        /*0118*/ 	.word	0xffffffff


	//   ....[16]....
        /*011c*/ 	.word	0xffffffff


	//   ....[17]....
        /*0120*/ 	.word	0xffffffff


	//   ....[18]....
        /*0124*/ 	.word	0xffffffff


	//   ....[19]....
        /*0128*/ 	.word	0xffffffff


	//   ....[20]....
        /*012c*/ 	.word	0xffffffff


	//   ....[21]....
        /*0130*/ 	.word	0xffffffff


	//   ....[22]....
        /*0134*/ 	.word	0xffffffff


	//   ....[23]....
        /*0138*/ 	.word	0xffffffff


	//   ....[24]....
        /*013c*/ 	.word	0xffffffff


	//   ....[25]....
        /*0140*/ 	.word	0xffffffff


	//   ....[26]....
        /*0144*/ 	.word	0xffffffff


	//   ....[27]....
        /*0148*/ 	.word	0xffffffff


	//   ....[28]....
        /*014c*/ 	.word	0xffffffff


	//   ....[29]....
        /*0150*/ 	.word	0xffffffff


	//   ....[30]....
        /*0154*/ 	.word	0xffffffff


	//   ....[31]....
        /*0158*/ 	.word	0xffffffff


	//   ....[32]....
        /*015c*/ 	.word	0xffffffff


	//   ....[33]....
        /*0160*/ 	.word	0xffffffff


	//   ....[34]....
        /*0164*/ 	.word	0xffffffff


	//   ....[35]....
        /*0168*/ 	.word	0xffffffff


	//   ....[36]....
        /*016c*/ 	.word	0xffffffff


	//   ....[37]....
        /*0170*/ 	.word	0xffffffff


	//   ....[38]....
        /*0174*/ 	.word	0xffffffff


	//   ....[39]....
        /*0178*/ 	.word	0xffffffff


	//   ....[40]....
        /*017c*/ 	.word	0xffffffff


	//   ....[41]....
        /*0180*/ 	.word	0xffffffff


	//   ....[42]....
        /*0184*/ 	.word	0xffffffff


	//   ....[43]....
        /*0188*/ 	.word	0xffffffff


	//   ....[44]....
        /*018c*/ 	.word	0xffffffff


	//   ....[45]....
        /*0190*/ 	.word	0xffffffff


	//   ....[46]....
        /*0194*/ 	.word	0xffffffff


	//   ....[47]....
        /*0198*/ 	.word	0xffffffff


	//   ....[48]....
        /*019c*/ 	.word	0xffffffff


	//   ....[49]....
        /*01a0*/ 	.word	0xffffffff


	//   ....[50]....
        /*01a4*/ 	.word	0xffffffff


	//   ....[51]....
        /*01a8*/ 	.word	0xffffffff


	//   ....[52]....
        /*01ac*/ 	.word	0xffffffff


	//   ....[53]....
        /*01b0*/ 	.word	0xffffffff


	//   ....[54]....
        /*01b4*/ 	.word	0xffffffff


	//   ....[55]....
        /*01b8*/ 	.word	0xffffffff


	//   ....[56]....
        /*01bc*/ 	.word	0xffffffff


	//   ....[57]....
        /*01c0*/ 	.word	0xffffffff


	//   ....[58]....
        /*01c4*/ 	.word	0xffffffff


	//   ....[59]....
        /*01c8*/ 	.word	0xffffffff


	//   ....[60]....
        /*01cc*/ 	.word	0xffffffff


	//   ....[61]....
        /*01d0*/ 	.word	0xffffffff


	//   ....[62]....
        /*01d4*/ 	.word	0xffffffff


	//   ....[63]....
        /*01d8*/ 	.word	0xffffffff


	//   ....[64]....
        /*01dc*/ 	.word	0xffffffff


	//   ....[65]....
        /*01e0*/ 	.word	0xffffffff


	//   ....[66]....
        /*01e4*/ 	.word	0xffffffff


	//   ....[67]....
        /*01e8*/ 	.word	0xffffffff


	//   ....[68]....
        /*01ec*/ 	.word	0xffffffff


	//   ....[69]....
        /*01f0*/ 	.word	0xffffffff


	//   ....[70]....
        /*01f4*/ 	.word	0xffffffff


	//   ....[71]....
        /*01f8*/ 	.word	0xffffffff


	//   ....[72]....
        /*01fc*/ 	.word	0xffffffff


	//   ....[73]....
        /*0200*/ 	.word	0xffffffff


	//   ....[74]....
        /*0204*/ 	.word	0xffffffff


	//   ....[75]....
        /*0208*/ 	.word	0xffffffff


	//   ....[76]....
        /*020c*/ 	.word	0xffffffff


	//   ....[77]....
        /*0210*/ 	.word	0xffffffff


	//   ....[78]....
        /*0214*/ 	.word	0xffffffff


	//   ....[79]....
        /*0218*/ 	.word	0xffffffff


	//   ....[80]....
        /*021c*/ 	.word	0xffffffff


	//   ....[81]....
        /*0220*/ 	.word	0xffffffff


	//   ....[82]....
        /*0224*/ 	.word	0xffffffff


	//   ....[83]....
        /*0228*/ 	.word	0xffffffff


	//   ....[84]....
        /*022c*/ 	.word	0xffffffff


	//   ....[85]....
        /*0230*/ 	.word	0xffffffff


	//   ....[86]....
        /*0234*/ 	.word	0xffffffff


	//   ....[87]....
        /*0238*/ 	.word	0xffffffff


	//   ....[88]....
        /*023c*/ 	.word	0xffffffff


	//   ....[89]....
        /*0240*/ 	.word	0xffffffff


	//   ....[90]....
        /*0244*/ 	.word	0xffffffff


	//   ....[91]....
        /*0248*/ 	.word	0xffffffff


	//   ....[92]....
        /*024c*/ 	.word	0xffffffff


	//   ....[93]....
        /*0250*/ 	.word	0xffffffff


	//   ....[94]....
        /*0254*/ 	.word	0xffffffff


	//   ....[95]....
        /*0258*/ 	.word	0xffffffff


	//   ....[96]....
        /*025c*/ 	.word	0xffffffff


	//   ....[97]....
        /*0260*/ 	.word	0xffffffff


	//   ....[98]....
        /*0264*/ 	.word	0xffffffff


	//   ....[99]....
        /*0268*/ 	.word	0xffffffff


	//   ....[100]....
        /*026c*/ 	.word	0xffffffff


	//   ....[101]....
        /*0270*/ 	.word	0xffffffff


	//   ....[102]....
        /*0274*/ 	.word	0xffffffff


	//   ....[103]....
        /*0278*/ 	.word	0xffffffff


	//   ....[104]....
        /*027c*/ 	.word	0xffffffff


	//   ....[105]....
        /*0280*/ 	.word	0xffffffff


	//   ....[106]....
        /*0284*/ 	.word	0xffffffff


	//   ....[107]....
        /*0288*/ 	.word	0xffffffff


	//   ....[108]....
        /*028c*/ 	.word	0xffffffff


	//   ....[109]....
        /*0290*/ 	.word	0xffffffff


	//   ....[110]....
        /*0294*/ 	.word	0xffffffff


	//   ....[111]....
        /*0298*/ 	.word	0xffffffff


	//   ....[112]....
        /*029c*/ 	.word	0xffffffff


	//   ....[113]....
        /*02a0*/ 	.word	0xffffffff


	//   ....[114]....
        /*02a4*/ 	.word	0xffffffff


	//   ....[115]....
        /*02a8*/ 	.word	0xffffffff


	//   ....[116]....
        /*02ac*/ 	.word	0xffffffff


	//   ....[117]....
        /*02b0*/ 	.word	0xffffffff


	//   ....[118]....
        /*02b4*/ 	.word	0xffffffff


	//   ....[119]....
        /*02b8*/ 	.word	0xffffffff


	//   ....[120]....
        /*02bc*/ 	.word	0xffffffff


	//   ....[121]....
        /*02c0*/ 	.word	0xffffffff


	//   ....[122]....
        /*02c4*/ 	.word	0xffffffff


	//   ....[123]....
        /*02c8*/ 	.word	0xffffffff


	//   ....[124]....
        /*02cc*/ 	.word	0xffffffff


	//   ....[125]....
        /*02d0*/ 	.word	0xffffffff


	//   ....[126]....
        /*02d4*/ 	.word	0xffffffff


	//   ....[127]....
        /*02d8*/ 	.word	0xffffffff


	//   ....[128]....
        /*02dc*/ 	.word	0xffffffff


	//   ....[129]....
        /*02e0*/ 	.word	0xffffffff


	//   ....[130]....
        /*02e4*/ 	.word	0xffffffff


	//   ....[131]....
        /*02e8*/ 	.word	0xffffffff


	//   ....[132]....
        /*02ec*/ 	.word	0xffffffff


	//   ....[133]....
        /*02f0*/ 	.word	0xffffffff


	//   ....[134]....
        /*02f4*/ 	.word	0xffffffff


	//   ....[135]....
        /*02f8*/ 	.word	0xffffffff


	//   ....[136]....
        /*02fc*/ 	.word	0xffffffff


	//   ....[137]....
        /*0300*/ 	.word	0xffffffff


	//   ....[138]....
        /*0304*/ 	.word	0xffffffff


	//   ....[139]....
        /*0308*/ 	.word	0xffffffff


	//   ....[140]....
        /*030c*/ 	.word	0xffffffff


	//   ....[141]....
        /*0310*/ 	.word	0xffffffff


	//   ....[142]....
        /*0314*/ 	.word	0xffffffff


	//   ....[143]....
        /*0318*/ 	.word	0xffffffff


	//   ....[144]....
        /*031c*/ 	.word	0xffffffff


	//   ....[145]....
        /*0320*/ 	.word	0xffffffff


	//   ....[146]....
        /*0324*/ 	.word	0xffffffff


	//   ....[147]....
        /*0328*/ 	.word	0xffffffff


	//   ....[148]....
        /*032c*/ 	.word	0xffffffff


	//   ....[149]....
        /*0330*/ 	.word	0xffffffff


	//   ....[150]....
        /*0334*/ 	.word	0xffffffff


	//   ....[151]....
        /*0338*/ 	.word	0xffffffff


	//   ....[152]....
        /*033c*/ 	.word	0xffffffff


	//   ....[153]....
        /*0340*/ 	.word	0xffffffff


	//   ....[154]....
        /*0344*/ 	.word	0xffffffff


	//   ....[155]....
        /*0348*/ 	.word	0xffffffff


	//   ....[156]....
        /*034c*/ 	.word	0xffffffff


	//   ....[157]....
        /*0350*/ 	.word	0xffffffff


	//   ....[158]....
        /*0354*/ 	.word	0xffffffff


	//   ....[159]....
        /*0358*/ 	.word	0xffffffff


	//   ....[160]....
        /*035c*/ 	.word	0xffffffff


	//   ....[161]....
        /*0360*/ 	.word	0xffffffff


	//   ....[162]....
        /*0364*/ 	.word	0xffffffff


	//   ....[163]....
        /*0368*/ 	.word	0xffffffff


	//   ....[164]....
        /*036c*/ 	.word	0xffffffff


	//   ....[165]....
        /*0370*/ 	.word	0xffffffff


	//   ....[166]....
        /*0374*/ 	.word	0xffffffff


	//   ....[167]....
        /*0378*/ 	.word	0xffffffff


	//   ....[168]....
        /*037c*/ 	.word	0xffffffff


	//   ....[169]....
        /*0380*/ 	.word	0xffffffff


	//   ....[170]....
        /*0384*/ 	.word	0xffffffff


	//   ....[171]....
        /*0388*/ 	.word	0xffffffff


	//   ....[172]....
        /*038c*/ 	.word	0xffffffff


	//   ....[173]....
        /*0390*/ 	.word	0xffffffff


	//   ....[174]....
        /*0394*/ 	.word	0xffffffff


	//   ....[175]....
        /*0398*/ 	.word	0xffffffff


	//   ....[176]....
        /*039c*/ 	.word	0xffffffff


	//   ....[177]....
        /*03a0*/ 	.word	0xffffffff


	//   ....[178]....
        /*03a4*/ 	.word	0xffffffff


	//   ....[179]....
        /*03a8*/ 	.word	0xffffffff


	//   ....[180]....
        /*03ac*/ 	.word	0xffffffff


	//   ....[181]....
        /*03b0*/ 	.word	0xffffffff


	//   ....[182]....
        /*03b4*/ 	.word	0xffffffff


	//   ....[183]....
        /*03b8*/ 	.word	0xffffffff


	//   ....[184]....
        /*03bc*/ 	.word	0xffffffff


	//   ....[185]....
        /*03c0*/ 	.word	0xffffffff


	//   ....[186]....
        /*03c4*/ 	.word	0xffffffff


	//   ....[187]....
        /*03c8*/ 	.word	0xffffffff


	//   ....[188]....
        /*03cc*/ 	.word	0xffffffff


	//   ....[189]....
        /*03d0*/ 	.word	0xffffffff


	//   ....[190]....
        /*03d4*/ 	.word	0xffffffff


	//   ....[191]....
        /*03d8*/ 	.word	0xffffffff


	//   ....[192]....
        /*03dc*/ 	.word	0xffffffff


	//   ....[193]....
        /*03e0*/ 	.word	0xffffffff


	//   ....[194]....
        /*03e4*/ 	.word	0xffffffff


	//   ....[195]....
        /*03e8*/ 	.word	0xffffffff


	//   ....[196]....
        /*03ec*/ 	.word	0xffffffff


	//   ....[197]....
        /*03f0*/ 	.word	0xffffffff


	//   ....[198]....
        /*03f4*/ 	.word	0xffffffff


	//   ....[199]....
        /*03f8*/ 	.word	0xffffffff


	//   ....[200]....
        /*03fc*/ 	.word	0xffffffff


	//   ....[201]....
        /*0400*/ 	.word	0xffffffff


	//   ....[202]....
        /*0404*/ 	.word	0xffffffff


	//   ....[203]....
        /*0408*/ 	.word	0xffffffff


	//   ....[204]....
        /*040c*/ 	.word	0xffffffff


	//   ....[205]....
        /*0410*/ 	.word	0xffffffff


	//   ....[206]....
        /*0414*/ 	.word	0xffffffff


	//   ....[207]....
        /*0418*/ 	.word	0xffffffff


	//   ....[208]....
        /*041c*/ 	.word	0xffffffff


	//   ....[209]....
        /*0420*/ 	.word	0xffffffff


	//   ....[210]....
        /*0424*/ 	.word	0xffffffff


	//   ....[211]....
        /*0428*/ 	.word	0xffffffff


	//   ....[212]....
        /*042c*/ 	.word	0xffffffff


	//   ....[213]....
        /*0430*/ 	.word	0xffffffff


	//   ....[214]....
        /*0434*/ 	.word	0x05000005


	//   ....[215]....
        /*0438*/ 	.word	0xffffffff


	//   ....[216]....
        /*043c*/ 	.word	0xffffffff


	//   ....[217]....
        /*0440*/ 	.word	0xffffffff


	//   ....[218]....
        /*0444*/ 	.word	0xffffffff


	//   ....[219]....
        /*0448*/ 	.word	0xffffffff


	//   ....[220]....
        /*044c*/ 	.word	0xffffffff


	//   ....[221]....
        /*0450*/ 	.word	0xffffffff


	//   ....[222]....
        /*0454*/ 	.word	0xffffffff


	//   ....[223]....
        /*0458*/ 	.word	0xffffffff


	//   ....[224]....
        /*045c*/ 	.word	0xffffffff


	//   ....[225]....
        /*0460*/ 	.word	0xffffffff


	//   ....[226]....
        /*0464*/ 	.word	0xffffffff


	//   ....[227]....
        /*0468*/ 	.word	0xffffffff


	//   ....[228]....
        /*046c*/ 	.word	0xffffffff


	//   ....[229]....
        /*0470*/ 	.word	0xffffffff


	//   ....[230]....
        /*0474*/ 	.word	0xffffffff


	//   ....[231]....
        /*0478*/ 	.word	0xffffffff


	//   ....[232]....
        /*047c*/ 	.word	0xffffffff


	//   ....[233]....
        /*0480*/ 	.word	0xffffffff


	//   ....[234]....
        /*0484*/ 	.word	0xffffffff


	//   ....[235]....
        /*0488*/ 	.word	0xffffffff


	//   ....[236]....
        /*048c*/ 	.word	0xffffffff


	//   ....[237]....
        /*0490*/ 	.word	0xffffffff


	//   ....[238]....
        /*0494*/ 	.word	0xffffffff


	//   ....[239]....
        /*0498*/ 	.word	0xffffffff


	//   ....[240]....
        /*049c*/ 	.word	0xffffffff


	//   ....[241]....
        /*04a0*/ 	.word	0xffffffff


	//   ....[242]....
        /*04a4*/ 	.word	0xffffffff


	//   ....[243]....
        /*04a8*/ 	.word	0xffffffff


	//   ....[244]....
        /*04ac*/ 	.word	0xffffffff


	//   ....[245]....
        /*04b0*/ 	.word	0xffffffff


	//   ....[246]....
        /*04b4*/ 	.word	0xffffffff


	//   ....[247]....
        /*04b8*/ 	.word	0xffffffff


	//   ....[248]....
        /*04bc*/ 	.word	0xffffffff


	//   ....[249]....
        /*04c0*/ 	.word	0xffffffff


	//   ....[250]....
        /*04c4*/ 	.word	0xffffffff


	//   ....[251]....
        /*04c8*/ 	.word	0xffffffff


	//   ....[252]....
        /*04cc*/ 	.word	0xffffffff


	//   ....[253]....
        /*04d0*/ 	.word	0xffffffff


	//   ....[254]....
        /*04d4*/ 	.word	0xffffffff


	//   ....[255]....
        /*04d8*/ 	.word	0xffffffff


	//   ....[0]....
        /*04dc*/ 	.word	0xffffffff


	//   ....[1]....
        /*04e0*/ 	.word	0xffffffff


	//   ....[2]....
        /*04e4*/ 	.word	0xffffffff


	//   ....[3]....
        /*04e8*/ 	.word	0xffffffff


	//   ....[4]....
        /*04ec*/ 	.word	0xffffffff


	//   ....[5]....
        /*04f0*/ 	.word	0xffffffff


	//   ....[6]....
        /*04f4*/ 	.word	0xffffffff


	//   ....[7]....
        /*04f8*/ 	.word	0xffffffff


	//   ....[8]....
        /*04fc*/ 	.word	0xffffffff


	//   ....[9]....
        /*0500*/ 	.word	0xffffffff


	//   ....[10]....
        /*0504*/ 	.word	0xffffffff


	//   ....[11]....
        /*0508*/ 	.word	0xffffffff


	//   ....[12]....
        /*050c*/ 	.word	0xffffffff


	//   ....[13]....
        /*0510*/ 	.word	0xffffffff


	//   ....[14]....
        /*0514*/ 	.word	0xffffffff


	//   ....[15]....
        /*0518*/ 	.word	0xffffffff


	//   ....[16]....
        /*051c*/ 	.word	0xffffffff


	//   ....[17]....
        /*0520*/ 	.word	0xffffffff


	//   ....[18]....
        /*0524*/ 	.word	0xffffffff


	//   ....[19]....
        /*0528*/ 	.word	0xffffffff


	//   ....[20]....
        /*052c*/ 	.word	0xffffffff


	//   ....[21]....
        /*0530*/ 	.word	0xffffffff


	//   ....[22]....
        /*0534*/ 	.word	0xffffffff


	//   ....[23]....
        /*0538*/ 	.word	0xffffffff


	//   ....[24]....
        /*053c*/ 	.word	0xffffffff


	//   ....[25]....
        /*0540*/ 	.word	0xffffffff


	//   ....[26]....
        /*0544*/ 	.word	0xffffffff


	//   ....[27]....
        /*0548*/ 	.word	0xffffffff


	//   ....[28]....
        /*054c*/ 	.word	0xffffffff


	//   ....[29]....
        /*0550*/ 	.word	0xffffffff


	//   ....[30]....
        /*0554*/ 	.word	0xffffffff


	//   ....[31]....
        /*0558*/ 	.word	0xffffffff


	//   ....[32]....
        /*055c*/ 	.word	0xffffffff


	//   ....[33]....
        /*0560*/ 	.word	0xffffffff


	//   ....[34]....
        /*0564*/ 	.word	0xffffffff


	//   ....[35]....
        /*0568*/ 	.word	0xffffffff


	//   ....[36]....
        /*056c*/ 	.word	0xffffffff


	//   ....[37]....
        /*0570*/ 	.word	0xffffffff


	//   ....[38]....
        /*0574*/ 	.word	0xffffffff


	//   ....[39]....
        /*0578*/ 	.word	0xffffffff


	//   ....[40]....
        /*057c*/ 	.word	0xffffffff


	//   ....[41]....
        /*0580*/ 	.word	0xffffffff


	//   ....[42]....
        /*0584*/ 	.word	0xffffffff


	//   ....[43]....
        /*0588*/ 	.word	0xffffffff


	//   ....[44]....
        /*058c*/ 	.word	0xffffffff


	//   ....[45]....
        /*0590*/ 	.word	0xffffffff


	//   ....[46]....
        /*0594*/ 	.word	0xffffffff


	//   ....[47]....
        /*0598*/ 	.word	0xffffffff


	//   ....[48]....
        /*059c*/ 	.word	0xffffffff


	//   ....[49]....
        /*05a0*/ 	.word	0xffffffff


	//   ....[50]....
        /*05a4*/ 	.word	0xffffffff


	//   ....[51]....
        /*05a8*/ 	.word	0x05000040


	//   ....[52]....
        /*05ac*/ 	.word	0x05000040


	//   ....[53]....
        /*05b0*/ 	.word	0x05000040


	//   ....[54]....
        /*05b4*/ 	.word	0x05000040


	//   ....[55]....
        /*05b8*/ 	.word	0x05000040


	//----- nvinfo : EIATTR_COOP_GROUP_INSTR_OFFSETS
	.align		4
.L_92:
        /*05bc*/ 	.byte	0x04, 0x28
        /*05be*/ 	.short	(.L_94 - .L_93)


	//   ....[0]....
.L_93:
        /*05c0*/ 	.word	0x00001150


	//   ....[1]....
        /*05c4*/ 	.word	0x00002180


	//   ....[2]....
        /*05c8*/ 	.word	0x000037f0


	//   ....[3]....
        /*05cc*/ 	.word	0x00003810


	//   ....[4]....
        /*05d0*/ 	.word	0x00003830


	//   ....[5]....
        /*05d4*/ 	.word	0x00003850


	//   ....[6]....
        /*05d8*/ 	.word	0x00003870


	//   ....[7]....
        /*05dc*/ 	.word	0x00003d00


	//   ....[8]....
        /*05e0*/ 	.word	0x00003d10


	//   ....[9]....
        /*05e4*/ 	.word	0x00003d30


	//   ....[10]....
        /*05e8*/ 	.word	0x00003d50


	//   ....[11]....
        /*05ec*/ 	.word	0x00003da0


	//   ....[12]....
        /*05f0*/ 	.word	0x00003dd0


	//   ....[13]....
        /*05f4*/ 	.word	0x00003e10


	//   ....[14]....
        /*05f8*/ 	.word	0x00003e30


	//   ....[15]....
        /*05fc*/ 	.word	0x00003f50


	//   ....[16]....
        /*0600*/ 	.word	0x00003f70


	//   ....[17]....
        /*0604*/ 	.word	0x00003f80


	//   ....[18]....
        /*0608*/ 	.word	0x00003fa0


	//   ....[19]....
        /*060c*/ 	.word	0x00003fe0


	//   ....[20]....
        /*0610*/ 	.word	0x00004010


	//   ....[21]....
        /*0614*/ 	.word	0x00004050


	//   ....[22]....
        /*0618*/ 	.word	0x00004070


	//   ....[23]....
        /*061c*/ 	.word	0x00004090


	//   ....[24]....
        /*0620*/ 	.word	0x00004190


	//   ....[25]....
        /*0624*/ 	.word	0x000041c0


	//   ....[26]....
        /*0628*/ 	.word	0x000041d0


	//   ....[27]....
        /*062c*/ 	.word	0x000041f0


	//   ....[28]....
        /*0630*/ 	.word	0x00004230


	//   ....[29]....
        /*0634*/ 	.word	0x00004260


	//   ....[30]....
        /*0638*/ 	.word	0x000042a0


	//   ....[31]....
        /*063c*/ 	.word	0x000042c0


	//   ....[32]....
        /*0640*/ 	.word	0x000042e0


	//   ....[33]....
        /*0644*/ 	.word	0x00004440


	//   ....[34]....
        /*0648*/ 	.word	0x00004470


	//   ....[35]....
        /*064c*/ 	.word	0x00004480


	//   ....[36]....
        /*0650*/ 	.word	0x000044a0


	//   ....[37]....
        /*0654*/ 	.word	0x000044e0


	//   ....[38]....
        /*0658*/ 	.word	0x00004510


	//   ....[39]....
        /*065c*/ 	.word	0x00004550


	//   ....[40]....
        /*0660*/ 	.word	0x00004570


	//   ....[41]....
        /*0664*/ 	.word	0x00004590


	//   ....[42]....
        /*0668*/ 	.word	0x000046f0


	//   ....[43]....
        /*066c*/ 	.word	0x00004710


	//   ....[44]....
        /*0670*/ 	.word	0x00004720


	//   ....[45]....
        /*0674*/ 	.word	0x00004740


	//   ....[46]....
        /*0678*/ 	.word	0x00004780


	//   ....[47]....
        /*067c*/ 	.word	0x000047b0


	//   ....[48]....
        /*0680*/ 	.word	0x000047f0


	//   ....[49]....
        /*0684*/ 	.word	0x00004810


	//   ....[50]....
        /*0688*/ 	.word	0x00004830


	//   ....[51]....
        /*068c*/ 	.word	0x000049a0


	//   ....[52]....
        /*0690*/ 	.word	0x000049c0


	//   ....[53]....
        /*0694*/ 	.word	0x000049d0


	//   ....[54]....
        /*0698*/ 	.word	0x00004a00


	//   ....[55]....
        /*069c*/ 	.word	0x00004a20


	//   ....[56]....
        /*06a0*/ 	.word	0x00004a70


	//   ....[57]....
        /*06a4*/ 	.word	0x00004a90


	//   ....[58]....
        /*06a8*/ 	.word	0x00004ad0


	//   ....[59]....
        /*06ac*/ 	.word	0x00004af0


	//   ....[60]....
        /*06b0*/ 	.word	0x00004be0


	//   ....[61]....
        /*06b4*/ 	.word	0x00004c00


	//   ....[62]....
        /*06b8*/ 	.word	0x00004c10


	//   ....[63]....
        /*06bc*/ 	.word	0x00004c40


	//   ....[64]....
        /*06c0*/ 	.word	0x00004c70


	//   ....[65]....
        /*06c4*/ 	.word	0x00004cc0


	//   ....[66]....
        /*06c8*/ 	.word	0x00004cd0


	//   ....[67]....
        /*06cc*/ 	.word	0x00004d10


	//   ....[68]....
        /*06d0*/ 	.word	0x00004d40


	//   ....[69]....
        /*06d4*/ 	.word	0x00004e40


	//   ....[70]....
        /*06d8*/ 	.word	0x00004e50


	//   ....[71]....
        /*06dc*/ 	.word	0x00004ea0


	//   ....[72]....
        /*06e0*/ 	.word	0x00004ed0


	//   ....[73]....
        /*06e4*/ 	.word	0x00004f00


	//   ....[74]....
        /*06e8*/ 	.word	0x00004f30


	//   ....[75]....
        /*06ec*/ 	.word	0x00004f60


	//   ....[76]....
        /*06f0*/ 	.word	0x00004f90


	//   ....[77]....
        /*06f4*/ 	.word	0x00004fc0


	//   ....[78]....
        /*06f8*/ 	.word	0x00005080


	//   ....[79]....
        /*06fc*/ 	.word	0x00005090


	//   ....[80]....
        /*0700*/ 	.word	0x000050e0


	//   ....[81]....
        /*0704*/ 	.word	0x00005110


	//   ....[82]....
        /*0708*/ 	.word	0x00005140


	//   ....[83]....
        /*070c*/ 	.word	0x00005170


	//   ....[84]....
        /*0710*/ 	.word	0x000051a0


	//   ....[85]....
        /*0714*/ 	.word	0x000051d0


	//   ....[86]....
        /*0718*/ 	.word	0x00005200


	//   ....[87]....
        /*071c*/ 	.word	0x000052a0


	//   ....[88]....
        /*0720*/ 	.word	0x000052d0


	//   ....[89]....
        /*0724*/ 	.word	0x000052e0


	//   ....[90]....
        /*0728*/ 	.word	0x00005330


	//   ....[91]....
        /*072c*/ 	.word	0x00005360


	//   ....[92]....
        /*0730*/ 	.word	0x00005390


	//   ....[93]....
        /*0734*/ 	.word	0x000053c0


	//   ....[94]....
        /*0738*/ 	.word	0x000053f0


	//   ....[95]....
        /*073c*/ 	.word	0x00005420


	//   ....[96]....
        /*0740*/ 	.word	0x000054e0


	//   ....[97]....
        /*0744*/ 	.word	0x00005500


	//   ....[98]....
        /*0748*/ 	.word	0x00005510


	//   ....[99]....
        /*074c*/ 	.word	0x00005560


	//   ....[100]....
        /*0750*/ 	.word	0x00005590


	//   ....[101]....
        /*0754*/ 	.word	0x000055c0


	//   ....[102]....
        /*0758*/ 	.word	0x000055f0


	//   ....[103]....
        /*075c*/ 	.word	0x00005620


	//   ....[104]....
        /*0760*/ 	.word	0x00005650


	//   ....[105]....
        /*0764*/ 	.word	0x00005720


	//   ....[106]....
        /*0768*/ 	.word	0x00005750


	//   ....[107]....
        /*076c*/ 	.word	0x00005760


	//   ....[108]....
        /*0770*/ 	.word	0x000057b0


	//   ....[109]....
        /*0774*/ 	.word	0x000057e0


	//   ....[110]....
        /*0778*/ 	.word	0x00005810


	//   ....[111]....
        /*077c*/ 	.word	0x00005840


	//   ....[112]....
        /*0780*/ 	.word	0x00005870


	//   ....[113]....
        /*0784*/ 	.word	0x000058a0


	//   ....[114]....
        /*0788*/ 	.word	0x00005980


	//   ....[115]....
        /*078c*/ 	.word	0x00005990


	//   ....[116]....
        /*0790*/ 	.word	0x000059a0


	//   ....[117]....
        /*0794*/ 	.word	0x000059f0


	//   ....[118]....
        /*0798*/ 	.word	0x00005a20


	//   ....[119]....
        /*079c*/ 	.word	0x00005a50


	//   ....[120]....
        /*07a0*/ 	.word	0x00005a80


	//   ....[121]....
        /*07a4*/ 	.word	0x00005ab0


	//   ....[122]....
        /*07a8*/ 	.word	0x00005ae0


	//   ....[123]....
        /*07ac*/ 	.word	0x00005bc0


	//   ....[124]....
        /*07b0*/ 	.word	0x00005be0


	//   ....[125]....
        /*07b4*/ 	.word	0x00005bf0


	//   ....[126]....
        /*07b8*/ 	.word	0x00005c40


	//   ....[127]....
        /*07bc*/ 	.word	0x00005c70


	//   ....[128]....
        /*07c0*/ 	.word	0x00005ca0


	//   ....[129]....
        /*07c4*/ 	.word	0x00005cd0


	//   ....[130]....
        /*07c8*/ 	.word	0x00005d00


	//   ....[131]....
        /*07cc*/ 	.word	0x00005d30


	//   ....[132]....
        /*07d0*/ 	.word	0x00005e20


	//   ....[133]....
        /*07d4*/ 	.word	0x00005e40


	//   ....[134]....
        /*07d8*/ 	.word	0x00005e50


	//   ....[135]....
        /*07dc*/ 	.word	0x00005ea0


	//   ....[136]....
        /*07e0*/ 	.word	0x00005ed0


	//   ....[137]....
        /*07e4*/ 	.word	0x00005f00


	//   ....[138]....
        /*07e8*/ 	.word	0x00005f30


	//   ....[139]....
        /*07ec*/ 	.word	0x00005f60


	//   ....[140]....
        /*07f0*/ 	.word	0x00005f90


	//   ....[141]....
        /*07f4*/ 	.word	0x00006070


	//   ....[142]....
        /*07f8*/ 	.word	0x00006080


	//   ....[143]....
        /*07fc*/ 	.word	0x00006090


	//   ....[144]....
        /*0800*/ 	.word	0x000060e0


	//   ....[145]....
        /*0804*/ 	.word	0x00006110


	//   ....[146]....
        /*0808*/ 	.word	0x00006140


	//   ....[147]....
        /*080c*/ 	.word	0x00006170


	//   ....[148]....
        /*0810*/ 	.word	0x000061a0


	//   ....[149]....
        /*0814*/ 	.word	0x000061d0


	//   ....[150]....
        /*0818*/ 	.word	0x000062b0


	//   ....[151]....
        /*081c*/ 	.word	0x000062e0


	//   ....[152]....
        /*0820*/ 	.word	0x000062f0


	//   ....[153]....
        /*0824*/ 	.word	0x00006340


	//   ....[154]....
        /*0828*/ 	.word	0x00006370


	//   ....[155]....
        /*082c*/ 	.word	0x000063a0


	//   ....[156]....
        /*0830*/ 	.word	0x000063d0


	//   ....[157]....
        /*0834*/ 	.word	0x00006400


	//   ....[158]....
        /*0838*/ 	.word	0x00006430


	//   ....[159]....
        /*083c*/ 	.word	0x00006550


	//   ....[160]....
        /*0840*/ 	.word	0x00006580


	//   ....[161]....
        /*0844*/ 	.word	0x00006590


	//   ....[162]....
        /*0848*/ 	.word	0x000065e0


	//   ....[163]....
        /*084c*/ 	.word	0x00006610


	//   ....[164]....
        /*0850*/ 	.word	0x00006640


	//   ....[165]....
        /*0854*/ 	.word	0x00006670


	//   ....[166]....
        /*0858*/ 	.word	0x000066a0


	//   ....[167]....
        /*085c*/ 	.word	0x000066d0


	//   ....[168]....
        /*0860*/ 	.word	0x000067f0


	//   ....[169]....
        /*0864*/ 	.word	0x00006820


	//   ....[170]....
        /*0868*/ 	.word	0x00006830


	//   ....[171]....
        /*086c*/ 	.word	0x00006880


	//   ....[172]....
        /*0870*/ 	.word	0x000068b0


	//   ....[173]....
        /*0874*/ 	.word	0x000068e0


	//   ....[174]....
        /*0878*/ 	.word	0x00006910


	//   ....[175]....
        /*087c*/ 	.word	0x00006940


	//   ....[176]....
        /*0880*/ 	.word	0x00006970


	//   ....[177]....
        /*0884*/ 	.word	0x00006a90


	//   ....[178]....
        /*0888*/ 	.word	0x00006ac0


	//   ....[179]....
        /*088c*/ 	.word	0x00006ad0


	//   ....[180]....
        /*0890*/ 	.word	0x00006b20


	//   ....[181]....
        /*0894*/ 	.word	0x00006b50


	//   ....[182]....
        /*0898*/ 	.word	0x00006b60


	//   ....[183]....
        /*089c*/ 	.word	0x00006ba0


	//   ....[184]....
        /*08a0*/ 	.word	0x00006bf0


	//   ....[185]....
        /*08a4*/ 	.word	0x00006c50


	//   ....[186]....
        /*08a8*/ 	.word	0x00006d30


	//   ....[187]....
        /*08ac*/ 	.word	0x00006d70


	//   ....[188]....
        /*08b0*/ 	.word	0x00006d80


	//   ....[189]....
        /*08b4*/ 	.word	0x00006dd0


	//   ....[190]....
        /*08b8*/ 	.word	0x00006e00


	//   ....[191]....
        /*08bc*/ 	.word	0x00006e30


	//   ....[192]....
        /*08c0*/ 	.word	0x00006e60


	//   ....[193]....
        /*08c4*/ 	.word	0x00006e90


	//   ....[194]....
        /*08c8*/ 	.word	0x00006ec0


	//   ....[195]....
        /*08cc*/ 	.word	0x00006fd0


	//   ....[196]....
        /*08d0*/ 	.word	0x00007000


	//   ....[197]....
        /*08d4*/ 	.word	0x00007010


	//   ....[198]....
        /*08d8*/ 	.word	0x00007060


	//   ....[199]....
        /*08dc*/ 	.word	0x00007090


	//   ....[200]....
        /*08e0*/ 	.word	0x000070c0


	//   ....[201]....
        /*08e4*/ 	.word	0x000070f0


	//   ....[202]....
        /*08e8*/ 	.word	0x00007120


	//   ....[203]....
        /*08ec*/ 	.word	0x00007150


	//   ....[204]....
        /*08f0*/ 	.word	0x00007210


	//   ....[205]....
        /*08f4*/ 	.word	0x00007240


	//   ....[206]....
        /*08f8*/ 	.word	0x00007250


	//   ....[207]....
        /*08fc*/ 	.word	0x000072a0


	//   ....[208]....
        /*0900*/ 	.word	0x000072d0


	//   ....[209]....
        /*0904*/ 	.word	0x00007300


	//   ....[210]....
        /*0908*/ 	.word	0x00007330


	//   ....[211]....
        /*090c*/ 	.word	0x00007360


	//   ....[212]....
        /*0910*/ 	.word	0x00007390


	//   ....[213]....
        /*0914*/ 	.word	0x000074c0


	//   ....[214]....
        /*0918*/ 	.word	0x000079c0


	//   ....[215]....
        /*091c*/ 	.word	0x00007c70


	//   ....[216]....
        /*0920*/ 	.word	0x00007d50


	//   ....[217]....
        /*0924*/ 	.word	0x00007e30


	//   ....[218]....
        /*0928*/ 	.word	0x00007f10


	//   ....[219]....
        /*092c*/ 	.word	0x00007ff0


	//   ....[220]....
        /*0930*/ 	.word	0x000080d0


	//   ....[221]....
        /*0934*/ 	.word	0x000081b0


	//   ....[222]....
        /*0938*/ 	.word	0x00008290


	//   ....[223]....
        /*093c*/ 	.word	0x00008370


	//   ....[224]....
        /*0940*/ 	.word	0x00008450


	//   ....[225]....
        /*0944*/ 	.word	0x00008530


	//   ....[226]....
        /*0948*/ 	.word	0x00008610


	//   ....[227]....
        /*094c*/ 	.word	0x000086f0


	//   ....[228]....
        /*0950*/ 	.word	0x000087d0


	//   ....[229]....
        /*0954*/ 	.word	0x000088b0


	//   ....[230]....
        /*0958*/ 	.word	0x00008990


	//   ....[231]....
        /*095c*/ 	.word	0x00008a70


	//   ....[232]....
        /*0960*/ 	.word	0x00008b50


	//   ....[233]....
        /*0964*/ 	.word	0x00008c30


	//   ....[234]....
        /*0968*/ 	.word	0x00008d10


	//   ....[235]....
        /*096c*/ 	.word	0x00008df0


	//   ....[236]....
        /*0970*/ 	.word	0x00008ed0


	//   ....[237]....
        /*0974*/ 	.word	0x00008fb0


	//   ....[238]....
        /*0978*/ 	.word	0x00009160


	//   ....[239]....
        /*097c*/ 	.word	0x00009290


	//   ....[240]....
        /*0980*/ 	.word	0x000093f0


	//   ....[241]....
        /*0984*/ 	.word	0x00009580


	//   ....[242]....
        /*0988*/ 	.word	0x000096b0


	//   ....[243]....
        /*098c*/ 	.word	0x000097e0


	//   ....[244]....
        /*0990*/ 	.word	0x00009920


	//   ....[245]....
        /*0994*/ 	.word	0x00009a80


	//   ....[246]....
        /*0998*/ 	.word	0x00009c10


	//   ....[247]....
        /*099c*/ 	.word	0x00009d40


	//   ....[248]....
        /*09a0*/ 	.word	0x00009e70


	//   ....[249]....
        /*09a4*/ 	.word	0x00009fb0


	//   ....[250]....
        /*09a8*/ 	.word	0x0000a130


	//   ....[251]....
        /*09ac*/ 	.word	0x0000a2a0


	//   ....[252]....
        /*09b0*/ 	.word	0x0000a3d0


	//   ....[253]....
        /*09b4*/ 	.word	0x0000a500


	//   ....[254]....
        /*09b8*/ 	.word	0x0000a640


	//   ....[255]....
        /*09bc*/ 	.word	0x0000a7a0


	//   ....[0]....
        /*09c0*/ 	.word	0x0000a930


	//   ....[1]....
        /*09c4*/ 	.word	0x0000aa60


	//   ....[2]....
        /*09c8*/ 	.word	0x0000ab90


	//   ....[3]....
        /*09cc*/ 	.word	0x0000acc0


	//   ....[4]....
        /*09d0*/ 	.word	0x0000adf0


	//   ....[5]....
        /*09d4*/ 	.word	0x0000bfa0


	//   ....[6]....
        /*09d8*/ 	.word	0x0000c010


	//   ....[7]....
        /*09dc*/ 	.word	0x0000c070


	//   ....[8]....
        /*09e0*/ 	.word	0x0000c0d0


	//   ....[9]....
        /*09e4*/ 	.word	0x0000c130


	//   ....[10]....
        /*09e8*/ 	.word	0x0000c1a0


	//   ....[11]....
        /*09ec*/ 	.word	0x0000c210


	//   ....[12]....
        /*09f0*/ 	.word	0x0000c280


	//   ....[13]....
        /*09f4*/ 	.word	0x0000c2f0


	//   ....[14]....
        /*09f8*/ 	.word	0x0000c360


	//   ....[15]....
        /*09fc*/ 	.word	0x0000c3d0


	//   ....[16]....
        /*0a00*/ 	.word	0x0000c430


	//   ....[17]....
        /*0a04*/ 	.word	0x0000c490


	//   ....[18]....
        /*0a08*/ 	.word	0x0000c500


	//   ....[19]....
        /*0a0c*/ 	.word	0x0000c570


	//   ....[20]....
        /*0a10*/ 	.word	0x0000c5e0


	//   ....[21]....
        /*0a14*/ 	.word	0x0000c650


	//   ....[22]....
        /*0a18*/ 	.word	0x0000c6c0


	//   ....[23]....
        /*0a1c*/ 	.word	0x0000c730


	//   ....[24]....
        /*0a20*/ 	.word	0x0000c790


	//   ....[25]....
        /*0a24*/ 	.word	0x0000c7f0


	//   ....[26]....
        /*0a28*/ 	.word	0x0000c850


	//   ....[27]....
        /*0a2c*/ 	.word	0x0000c8b0


	//   ....[28]....
        /*0a30*/ 	.word	0x0000ca30


	//   ....[29]....
        /*0a34*/ 	.word	0x0000cac0


	//   ....[30]....
        /*0a38*/ 	.word	0x0000cb40


	//   ....[31]....
        /*0a3c*/ 	.word	0x0000cbc0


	//   ....[32]....
        /*0a40*/ 	.word	0x0000cc40


	//   ....[33]....
        /*0a44*/ 	.word	0x0000ccd0


	//   ....[34]....
        /*0a48*/ 	.word	0x0000cd60


	//   ....[35]....
        /*0a4c*/ 	.word	0x0000cdf0


	//   ....[36]....
        /*0a50*/ 	.word	0x0000ce80


	//   ....[37]....
        /*0a54*/ 	.word	0x0000cf10


	//   ....[38]....
        /*0a58*/ 	.word	0x0000cfa0


	//   ....[39]....
        /*0a5c*/ 	.word	0x0000d020


	//   ....[40]....
        /*0a60*/ 	.word	0x0000d0a0


	//   ....[41]....
        /*0a64*/ 	.word	0x0000d130


	//   ....[42]....
        /*0a68*/ 	.word	0x0000d1c0


	//   ....[43]....
        /*0a6c*/ 	.word	0x0000d250


	//   ....[44]....
        /*0a70*/ 	.word	0x0000d2e0


	//   ....[45]....
        /*0a74*/ 	.word	0x0000d370


	//   ....[46]....
        /*0a78*/ 	.word	0x0000d3f0


	//   ....[47]....
        /*0a7c*/ 	.word	0x0000d480


	//   ....[48]....
        /*0a80*/ 	.word	0x0000d510


	//   ....[49]....
        /*0a84*/ 	.word	0x0000d590


	//   ....[50]....
        /*0a88*/ 	.word	0x0000d5f0


	//   ....[51]....
        /*0a8c*/ 	.word	0x0000d660


	//   ....[52]....
        /*0a90*/ 	.word	0x0000d6e0


	//   ....[53]....
        /*0a94*/ 	.word	0x0000d760


	//   ....[54]....
        /*0a98*/ 	.word	0x0000d7e0


	//   ....[55]....
        /*0a9c*/ 	.word	0x0000d860


	//----- nvinfo : EIATTR_VRC_CTA_INIT_COUNT
	.align		4
.L_94:
        /*0aa0*/ 	.byte	0x02, 0x4a
	.zero		1
	.zero		1


	//----- nvinfo : EIATTR_EXIT_INSTR_OFFSETS
	.align		4
        /*0aa4*/ 	.byte	0x04, 0x1c
        /*0aa6*/ 	.short	(.L_96 - .L_95)


	//   ....[0]....
.L_95:
        /*0aa8*/ 	.word	0x00003170


	//   ....[1]....
        /*0aac*/ 	.word	0x000035f0


	//   ....[2]....
        /*0ab0*/ 	.word	0x00003610


	//   ....[3]....
        /*0ab4*/ 	.word	0x0000c8c0


	//   ....[4]....
        /*0ab8*/ 	.word	0x0000d600


	//----- nvinfo : EIATTR_MAX_THREADS
	.align		4
.L_96:
        /*0abc*/ 	.byte	0x04, 0x05
        /*0abe*/ 	.short	(.L_98 - .L_97)
.L_97:
        /*0ac0*/ 	.word	0x00000180
        /*0ac4*/ 	.word	0x00000001
        /*0ac8*/ 	.word	0x00000001


	//----- nvinfo : EIATTR_CRS_STACK_SIZE
	.align		4
.L_98:
        /*0acc*/ 	.byte	0x04, 0x1e
        /*0ace*/ 	.short	(.L_100 - .L_99)
.L_99:
        /*0ad0*/ 	.word	0x00000000


	//----- nvinfo : EIATTR_CBANK_PARAM_SIZE
	.align		4
.L_100:
        /*0ad4*/ 	.byte	0x03, 0x19
        /*0ad6*/ 	.short	0x004d


	//----- nvinfo : EIATTR_PARAM_CBANK
	.align		4
        /*0ad8*/ 	.byte	0x04, 0x0a
        /*0ada*/ 	.short	(.L_102 - .L_101)
	.align		4
.L_101:
        /*0adc*/ 	.word	index@(.nv.constant0._ZN3cub18CUB_300001_SM_10006detail10radix_sort29DeviceRadixSortOnesweepKernelINS1_5radix10policy_hubIfijE10Policy1000ELNS0_9SortOrderE1EfijiiNS1_21identity_decomposer_tEEEvPT5_SB_PT3_PKSC_PT1_PKSG_PT2_PKSK_T4_iiT6_)
        /*0ae0*/ 	.short	0x0380
        /*0ae2*/ 	.short	0x004d


	//----- nvinfo : EIATTR_SW_WAR
	.align		4
.L_102:
        /*0ae4*/ 	.byte	0x04, 0x36
        /*0ae6*/ 	.short	(.L_104 - .L_103)
.L_103:
        /*0ae8*/ 	.word	0x00000008
.L_104:


//--------------------- .nv.info._ZN3cub18CUB_300001_SM_10006detail10radix_sort33DeviceRadixSortExclusiveSumKernelINS1_5radix10policy_hubIfijE10Policy1000EjEEvPT0_ --------------------------
	.section	.nv.info._ZN3cub18CUB_300001_SM_10006detail10radix_sort33DeviceRadixSortExclusiveSumKernelINS1_5radix10policy_hubIfijE10Policy1000EjEEvPT0_,"",@"SHT_CUDA_INFO"
	.sectionflags	@""
	.align	4


	//----- nvinfo : EIATTR_CUDA_API_VERSION
	.align		4
        /*0000*/ 	.byte	0x04, 0x37
        /*0002*/ 	.short	(.L_106 - .L_105)
.L_105:
        /*0004*/ 	.word	0x00000082


	//----- nvinfo : EIATTR_KPARAM_INFO
	.align		4
.L_106:
        /*0008*/ 	.byte	0x04, 0x17
        /*000a*/ 	.short	(.L_108 - .L_107)
.L_107:
        /*000c*/ 	.word	0x00000000
        /*0010*/ 	.short	0x0000
        /*0012*/ 	.short	0x0000
        /*0014*/ 	.byte	0x00, 0xf5, 0x21, 0x00


	//----- nvinfo : EIATTR_SPARSE_MMA_MASK
	.align		4
.L_108:
        /*0018*/ 	.byte	0x03, 0x50
        /*001a*/ 	.short	0x0000


	//----- nvinfo : EIATTR_MAXREG_COUNT
	.align		4
        /*001c*/ 	.byte	0x03, 0x1b
        /*001e*/ 	.short	0x00ff


	//----- nvinfo : EIATTR_NUM_BARRIERS
	.align		4
        /*0020*/ 	.byte	0x02, 0x4c
        /*0022*/ 	.byte	0x01
	.zero		1


	//----- nvinfo : EIATTR_MERCURY_ISA_VERSION
	.align		4
        /*0024*/ 	.byte	0x03, 0x5f
        /*0026*/ 	.short	0x0101


	//----- nvinfo : EIATTR_COOP_GROUP_MASK_REGIDS
	.align		4
        /*0028*/ 	.byte	0x04, 0x29
        /*002a*/ 	.short	(.L_110 - .L_109)


	//   ....[0]....
.L_109:
        /*002c*/ 	.word	0xffffffff


	//   ....[1]....
        /*0030*/ 	.word	0xffffffff


	//   ....[2]....
        /*0034*/ 	.word	0xffffffff


	//   ....[3]....
        /*0038*/ 	.word	0xffffffff


	//   ....[4]....
        /*003c*/ 	.word	0xffffffff


	//   ....[5]....
        /*0040*/ 	.word	0x05000012


	//   ....[6]....
        /*0044*/ 	.word	0x05000012


	//   ....[7]....
        /*0048*/ 	.word	0x05000012


	//   ....[8]....
        /*004c*/ 	.word	0x05000012


	//   ....[9]....
        /*0050*/ 	.word	0x05000012


	//----- nvinfo : EIATTR_COOP_GROUP_INSTR_OFFSETS
	.align		4
.L_110:
        /*0054*/ 	.byte	0x04, 0x28
        /*0056*/ 	.short	(.L_112 - .L_111)


	//   ....[0]....
.L_111:
        /*0058*/ 	.word	0x00000210


	//   ....[1]....
        /*005c*/ 	.word	0x00000230


	//   ....[2]....
        /*0060*/ 	.word	0x00000250


	//   ....[3]....
        /*0064*/ 	.word	0x00000270


	//   ....[4]....
        /*0068*/ 	.word	0x00000290


	//   ....[5]....
        /*006c*/ 	.word	0x00000460


	//   ....[6]....
        /*0070*/ 	.word	0x000004d0


	//   ....[7]....
        /*0074*/ 	.word	0x00000540


	//   ....[8]....
        /*0078*/ 	.word	0x000005b0


	//   ....[9]....
        /*007c*/ 	.word	0x00000620


	//----- nvinfo : EIATTR_VRC_CTA_INIT_COUNT
	.align		4
.L_112:
        /*0080*/ 	.byte	0x02, 0x4a
	.zero		1
	.zero		1


	//----- nvinfo : EIATTR_EXIT_INSTR_OFFSETS
	.align		4
        /*0084*/ 	.byte	0x04, 0x1c
        /*0086*/ 	.short	(.L_114 - .L_113)


	//   ....[0]....
.L_113:
        /*0088*/ 	.word	0x000003d0


	//   ....[1]....
        /*008c*/ 	.word	0x00000400


	//----- nvinfo : EIATTR_CRS_STACK_SIZE
	.align		4
.L_114:
        /*0090*/ 	.byte	0x04, 0x1e
        /*0092*/ 	.short	(.L_116 - .L_115)
.L_115:
        /*0094*/ 	.word	0x00000000


	//----- nvinfo : EIATTR_CBANK_PARAM_SIZE
	.align		4
.L_116:
        /*0098*/ 	.byte	0x03, 0x19
        /*009a*/ 	.short	0x0008


	//----- nvinfo : EIATTR_PARAM_CBANK
	.align		4
        /*009c*/ 	.byte	0x04, 0x0a
        /*009e*/ 	.short	(.L_118 - .L_117)
	.align		4
.L_117:
        /*00a0*/ 	.word	index@(.nv.constant0._ZN3cub18CUB_300001_SM_10006detail10radix_sort33DeviceRadixSortExclusiveSumKernelINS1_5radix10policy_hubIfijE10Policy1000EjEEvPT0_)
        /*00a4*/ 	.short	0x0380
        /*00a6*/ 	.short	0x0008


	//----- nvinfo : EIATTR_SW_WAR
	.align		4
.L_118:
        /*00a8*/ 	.byte	0x04, 0x36
        /*00aa*/ 	.short	(.L_120 - .L_119)
.L_119:
        /*00ac*/ 	.word	0x00000008
.L_120:


//--------------------- .nv.info._ZN3cub18CUB_300001_SM_10006detail10radix_sort30DeviceRadixSortHistogramKernelINS1_5radix10policy_hubIfijE10Policy1000ELNS0_9SortOrderE1EfjNS1_21identity_decomposer_tEEEvPT2_PKT1_SA_iiT3_ --------------------------
	.section	.nv.info._ZN3cub18CUB_300001_SM_10006detail10radix_sort30DeviceRadixSortHistogramKernelINS1_5radix10policy_hubIfijE10Policy1000ELNS0_9SortOrderE1EfjNS1_21identity_decomposer_tEEEvPT2_PKT1_SA_iiT3_,"",@"SHT_CUDA_INFO"
	.sectionflags	@""
	.align	4


	//----- nvinfo : EIATTR_CUDA_API_VERSION
	.align		4
        /*0000*/ 	.byte	0x04, 0x37
        /*0002*/ 	.short	(.L_122 - .L_121)
.L_121:
        /*0004*/ 	.word	0x00000082


	//----- nvinfo : EIATTR_KPARAM_INFO
	.align		4
.L_122:
        /*0008*/ 	.byte	0x04, 0x17
        /*000a*/ 	.short	(.L_124 - .L_123)
.L_123:
        /*000c*/ 	.word	0x00000000
        /*0010*/ 	.short	0x0005
        /*0012*/ 	.short	0x001c
        /*0014*/ 	.byte	0x00, 0xf0, 0x05, 0x00


	//----- nvinfo : EIATTR_KPARAM_INFO
	.align		4
.L_124:
        /*0018*/ 	.byte	0x04, 0x17
        /*001a*/ 	.short	(.L_126 - .L_125)
.L_125:
        /*001c*/ 	.word	0x00000000
        /*0020*/ 	.short	0x0004
        /*0022*/ 	.short	0x0018
        /*0024*/ 	.byte	0x00, 0xf0, 0x11, 0x00


	//----- nvinfo : EIATTR_KPARAM_INFO
	.align		4
.L_126:
        /*0028*/ 	.byte	0x04, 0x17
        /*002a*/ 	.short	(.L_128 - .L_127)
.L_127:
        /*002c*/ 	.word	0x00000000
        /*0030*/ 	.short	0x0003
        /*0032*/ 	.short	0x0014
        /*0034*/ 	.byte	0x00, 0xf0, 0x11, 0x00


	//----- nvinfo : EIATTR_KPARAM_INFO
	.align		4
.L_128:
        /*0038*/ 	.byte	0x04, 0x17
        /*003a*/ 	.short	(.L_130 - .L_129)
.L_129:
        /*003c*/ 	.word	0x00000000
        /*0040*/ 	.short	0x0002
        /*0042*/ 	.short	0x0010
        /*0044*/ 	.byte	0x00, 0xf0, 0x11, 0x00


	//----- nvinfo : EIATTR_KPARAM_INFO
	.align		4
.L_130:
        /*0048*/ 	.byte	0x04, 0x17
        /*004a*/ 	.short	(.L_132 - .L_131)
.L_131:
        /*004c*/ 	.word	0x00000000
        /*0050*/ 	.short	0x0001
        /*0052*/ 	.short	0x0008
        /*0054*/ 	.byte	0x00, 0xf5, 0x21, 0x00


	//----- nvinfo : EIATTR_KPARAM_INFO
	.align		4
.L_132:
        /*0058*/ 	.byte	0x04, 0x17
        /*005a*/ 	.short	(.L_134 - .L_133)
.L_133:
        /*005c*/ 	.word	0x00000000
        /*0060*/ 	.short	0x0000
        /*0062*/ 	.short	0x0000
        /*0064*/ 	.byte	0x00, 0xf5, 0x21, 0x00


	//----- nvinfo : EIATTR_SPARSE_MMA_MASK
	.align		4
.L_134:
        /*0068*/ 	.byte	0x03, 0x50
        /*006a*/ 	.short	0x0000


	//----- nvinfo : EIATTR_MAXREG_COUNT
	.align		4
        /*006c*/ 	.byte	0x03, 0x1b
        /*006e*/ 	.short	0x00ff


	//----- nvinfo : EIATTR_NUM_BARRIERS
	.align		4
        /*0070*/ 	.byte	0x02, 0x4c
        /*0072*/ 	.byte	0x01
	.zero		1


	//----- nvinfo : EIATTR_MERCURY_ISA_VERSION
	.align		4
        /*0074*/ 	.byte	0x03, 0x5f
        /*0076*/ 	.short	0x0101


	//----- nvinfo : EIATTR_VRC_CTA_INIT_COUNT
	.align		4
        /*0078*/ 	.byte	0x02, 0x4a
	.zero		1
	.zero		1


	//----- nvinfo : EIATTR_EXIT_INSTR_OFFSETS
	.align		4
        /*007c*/ 	.byte	0x04, 0x1c
        /*007e*/ 	.short	(.L_136 - .L_135)


	//   ....[0]....
.L_135:
        /*0080*/ 	.word	0x00000030


	//   ....[1]....
        /*0084*/ 	.word	0x00002f10


	//----- nvinfo : EIATTR_MAX_THREADS
	.align		4
.L_136:
        /*0088*/ 	.byte	0x04, 0x05
        /*008a*/ 	.short	(.L_138 - .L_137)
.L_137:
        /*008c*/ 	.word	0x00000080
        /*0090*/ 	.word	0x00000001
        /*0094*/ 	.word	0x00000001


	//----- nvinfo : EIATTR_CRS_STACK_SIZE
	.align		4
.L_138:
        /*0098*/ 	.byte	0x04, 0x1e
        /*009a*/ 	.short	(.L_140 - .L_139)
.L_139:
        /*009c*/ 	.word	0x00000000


	//----- nvinfo : EIATTR_CBANK_PARAM_SIZE
	.align		4
.L_140:
        /*00a0*/ 	.byte	0x03, 0x19
        /*00a2*/ 	.short	0x001d


	//----- nvinfo : EIATTR_PARAM_CBANK
	.align		4
        /*00a4*/ 	.byte	0x04, 0x0a
        /*00a6*/ 	.short	(.L_142 - .L_141)
	.align		4
.L_141:
        /*00a8*/ 	.word	index@(.nv.constant0._ZN3cub18CUB_300001_SM_10006detail10radix_sort30DeviceRadixSortHistogramKernelINS1_5radix10policy_hubIfijE10Policy1000ELNS0_9SortOrderE1EfjNS1_21identity_decomposer_tEEEvPT2_PKT1_SA_iiT3_)
        /*00ac*/ 	.short	0x0380
        /*00ae*/ 	.short	0x001d


	//----- nvinfo : EIATTR_SW_WAR
	.align		4
.L_142:
        /*00b0*/ 	.byte	0x04, 0x36
        /*00b2*/ 	.short	(.L_144 - .L_143)
.L_143:
        /*00b4*/ 	.word	0x00000008
.L_144:


//--------------------- .nv.info._ZN3cub18CUB_300001_SM_10006detail10radix_sort31DeviceRadixSortSingleTileKernelINS1_5radix10policy_hubIfijE10Policy1000ELNS0_9SortOrderE1EfijNS1_21identity_decomposer_tEEEvPKT1_PSA_PKT2_PSE_T3_iiT4_ --------------------------
	.section	.nv.info._ZN3cub18CUB_300001_SM_10006detail10radix_sort31DeviceRadixSortSingleTileKernelINS1_5radix10policy_hubIfijE10Policy1000ELNS0_9SortOrderE1EfijNS1_21identity_decomposer_tEEEvPKT1_PSA_PKT2_PSE_T3_iiT4_,"",@"SHT_CUDA_INFO"
	.sectionflags	@""
	.align	4


	//----- nvinfo : EIATTR_CUDA_API_VERSION
	.align		4
        /*0000*/ 	.byte	0x04, 0x37
        /*0002*/ 	.short	(.L_146 - .L_145)
.L_145:
        /*0004*/ 	.word	0x00000082


	//----- nvinfo : EIATTR_KPARAM_INFO
	.align		4
.L_146:
        /*0008*/ 	.byte	0x04, 0x17
        /*000a*/ 	.short	(.L_148 - .L_147)
.L_147:
        /*000c*/ 	.word	0x00000000
        /*0010*/ 	.short	0x0007
        /*0012*/ 	.short	0x002c
        /*0014*/ 	.byte	0x00, 0xf0, 0x05, 0x00


	//----- nvinfo : EIATTR_KPARAM_INFO
	.align		4
.L_148:
        /*0018*/ 	.byte	0x04, 0x17
        /*001a*/ 	.short	(.L_150 - .L_149)
.L_149:
        /*001c*/ 	.word	0x00000000
        /*0020*/ 	.short	0x0006
        /*0022*/ 	.short	0x0028
        /*0024*/ 	.byte	0x00, 0xf0, 0x11, 0x00


	//----- nvinfo : EIATTR_KPARAM_INFO
	.align		4
.L_150:
        /*0028*/ 	.byte	0x04, 0x17
        /*002a*/ 	.short	(.L_152 - .L_151)
.L_151:
        /*002c*/ 	.word	0x00000000
        /*0030*/ 	.short	0x0005
        /*0032*/ 	.short	0x0024
        /*0034*/ 	.byte	0x00, 0xf0, 0x11, 0x00


	//----- nvinfo : EIATTR_KPARAM_INFO
	.align		4
.L_152:
        /*0038*/ 	.byte	0x04, 0x17
        /*003a*/ 	.short	(.L_154 - .L_153)
.L_153:
        /*003c*/ 	.word	0x00000000
        /*0040*/ 	.short	0x0004
        /*0042*/ 	.short	0x0020
        /*0044*/ 	.byte	0x00, 0xf0, 0x11, 0x00


	//----- nvinfo : EIATTR_KPARAM_INFO
	.align		4
.L_154:
        /*0048*/ 	.byte	0x04, 0x17
        /*004a*/ 	.short	(.L_156 - .L_155)
.L_155:
        /*004c*/ 	.word	0x00000000
        /*0050*/ 	.short	0x0003
        /*0052*/ 	.short	0x0018
        /*0054*/ 	.byte	0x00, 0xf5, 0x21, 0x00


	//----- nvinfo : EIATTR_KPARAM_INFO
	.align		4
.L_156:
        /*0058*/ 	.byte	0x04, 0x17
        /*005a*/ 	.short	(.L_158 - .L_157)
.L_157:
        /*005c*/ 	.word	0x00000000
        /*0060*/ 	.short	0x0002
        /*0062*/ 	.short	0x0010
        /*0064*/ 	.byte	0x00, 0xf5, 0x21, 0x00


	//----- nvinfo : EIATTR_KPARAM_INFO
	.align		4
.L_158:
        /*0068*/ 	.byte	0x04, 0x17
        /*006a*/ 	.short	(.L_160 - .L_159)
.L_159:
        /*006c*/ 	.word	0x00000000
        /*0070*/ 	.short	0x0001
        /*0072*/ 	.short	0x0008
        /*0074*/ 	.byte	0x00, 0xf5, 0x21, 0x00


	//----- nvinfo : EIATTR_KPARAM_INFO
	.align		4
.L_160:
        /*0078*/ 	.byte	0x04, 0x17
        /*007a*/ 	.short	(.L_162 - .L_161)
.L_161:
        /*007c*/ 	.word	0x00000000
        /*0080*/ 	.short	0x0000
        /*0082*/ 	.short	0x0000
        /*0084*/ 	.byte	0x00, 0xf5, 0x21, 0x00


	//----- nvinfo : EIATTR_SPARSE_MMA_MASK
	.align		4
.L_162:
        /*0088*/ 	.byte	0x03, 0x50
        /*008a*/ 	.short	0x0000


	//----- nvinfo : EIATTR_MAXREG_COUNT
	.align		4
        /*008c*/ 	.byte	0x03, 0x1b
        /*008e*/ 	.short	0x00ff


	//----- nvinfo : EIATTR_NUM_BARRIERS
	.align		4
        /*0090*/ 	.byte	0x02, 0x4c
        /*0092*/ 	.byte	0x01
	.zero		1


	//----- nvinfo : EIATTR_MERCURY_ISA_VERSION
	.align		4
        /*0094*/ 	.byte	0x03, 0x5f
        /*0096*/ 	.short	0x0101


	//----- nvinfo : EIATTR_COOP_GROUP_MASK_REGIDS
	.align		4
        /*0098*/ 	.byte	0x04, 0x29
        /*009a*/ 	.short	(.L_164 - .L_163)


	//   ....[0]....
.L_163:
        /*009c*/ 	.word	0xffffffff


	//   ....[1]....
        /*00a0*/ 	.word	0xffffffff


	//   ....[2]....
        /*00a4*/ 	.word	0xffffffff


	//   ....[3]....
        /*00a8*/ 	.word	0xffffffff


	//   ....[4]....
        /*00ac*/ 	.word	0xffffffff


	//----- nvinfo : EIATTR_COOP_GROUP_INSTR_OFFSETS
	.align		4
.L_164:
        /*00b0*/ 	.byte	0x04, 0x28
        /*00b2*/ 	.short	(.L_166 - .L_165)


	//   ....[0]....
.L_165:
        /*00b4*/ 	.word	0x00002320


	//   ....[1]....
        /*00b8*/ 	.word	0x00002340


	//   ....[2]....
        /*00bc*/ 	.word	0x00002360


	//   ....[3]....
        /*00c0*/ 	.word	0x00002380


	//   ....[4]....
        /*00c4*/ 	.word	0x000023a0


	//----- nvinfo : EIATTR_VRC_CTA_INIT_COUNT
	.align		4
.L_166:
        /*00c8*/ 	.byte	0x02, 0x4a
	.zero		1
	.zero		1


	//----- nvinfo : EIATTR_EXIT_INSTR_OFFSETS
	.align		4
        /*00cc*/ 	.byte	0x04, 0x1c
        /*00ce*/ 	.short	(.L_168 - .L_167)


	//   ....[0]....
.L_167:
        /*00d0*/ 	.word	0x00004280


	//   ....[1]....
        /*00d4*/ 	.word	0x00004300


	//----- nvinfo : EIATTR_MAX_THREADS
	.align		4
.L_168:
        /*00d8*/ 	.byte	0x04, 0x05
        /*00da*/ 	.short	(.L_170 - .L_169)
.L_169:
        /*00dc*/ 	.word	0x00000100
        /*00e0*/ 	.word	0x00000001
        /*00e4*/ 	.word	0x00000001


	//----- nvinfo : EIATTR_CBANK_PARAM_SIZE
	.align		4
.L_170:
        /*00e8*/ 	.byte	0x03, 0x19
        /*00ea*/ 	.short	0x002d


	//----- nvinfo : EIATTR_PARAM_CBANK
	.align		4
        /*00ec*/ 	.byte	0x04, 0x0a
        /*00ee*/ 	.short	(.L_172 - .L_171)
	.align		4
.L_171:
        /*00f0*/ 	.word	index@(.nv.constant0._ZN3cub18CUB_300001_SM_10006detail10radix_sort31DeviceRadixSortSingleTileKernelINS1_5radix10policy_hubIfijE10Policy1000ELNS0_9SortOrderE1EfijNS1_21identity_decomposer_tEEEvPKT1_PSA_PKT2_PSE_T3_iiT4_)
        /*00f4*/ 	.short	0x0380
        /*00f6*/ 	.short	0x002d


	//----- nvinfo : EIATTR_SW_WAR
	.align		4
.L_172:
        /*00f8*/ 	.byte	0x04, 0x36
        /*00fa*/ 	.short	(.L_174 - .L_173)
.L_173:
        /*00fc*/ 	.word	0x00000008
.L_174:


//--------------------- .nv.info._ZN3cub18CUB_300001_SM_10006detail11EmptyKernelIvEEvv --------------------------
	.section	.nv.info._ZN3cub18CUB_300001_SM_10006detail11EmptyKernelIvEEvv,"",@"SHT_CUDA_INFO"
	.sectionflags	@""
	.align	4


	//----- nvinfo : EIATTR_CUDA_API_VERSION
	.align		4
        /*0000*/ 	.byte	0x04, 0x37
        /*0002*/ 	.short	(.L_176 - .L_175)
.L_175:
        /*0004*/ 	.word	0x00000082


	//----- nvinfo : EIATTR_SPARSE_MMA_MASK
	.align		4
.L_176:
        /*0008*/ 	.byte	0x03, 0x50
        /*000a*/ 	.short	0x0000


	//----- nvinfo : EIATTR_MAXREG_COUNT
	.align		4
        /*000c*/ 	.byte	0x03, 0x1b
        /*000e*/ 	.short	0x00ff


	//----- nvinfo : EIATTR_MERCURY_ISA_VERSION
	.align		4
        /*0010*/ 	.byte	0x03, 0x5f
        /*0012*/ 	.short	0x0101


	//----- nvinfo : EIATTR_VRC_CTA_INIT_COUNT
	.align		4
        /*0014*/ 	.byte	0x02, 0x4a
	.zero		1
	.zero		1


	//----- nvinfo : EIATTR_EXIT_INSTR_OFFSETS
	.align		4
        /*0018*/ 	.byte	0x04, 0x1c
        /*001a*/ 	.short	(.L_178 - .L_177)


	//   ....[0]....
.L_177:
        /*001c*/ 	.word	0x00000010


	//----- nvinfo : EIATTR_SW_WAR
	.align		4
.L_178:
        /*0020*/ 	.byte	0x04, 0x36
        /*0022*/ 	.short	(.L_180 - .L_179)
.L_179:
        /*0024*/ 	.word	0x00000008
.L_180:


//--------------------- .nv.info._Z10sortOutputPiPfS0_S_S0_S0_ji --------------------------
	.section	.nv.info._Z10sortOutputPiPfS0_S_S0_S0_ji,"",@"SHT_CUDA_INFO"
	.sectionflags	@""
	.align	4


	//----- nvinfo : EIATTR_CUDA_API_VERSION
	.align		4
        /*0000*/ 	.byte	0x04, 0x37
        /*0002*/ 	.short	(.L_182 - .L_181)
.L_181:
        /*0004*/ 	.word	0x00000082


	//----- nvinfo : EIATTR_KPARAM_INFO
	.align		4
.L_182:
        /*0008*/ 	.byte	0x04, 0x17
        /*000a*/ 	.short	(.L_184 - .L_183)
.L_183:
        /*000c*/ 	.word	0x00000000
        /*0010*/ 	.short	0x0007
        /*0012*/ 	.short	0x0034
        /*0014*/ 	.byte	0x00, 0xf0, 0x11, 0x00


	//----- nvinfo : EIATTR_KPARAM_INFO
	.align		4
.L_184:
        /*0018*/ 	.byte	0x04, 0x17
        /*001a*/ 	.short	(.L_186 - .L_185)
.L_185:
        /*001c*/ 	.word	0x00000000
        /*0020*/ 	.short	0x0006
        /*0022*/ 	.short	0x0030
        /*0024*/ 	.byte	0x00, 0xf0, 0x11, 0x00


	//----- nvinfo : EIATTR_KPARAM_INFO
	.align		4
.L_186:
        /*0028*/ 	.byte	0x04, 0x17
        /*002a*/ 	.short	(.L_188 - .L_187)
.L_187:
        /*002c*/ 	.word	0x00000000
        /*0030*/ 	.short	0x0005
        /*0032*/ 	.short	0x0028
        /*0034*/ 	.byte	0x00, 0xf5, 0x21, 0x00


	//----- nvinfo : EIATTR_KPARAM_INFO
	.align		4
.L_188:
        /*0038*/ 	.byte	0x04, 0x17
        /*003a*/ 	.short	(.L_190 - .L_189)
.L_189:
        /*003c*/ 	.word	0x00000000
        /*0040*/ 	.short	0x0004
        /*0042*/ 	.short	0x0020
        /*0044*/ 	.byte	0x00, 0xf5, 0x21, 0x00


	//----- nvinfo : EIATTR_KPARAM_INFO
	.align		4
.L_190:
        /*0048*/ 	.byte	0x04, 0x17
        /*004a*/ 	.short	(.L_192 - .L_191)
.L_191:
        /*004c*/ 	.word	0x00000000
        /*0050*/ 	.short	0x0003
        /*0052*/ 	.short	0x0018
        /*0054*/ 	.byte	0x00, 0xf5, 0x21, 0x00


	//----- nvinfo : EIATTR_KPARAM_INFO
	.align		4
.L_192:
        /*0058*/ 	.byte	0x04, 0x17
        /*005a*/ 	.short	(.L_194 - .L_193)
.L_193:
        /*005c*/ 	.word	0x00000000
        /*0060*/ 	.short	0x0002
        /*0062*/ 	.short	0x0010
        /*0064*/ 	.byte	0x00, 0xf5, 0x21, 0x00


	//----- nvinfo : EIATTR_KPARAM_INFO
	.align		4
.L_194:
        /*0068*/ 	.byte	0x04, 0x17
        /*006a*/ 	.short	(.L_196 - .L_195)
.L_195:
        /*006c*/ 	.word	0x00000000
        /*0070*/ 	.short	0x0001
        /*0072*/ 	.short	0x0008
        /*0074*/ 	.byte	0x00, 0xf5, 0x21, 0x00


	//----- nvinfo : EIATTR_KPARAM_INFO
	.align		4
.L_196:
        /*0078*/ 	.byte	0x04, 0x17
        /*007a*/ 	.short	(.L_198 - .L_197)
.L_197:
        /*007c*/ 	.word	0x00000000
        /*0080*/ 	.short	0x0000
        /*0082*/ 	.short	0x0000
        /*0084*/ 	.byte	0x00, 0xf5, 0x21, 0x00


	//----- nvinfo : EIATTR_SPARSE_MMA_MASK
	.align		4
.L_198:
        /*0088*/ 	.byte	0x03, 0x50
        /*008a*/ 	.short	0x0000


	//----- nvinfo : EIATTR_MAXREG_COUNT
	.align		4
        /*008c*/ 	.byte	0x03, 0x1b
        /*008e*/ 	.short	0x00ff


	//----- nvinfo : EIATTR_MERCURY_ISA_VERSION
	.align		4
        /*0090*/ 	.byte	0x03, 0x5f
        /*0092*/ 	.short	0x0101


	//----- nvinfo : EIATTR_VRC_CTA_INIT_COUNT
	.align		4
        /*0094*/ 	.byte	0x02, 0x4a
	.zero		1
	.zero		1


	//----- nvinfo : EIATTR_EXIT_INSTR_OFFSETS
	.align		4
        /*0098*/ 	.byte	0x04, 0x1c
        /*009a*/ 	.short	(.L_200 - .L_199)


	//   ....[0]....
.L_199:
        /*009c*/ 	.word	0x00000070


	//   ....[1]....
        /*00a0*/ 	.word	0x00000260


	//----- nvinfo : EIATTR_CBANK_PARAM_SIZE
	.align		4
.L_200:
        /*00a4*/ 	.byte	0x03, 0x19
        /*00a6*/ 	.short	0x0038


	//----- nvinfo : EIATTR_PARAM_CBANK
	.align		4
        /*00a8*/ 	.byte	0x04, 0x0a
        /*00aa*/ 	.short	(.L_202 - .L_201)
	.align		4
.L_201:
        /*00ac*/ 	.word	index@(.nv.constant0._Z10sortOutputPiPfS0_S_S0_S0_ji)
        /*00b0*/ 	.short	0x0380
        /*00b2*/ 	.short	0x0038


	//----- nvinfo : EIATTR_SW_WAR
	.align		4
.L_202:
        /*00b4*/ 	.byte	0x04, 0x36
        /*00b6*/ 	.short	(.L_204 - .L_203)
.L_203:
        /*00b8*/ 	.word	0x00000008
.L_204:


//--------------------- .nv.callgraph             --------------------------
	.section	.nv.callgraph,"",@"SHT_CUDA_CALLGRAPH"
	.align	4
	.sectionentsize	8
	.align		4
        /*0000*/ 	.word	0x00000000
	.align		4
        /*0004*/ 	.word	0xffffffff
	.align		4
        /*0008*/ 	.word	0x00000000
	.align		4
        /*000c*/ 	.word	0xfffffffe
	.align		4
        /*0010*/ 	.word	0x00000000
	.align		4
        /*0014*/ 	.word	0xfffffffd
	.align		4
        /*0018*/ 	.word	0x00000000
	.align		4
        /*001c*/ 	.word	0xfffffffc


//--------------------- .nv.constant4             --------------------------
	.section	.nv.constant4,"a",@progbits
	.align	8
	.align		8
.nv.constant4:
        /*0000*/ 	.dword	_ZN34_INTERNAL_91d38767_4_k_cu_56a59fc54cuda3std3__45__cpo5beginE
	.align		8
        /*0008*/ 	.dword	_ZN34_INTERNAL_91d38767_4_k_cu_56a59fc54cuda3std3__45__cpo3endE
	.align		8
        /*0010*/ 	.dword	_ZN34_INTERNAL_91d38767_4_k_cu_56a59fc54cuda3std3__45__cpo6cbeginE
	.align		8
        /*0018*/ 	.dword	_ZN34_INTERNAL_91d38767_4_k_cu_56a59fc54cuda3std3__45__cpo4cendE
	.align		8
        /*0020*/ 	.dword	_ZN34_INTERNAL_91d38767_4_k_cu_56a59fc54cuda3std3__45__cpo6rbeginE
	.align		8
        /*0028*/ 	.dword	_ZN34_INTERNAL_91d38767_4_k_cu_56a59fc54cuda3std3__45__cpo4rendE
	.align		8
        /*0030*/ 	.dword	_ZN34_INTERNAL_91d38767_4_k_cu_56a59fc54cuda3std3__45__cpo7crbeginE
	.align		8
        /*0038*/ 	.dword	_ZN34_INTERNAL_91d38767_4_k_cu_56a59fc54cuda3std3__45__cpo5crendE
	.align		8
        /*0040*/ 	.dword	_ZN34_INTERNAL_91d38767_4_k_cu_56a59fc54cuda3std3__436_GLOBAL__N__91d38767_4_k_cu_56a59fc56ignoreE
	.align		8
        /*0048*/ 	.dword	_ZN34_INTERNAL_91d38767_4_k_cu_56a59fc54cuda3std3__419piecewise_constructE
	.align		8
        /*0050*/ 	.dword	_ZN34_INTERNAL_91d38767_4_k_cu_56a59fc54cuda3std3__48in_placeE
	.align		8
        /*0058*/ 	.dword	_ZN34_INTERNAL_91d38767_4_k_cu_56a59fc54cuda3std3__420unreachable_sentinelE
	.align		8
        /*0060*/ 	.dword	_ZN34_INTERNAL_91d38767_4_k_cu_56a59fc54cuda3std3__47nulloptE
	.align		8
        /*0068*/ 	.dword	_ZN34_INTERNAL_91d38767_4_k_cu_56a59fc54cuda3std6ranges3__45__cpo4swapE
	.align		8
        /*0070*/ 	.dword	_ZN34_INTERNAL_91d38767_4_k_cu_56a59fc54cuda3std6ranges3__45__cpo9iter_moveE
	.align		8
        /*0078*/ 	.dword	_ZN34_INTERNAL_91d38767_4_k_cu_56a59fc54cuda3std6ranges3__45__cpo5beginE
	.align		8
        /*0080*/ 	.dword	_ZN34_INTERNAL_91d38767_4_k_cu_56a59fc54cuda3std6ranges3__45__cpo3endE
	.align		8
        /*0088*/ 	.dword	_ZN34_INTERNAL_91d38767_4_k_cu_56a59fc54cuda3std6ranges3__45__cpo6cbeginE
	.align		8
        /*0090*/ 	.dword	_ZN34_INTERNAL_91d38767_4_k_cu_56a59fc54cuda3std6ranges3__45__cpo4cendE
	.align		8
        /*0098*/ 	.dword	_ZN34_INTERNAL_91d38767_4_k_cu_56a59fc54cuda3std6ranges3__45__cpo7advanceE
	.align		8
        /*00a0*/ 	.dword	_ZN34_INTERNAL_91d38767_4_k_cu_56a59fc54cuda3std6ranges3__45__cpo9iter_swapE
	.align		8
        /*00a8*/ 	.dword	_ZN34_INTERNAL_91d38767_4_k_cu_56a59fc54cuda3std6ranges3__45__cpo4nextE
	.align		8
        /*00b0*/ 	.dword	_ZN34_INTERNAL_91d38767_4_k_cu_56a59fc54cuda3std6ranges3__45__cpo4prevE
	.align		8
        /*00b8*/ 	.dword	_ZN34_INTERNAL_91d38767_4_k_cu_56a59fc54cuda3std6ranges3__45__cpo4dataE
	.align		8
        /*00c0*/ 	.dword	_ZN34_INTERNAL_91d38767_4_k_cu_56a59fc54cuda3std6ranges3__45__cpo5cdataE
	.align		8
        /*00c8*/ 	.dword	_ZN34_INTERNAL_91d38767_4_k_cu_56a59fc54cuda3std6ranges3__45__cpo4sizeE
	.align		8
        /*00d0*/ 	.dword	_ZN34_INTERNAL_91d38767_4_k_cu_56a59fc54cuda3std6ranges3__45__cpo5ssizeE
	.align		8
        /*00d8*/ 	.dword	_ZN34_INTERNAL_91d38767_4_k_cu_56a59fc54cuda3std6ranges3__45__cpo8distanceE
	.align		8
        /*00e0*/ 	.dword	_ZN34_INTERNAL_91d38767_4_k_cu_56a59fc56thrust24THRUST_300001_SM_1000_NS6system6detail10sequential3seqE


//--------------------- .text._ZN3cub18CUB_300001_SM_10006detail10radix_sort29DeviceRadixSortOnesweepKernelINS1_5radix10policy_hubIfijE10Policy1000ELNS0_9SortOrderE1EfijiiNS1_21identity_decomposer_tEEEvPT5_SB_PT3_PKSC_PT1_PKSG_PT2_PKSK_T4_iiT6_ --------------------------
	.section	.text._ZN3cub18CUB_300001_SM_10006detail10radix_sort29DeviceRadixSortOnesweepKernelINS1_5radix10policy_hubIfijE10Policy1000ELNS0_9SortOrderE1EfijiiNS1_21identity_decomposer_tEEEvPT5_SB_PT3_PKSC_PT1_PKSG_PT2_PKSK_T4_iiT6_,"ax",@progbits
	.align	128
        .global         _ZN3cub18CUB_300001_SM_10006detail10radix_sort29DeviceRadixSortOnesweepKernelINS1_5radix10policy_hubIfijE10Policy1000ELNS0_9SortOrderE1EfijiiNS1_21identity_decomposer_tEEEvPT5_SB_PT3_PKSC_PT1_PKSG_PT2_PKSK_T4_iiT6_
        .type           _ZN3cub18CUB_300001_SM_10006detail10radix_sort29DeviceRadixSortOnesweepKernelINS1_5radix10policy_hubIfijE10Policy1000ELNS0_9SortOrderE1EfijiiNS1_21identity_decomposer_tEEEvPT5_SB_PT3_PKSC_PT1_PKSG_PT2_PKSK_T4_iiT6_,@function
        .size           _ZN3cub18CUB_300001_SM_10006detail10radix_sort29DeviceRadixSortOnesweepKernelINS1_5radix10policy_hubIfijE10Policy1000ELNS0_9SortOrderE1EfijiiNS1_21identity_decomposer_tEEEvPT5_SB_PT3_PKSC_PT1_PKSG_PT2_PKSK_T4_iiT6_,(.L_x_243 - _ZN3cub18CUB_300001_SM_10006detail10radix_sort29DeviceRadixSortOnesweepKernelINS1_5radix10policy_hubIfijE10Policy1000ELNS0_9SortOrderE1EfijiiNS1_21identity_decomposer_tEEEvPT5_SB_PT3_PKSC_PT1_PKSG_PT2_PKSK_T4_iiT6_)
        .other          _ZN3cub18CUB_300001_SM_10006detail10radix_sort29DeviceRadixSortOnesweepKernelINS1_5radix10policy_hubIfijE10Policy1000ELNS0_9SortOrderE1EfijiiNS1_21identity_decomposer_tEEEvPT5_SB_PT3_PKSC_PT1_PKSG_PT2_PKSK_T4_iiT6_,@"STO_CUDA_ENTRY STV_DEFAULT"
_ZN3cub18CUB_300001_SM_10006detail10radix_sort29DeviceRadixSortOnesweepKernelINS1_5radix10policy_hubIfijE10Policy1000ELNS0_9SortOrderE1EfijiiNS1_21identity_decomposer_tEEEvPT5_SB_PT3_PKSC_PT1_PKSG_PT2_PKSK_T4_iiT6_:
.text._ZN3cub18CUB_300001_SM_10006detail10radix_sort29DeviceRadixSortOnesweepKernelINS1_5radix10policy_hubIfijE10Policy1000ELNS0_9SortOrderE1EfijiiNS1_21identity_decomposer_tEEEvPT5_SB_PT3_PKSC_PT1_PKSG_PT2_PKSK_T4_iiT6_:
[----:B------:R-:W-:Y:S01]  /*0000*/  LDC R1, c[0x0][0x37c] ;  /* 0x0000df00ff017b82 */ /* 0x000fe20000000800 */
[----:B------:R-:W0:Y:S01]  /*0010*/  S2R R35, SR_TID.X ;  /* 0x0000000000237919 */ /* 0x000e220000002100 */
[----:B------:R-:W-:Y:S01]  /*0020*/  MOV R77, 0x400 ;  /* 0x00000400004d7802 */ /* 0x000fe20000000f00 */
[----:B------:R-:W1:Y:S01]  /*0030*/  LDCU.64 UR8, c[0x0][0x358] ;  /* 0x00006b00ff0877ac */ /* 0x000e620008000a00 */
[----:B------:R-:W-:Y:S01]  /*0040*/  BSSY.RECONVERGENT B0, `(.L_x_0) ;  /* 0x000000c000007945 */ /* 0x000fe20003800200 */
[----:B------:R-:W2:Y:S01]  /*0050*/  S2R R0, SR_CgaCtaId ;  /* 0x0000000000007919 */ /* 0x000ea20000008800 */
[----:B0-----:R-:W-:Y:S02]  /*0060*/  ISETP.NE.AND P0, PT, R35, RZ, PT ;  /* 0x000000ff2300720c */ /* 0x001fe40003f05270 */
[----:B--2---:R-:W-:-:S11]  /*0070*/  LEA R77, R0, R77, 0x18 ;  /* 0x0000004d004d7211 */ /* 0x004fd600078ec0ff */
[----:B-1----:R-:W-:Y:S05]  /*0080*/  @P0 BRA `(.L_x_1) ;  /* 0x00000000001c0947 */ /* 0x002fea0003800000 */
[----:B------:R-:W0:Y:S01]  /*0090*/  LDC.64 R2, c[0x0][0x388] ;  /* 0x0000e200ff027b82 */ /* 0x000e220000000a00 */
[----:B------:R-:W-:-:S05]  /*00a0*/  IMAD.MOV.U32 R5, RZ, RZ, 0x1 ;  /* 0x00000001ff057424 */ /* 0x000fca00078e00ff */
[----:B0-----:R-:W2:Y:S02]  /*00b0*/  ATOMG.E.ADD.STRONG.GPU PT, R2, desc[UR8][R2.64], R5 ;  /* 0x80000005020279a8 */ /* 0x001ea400081ef108 */
[----:B------:R-:W0:Y:S01]  /*00c0*/  S2UR UR5, SR_CgaCtaId ;  /* 0x00000000000579c3 */ /* 0x000e220000008800 */
[----:B------:R-:W-:Y:S02]  /*00d0*/  UMOV UR4, 0x400 ;  /* 0x0000040000047882 */ /* 0x000fe40000000000 */
[----:B0-----:R-:W-:-:S09]  /*00e0*/  ULEA UR4, UR5, UR4, 0x18 ;  /* 0x0000000405047291 */ /* 0x001fd2000f8ec0ff */
[----:B--2---:R0:W-:Y:S03]  /*00f0*/  STS [UR4+0x8a00], R2 ;  /* 0x008a0002ff007988 */ /* 0x0041e60008000804 */
.L_x_1:
[----:B------:R-:W-:Y:S05]  /*0100*/  BSYNC.RECONVERGENT B0 ;  /* 0x0000000000007941 */ /* 0x000fea0003800200 */
.L_x_0:
[----:B------:R-:W-:Y:S06]  /*0110*/  BAR.SYNC.DEFER_BLOCKING 0x0 ;  /* 0x0000000000007b1d */ /* 0x000fec0000010000 */
[----:B------:R-:W1:Y:S01]  /*0120*/  LDCU UR4, c[0x0][0x3c0] ;  /* 0x00007800ff0477ac */ /* 0x000e620008000800 */
[----:B------:R-:W2:Y:S01]  /*0130*/  S2R R73, SR_LANEID ;  /* 0x0000000000497919 */ /* 0x000ea20000000000 */
[----:B------:R-:W3:Y:S02]  /*0140*/  LDS R75, [R77+0x8a00] ;  /* 0x008a00004d4b7984 */ /* 0x000ee40000000800 */
[----:B---3--:R-:W-:-:S04]  /*0150*/  IMAD R72, R75, 0x2280, RZ ;  /* 0x000022804b487824 */ /* 0x008fc800078e02ff */
[----:B------:R-:W-:-:S05]  /*0160*/  VIADD R0, R72, 0x2280 ;  /* 0x0000228048007836 */ /* 0x000fca0000000000 */
[----:B-1----:R-:W-:Y:S02]  /*0170*/  ISETP.GT.AND P0, PT, R0, UR4, PT ;  /* 0x0000000400007c0c */ /* 0x002fe4000bf04270 */
[----:B------:R-:W-:-:S11]  /*0180*/  SHF.R.U32.HI R0, RZ, 0x5, R35 ;  /* 0x00000005ff007819 */ /* 0x000fd60000011623 */
[----:B--2---:R-:W-:Y:S05]  /*0190*/  @P0 BRA `(.L_x_2) ;  /* 0x0000000000800947 */ /* 0x004fea0003800000 */
[----:B------:R-:W1:Y:S01]  /*01a0*/  LDCU.64 UR4, c[0x0][0x3a8] ;  /* 0x00007500ff0477ac */ /* 0x000e620008000a00 */
[C---:B------:R-:W-:Y:S02]  /*01b0*/  LOP3.LUT R71, R35.reuse, 0x1f, RZ, 0xc0, !PT ;  /* 0x0000001f23477812 */ /* 0x040fe400078ec0ff */
[----:B0-----:R-:W-:-:S05]  /*01c0*/  LOP3.LUT R2, R35, 0x3e0, RZ, 0xc0, !PT ;  /* 0x000003e023027812 */ /* 0x001fca00078ec0ff */
[----:B------:R-:W-:-:S05]  /*01d0*/  IMAD R71, R2, 0x17, R71 ;  /* 0x0000001702477824 */ /* 0x000fca00078e0247 */
[----:B------:R-:W-:-:S05]  /*01e0*/  IADD3 R39, P0, PT, R72, R71, RZ ;  /* 0x0000004748277210 */ /* 0x000fca0007f1e0ff */
[----:B------:R-:W-:Y:S01]  /*01f0*/  IMAD.X R40, RZ, RZ, RZ, P0 ;  /* 0x000000ffff287224 */ /* 0x000fe200000e06ff */
[----:B-1----:R-:W-:-:S04]  /*0200*/  LEA R2, P0, R39, UR4, 0x2 ;  /* 0x0000000427027c11 */ /* 0x002fc8000f8010ff */
[----:B------:R-:W-:-:S05]  /*0210*/  LEA.HI.X R3, R39, UR5, R40, 0x2, P0 ;  /* 0x0000000527037c11 */ /* 0x000fca00080f1428 */
[----:B------:R0:W5:Y:S04]  /*0220*/  LDG.E R70, desc[UR8][R2.64] ;  /* 0x0000000802467981 */ /* 0x000168000c1e1900 */
        /* <DEDUP_REMOVED lines=21> */
[----:B------:R0:W5:Y:S01]  /*0380*/  LDG.E R48, desc[UR8][R2.64+0xb00] ;  /* 0x000b000802307981 */ /* 0x000162000c1e1900 */
[----:B------:R-:W-:Y:S05]  /*0390*/  BRA `(.L_x_3) ;  /* 0x0000000400907947 */ /* 0x000fea0003800000 */
.L_x_2:
[C---:B------:R-:W-:Y:S01]  /*03a0*/  LOP3.LUT R71, R35.reuse, 0x1f, RZ, 0xc0, !PT ;  /* 0x0000001f23477812 */ /* 0x040fe200078ec0ff */
[----:B------:R-:W1:Y:S01]  /*03b0*/  LDCU.64 UR6, c[0x0][0x3a8] ;  /* 0x00007500ff0677ac */ /* 0x000e620008000a00 */
[----:B0-----:R-:W-:Y:S01]  /*03c0*/  LOP3.LUT R2, R35, 0x3e0, RZ, 0xc0, !PT ;  /* 0x000003e023027812 */ /* 0x001fe200078ec0ff */
[----:B------:R-:W-:Y:S01]  /*03d0*/  IMAD.MOV.U32 R70, RZ, RZ, -0x1 ;  /* 0xffffffffff467424 */ /* 0x000fe200078e00ff */
[----:B------:R-:W-:-:S03]  /*03e0*/  IADD3 R4, PT, PT, -R72, UR4, RZ ;  /* 0x0000000448047c10 */ /* 0x000fc6000fffe1ff */
[----:B------:R-:W-:-:S04]  /*03f0*/  IMAD R71, R2, 0x17, R71 ;  /* 0x0000001702477824 */ /* 0x000fc800078e0247 */
[C---:B------:R-:W-:Y:S01]  /*0400*/  VIADD R5, R71.reuse, 0x40 ;  /* 0x0000004047057836 */ /* 0x040fe20000000000 */
[----:B------:R-:W-:Y:S01]  /*0410*/  IADD3 R39, P2, PT, R72, R71, RZ ;  /* 0x0000004748277210 */ /* 0x000fe20007f5e0ff */
[C---:B------:R-:W-:Y:S01]  /*0420*/  VIADD R3, R71.reuse, 0x20 ;  /* 0x0000002047037836 */ /* 0x040fe20000000000 */
[-C--:B------:R-:W-:Y:S01]  /*0430*/  ISETP.GE.AND P6, PT, R71, R4.reuse, PT ;  /* 0x000000044700720c */ /* 0x080fe20003fc6270 */
[----:B------:R-:W-:Y:S01]  /*0440*/  IMAD.MOV.U32 R69, RZ, RZ, -0x1 ;  /* 0xffffffffff457424 */ /* 0x000fe200078e00ff */
[-C--:B------:R-:W-:Y:S01]  /*0450*/  ISETP.GE.AND P1, PT, R5, R4.reuse, PT ;  /* 0x000000040500720c */ /* 0x080fe20003f26270 */
[----:B------:R-:W-:Y:S01]  /*0460*/  VIADD R5, R71, 0x80 ;  /* 0x0000008047057836 */ /* 0x000fe20000000000 */
[-C--:B------:R-:W-:Y:S01]  /*0470*/  ISETP.GE.AND P0, PT, R3, R4.reuse, PT ;  /* 0x000000040300720c */ /* 0x080fe20003f06270 */
[----:B------:R-:W-:Y:S01]  /*0480*/  VIADD R3, R71, 0x60 ;  /* 0x0000006047037836 */ /* 0x000fe20000000000 */
[----:B-1----:R-:W-:Y:S01]  /*0490*/  LEA R2, P4, R39, UR6, 0x2 ;  /* 0x0000000627027c11 */ /* 0x002fe2000f8810ff */
[----:B------:R-:W-:Y:S01]  /*04a0*/  IMAD.X R40, RZ, RZ, RZ, P2 ;  /* 0x000000ffff287224 */ /* 0x000fe200010e06ff */
[-C--:B------:R-:W-:Y:S01]  /*04b0*/  ISETP.GE.AND P3, PT, R5, R4.reuse, PT ;  /* 0x000000040500720c */ /* 0x080fe20003f66270 */
[----:B------:R-:W-:Y:S01]  /*04c0*/  VIADD R5, R71, 0xa0 ;  /* 0x000000a047057836 */ /* 0x000fe20000000000 */
[----:B------:R-:W-:Y:S01]  /*04d0*/  ISETP.GE.AND P2, PT, R3, R4, PT ;  /* 0x000000040300720c */ /* 0x000fe20003f46270 */
[----:B------:R-:W-:Y:S01]  /*04e0*/  VIADD R7, R71, 0xc0 ;  /* 0x000000c047077836 */ /* 0x000fe20000000000 */
[----:B------:R-:W-:-:S02]  /*04f0*/  LEA.HI.X R3, R39, UR7, R40, 0x2, P4 ;  /* 0x0000000727037c11 */ /* 0x000fc4000a0f1428 */
[-C--:B------:R-:W-:Y:S01]  /*0500*/  ISETP.GE.AND P4, PT, R5, R4.reuse, PT ;  /* 0x000000040500720c */ /* 0x080fe20003f86270 */
[----:B------:R-:W-:Y:S01]  /*0510*/  VIADD R5, R71, 0xe0 ;  /* 0x000000e047057836 */ /* 0x000fe20000000000 */
[-C--:B------:R-:W-:Y:S01]  /*0520*/  ISETP.GE.AND P5, PT, R7, R4.reuse, PT ;  /* 0x000000040700720c */ /* 0x080fe20003fa6270 */
[----:B------:R1:W5:Y:S01]  /*0530*/  @!P6 LDG.E R70, desc[UR8][R2.64] ;  /* 0x000000080246e981 */ /* 0x000362000c1e1900 */
[----:B------:R-:W-:Y:S02]  /*0540*/  IMAD.MOV.U32 R67, RZ, RZ, -0x1 ;  /* 0xffffffffff437424 */ /* 0x000fe400078e00ff */
[-C--:B------:R-:W-:Y:S01]  /*0550*/  ISETP.GE.AND P6, PT, R5, R4.reuse, PT ;  /* 0x000000040500720c */ /* 0x080fe20003fc6270 */
[----:B------:R-:W-:Y:S01]  /*0560*/  VIADD R5, R71, 0x100 ;  /* 0x0000010047057836 */ /* 0x000fe20000000000 */
[----:B------:R1:W5:Y:S01]  /*0570*/  @!P0 LDG.E R69, desc[UR8][R2.64+0x80] ;  /* 0x0000800802458981 */ /* 0x000362000c1e1900 */
[----:B------:R-:W-:Y:S02]  /*0580*/  IMAD.MOV.U32 R66, RZ, RZ, -0x1 ;  /* 0xffffffffff427424 */ /* 0x000fe400078e00ff */
[----:B------:R-:W-:Y:S01]  /*0590*/  IMAD.MOV.U32 R68, RZ, RZ, -0x1 ;  /* 0xffffffffff447424 */ /* 0x000fe200078e00ff */
[----:B------:R-:W-:Y:S01]  /*05a0*/  ISETP.GE.AND P0, PT, R5, R4, PT ;  /* 0x000000040500720c */ /* 0x000fe20003f06270 */
[C---:B------:R-:W-:Y:S01]  /*05b0*/  VIADD R5, R71.reuse, 0x140 ;  /* 0x0000014047057836 */ /* 0x040fe20000000000 */
[----:B------:R1:W5:Y:S01]  /*05c0*/  @!P2 LDG.E R67, desc[UR8][R2.64+0x180] ;  /* 0x000180080243a981 */ /* 0x000362000c1e1900 */
[----:B------:R-:W-:-:S03]  /*05d0*/  VIADD R7, R71, 0x120 ;  /* 0x0000012047077836 */ /* 0x000fc60000000000 */
[----:B------:R-:W-:Y:S01]  /*05e0*/  ISETP.GE.AND P2, PT, R5, R4, PT ;  /* 0x000000040500720c */ /* 0x000fe20003f46270 */
[----:B------:R-:W-:Y:S01]  /*05f0*/  VIADD R5, R71, 0x160 ;  /* 0x0000016047057836 */ /* 0x000fe20000000000 */
[----:B------:R1:W5:Y:S01]  /*0600*/  @!P3 LDG.E R66, desc[UR8][R2.64+0x200] ;  /* 0x000200080242b981 */ /* 0x000362000c1e1900 */
[----:B------:R-:W-:-:S03]  /*0610*/  IMAD.MOV.U32 R64, RZ, RZ, -0x1 ;  /* 0xffffffffff407424 */ /* 0x000fc600078e00ff */
[-C--:B------:R-:W-:Y:S01]  /*0620*/  ISETP.GE.AND P3, PT, R5, R4.reuse, PT ;  /* 0x000000040500720c */ /* 0x080fe20003f66270 */
[----:B------:R-:W-:Y:S01]  /*0630*/  VIADD R5, R71, 0x1a0 ;  /* 0x000001a047057836 */ /* 0x000fe20000000000 */
[----:B------:R1:W5:Y:S01]  /*0640*/  @!P1 LDG.E R68, desc[UR8][R2.64+0x100] ;  /* 0x0001000802449981 */ /* 0x000362000c1e1900 */
[-C--:B------:R-:W-:Y:S01]  /*0650*/  ISETP.GE.AND P1, PT, R7, R4.reuse, PT ;  /* 0x000000040700720c */ /* 0x080fe20003f26270 */
[----:B------:R-:W-:Y:S02]  /*0660*/  IMAD.MOV.U32 R63, RZ, RZ, -0x1 ;  /* 0xffffffffff3f7424 */ /* 0x000fe400078e00ff */
[----:B------:R1:W5:Y:S01]  /*0670*/  @!P5 LDG.E R64, desc[UR8][R2.64+0x300] ;  /* 0x000300080240d981 */ /* 0x000362000c1e1900 */
[-C--:B------:R-:W-:Y:S01]  /*0680*/  ISETP.GE.AND P5, PT, R5, R4.reuse, PT ;  /* 0x000000040500720c */ /* 0x080fe20003fa6270 */
[C---:B------:R-:W-:Y:S02]  /*0690*/  VIADD R5, R71.reuse, 0x1c0 ;  /* 0x000001c047057836 */ /* 0x040fe40000000000 */
[----:B------:R-:W-:Y:S01]  /*06a0*/  IMAD.MOV.U32 R65, RZ, RZ, -0x1 ;  /* 0xffffffffff417424 */ /* 0x000fe200078e00ff */
[----:B------:R1:W5:Y:S01]  /*06b0*/  @!P6 LDG.E R63, desc[UR8][R2.64+0x380] ;  /* 0x00038008023fe981 */ /* 0x000362000c1e1900 */
[----:B------:R-:W-:Y:S01]  /*06c0*/  VIADD R7, R71, 0x180 ;  /* 0x0000018047077836 */ /* 0x000fe20000000000 */
[----:B------:R-:W-:Y:S01]  /*06d0*/  ISETP.GE.AND P6, PT, R5, R4, PT ;  /* 0x000000040500720c */ /* 0x000fe20003fc6270 */
[----:B------:R-:W-:-:S02]  /*06e0*/  IMAD.MOV.U32 R61, RZ, RZ, -0x1 ;  /* 0xffffffffff3d7424 */ /* 0x000fc400078e00ff */
        /* <DEDUP_REMOVED lines=17> */
[----:B------:R-:W-:Y:S01]  /*0800*/  IMAD.MOV.U32 R57, RZ, RZ, -0x1 ;  /* 0xffffffffff397424 */ /* 0x000fe200078e00ff */
[----:B------:R-:W-:Y:S01]  /*0810*/  ISETP.GE.AND P4, PT, R5, R4, PT ;  /* 0x000000040500720c */ /* 0x000fe20003f86270 */
[C---:B------:R-:W-:Y:S01]  /*0820*/  VIADD R7, R71.reuse, 0x240 ;  /* 0x0000024047077836 */ /* 0x040fe20000000000 */
[----:B------:R1:W5:Y:S01]  /*0830*/  @!P3 LDG.E R59, desc[UR8][R2.64+0x580] ;  /* 0x00058008023bb981 */ /* 0x000362000c1e1900 */
[----:B------:R-:W-:-:S02]  /*0840*/  VIADD R5, R71, 0x280 ;  /* 0x0000028047057836 */ /* 0x000fc40000000000 */
[----:B------:R-:W-:Y:S01]  /*0850*/  IMAD.MOV.U32 R56, RZ, RZ, -0x1 ;  /* 0xffffffffff387424 */ /* 0x000fe200078e00ff */
[----:B------:R1:W5:Y:S01]  /*0860*/  @!P5 LDG.E R57, desc[UR8][R2.64+0x680] ;  /* 0x000680080239d981 */ /* 0x000362000c1e1900 */
[----:B------:R-:W-:Y:S01]  /*0870*/  IMAD.MOV.U32 R55, RZ, RZ, -0x1 ;  /* 0xffffffffff377424 */ /* 0x000fe200078e00ff */
[-C--:B------:R-:W-:Y:S01]  /*0880*/  ISETP.GE.AND P3, PT, R7, R4.reuse, PT ;  /* 0x000000040700720c */ /* 0x080fe20003f66270 */
[----:B------:R-:W-:Y:S01]  /*0890*/  VIADD R7, R71, 0x2a0 ;  /* 0x000002a047077836 */ /* 0x000fe20000000000 */
[-C--:B------:R-:W-:Y:S01]  /*08a0*/  ISETP.GE.AND P5, PT, R5, R4.reuse, PT ;  /* 0x000000040500720c */ /* 0x080fe20003fa6270 */
[----:B------:R-:W-:Y:S01]  /*08b0*/  VIADD R5, R71, 0x2c0 ;  /* 0x000002c047057836 */ /* 0x000fe20000000000 */
[----:B------:R1:W5:Y:S02]  /*08c0*/  @!P6 LDG.E R56, desc[UR8][R2.64+0x700] ;  /* 0x000700080238e981 */ /* 0x000364000c1e1900 */
[-C--:B------:R-:W-:Y:S02]  /*08d0*/  ISETP.GE.AND P6, PT, R7, R4.reuse, PT ;  /* 0x000000040700720c */ /* 0x080fe40003fc6270 */
[----:B------:R1:W5:Y:S01]  /*08e0*/  @!P0 LDG.E R55, desc[UR8][R2.64+0x780] ;  /* 0x0007800802378981 */ /* 0x000362000c1e1900 */
[----:B------:R-:W-:Y:S01]  /*08f0*/  ISETP.GE.AND P0, PT, R5, R4, PT ;  /* 0x000000040500720c */ /* 0x000fe20003f06270 */
[----:B------:R-:W-:-:S02]  /*0900*/  IMAD.MOV.U32 R54, RZ, RZ, -0x1 ;  /* 0xffffffffff367424 */ /* 0x000fc400078e00ff */
[----:B------:R-:W-:Y:S02]  /*0910*/  IMAD.MOV.U32 R53, RZ, RZ, -0x1 ;  /* 0xffffffffff357424 */ /* 0x000fe400078e00ff */
[----:B------:R-:W-:Y:S02]  /*0920*/  IMAD.MOV.U32 R52, RZ, RZ, -0x1 ;  /* 0xffffffffff347424 */ /* 0x000fe400078e00ff */
[----:B------:R-:W-:Y:S01]  /*0930*/  IMAD.MOV.U32 R51, RZ, RZ, -0x1 ;  /* 0xffffffffff337424 */ /* 0x000fe200078e00ff */
[----:B------:R1:W5:Y:S01]  /*0940*/  @!P1 LDG.E R54, desc[UR8][R2.64+0x800] ;  /* 0x0008000802369981 */ /* 0x000362000c1e1900 */
[----:B------:R-:W-:Y:S02]  /*0950*/  IMAD.MOV.U32 R50, RZ, RZ, -0x1 ;  /* 0xffffffffff327424 */ /* 0x000fe400078e00ff */
[----:B------:R-:W-:Y:S01]  /*0960*/  IMAD.MOV.U32 R49, RZ, RZ, -0x1 ;  /* 0xffffffffff317424 */ /* 0x000fe200078e00ff */
[----:B------:R1:W5:Y:S01]  /*0970*/  @!P2 LDG.E R53, desc[UR8][R2.64+0x880] ;  /* 0x000880080235a981 */ /* 0x000362000c1e1900 */
[----:B------:R-:W-:-:S03]  /*0980*/  IMAD.MOV.U32 R48, RZ, RZ, -0x1 ;  /* 0xffffffffff307424 */ /* 0x000fc600078e00ff */
[----:B------:R1:W5:Y:S04]  /*0990*/  @!P3 LDG.E R52, desc[UR8][R2.64+0x900] ;  /* 0x000900080234b981 */ /* 0x000368000c1e1900 */
[----:B------:R1:W5:Y:S04]  /*09a0*/  @!P4 LDG.E R51, desc[UR8][R2.64+0x980] ;  /* 0x000980080233c981 */ /* 0x000368000c1e1900 */
[----:B------:R1:W5:Y:S04]  /*09b0*/  @!P5 LDG.E R50, desc[UR8][R2.64+0xa00] ;  /* 0x000a00080232d981 */ /* 0x000368000c1e1900 */
[----:B------:R1:W5:Y:S04]  /*09c0*/  @!P6 LDG.E R49, desc[UR8][R2.64+0xa80] ;  /* 0x000a80080231e981 */ /* 0x000368000c1e1900 */
[----:B------:R1:W5:Y:S02]  /*09d0*/  @!P0 LDG.E R48, desc[UR8][R2.64+0xb00] ;  /* 0x000b000802308981 */ /* 0x000364000c1e1900 */
.L_x_3:
[----:B01----:R-:W-:Y:S01]  /*09e0*/  VIMNMX R2, PT, PT, R73, 0xe0, !PT ;  /* 0x000000e049027848 */ /* 0x003fe20007fe0100 */
[----:B------:R-:W0:Y:S01]  /*09f0*/  LDCU UR4, c[0x0][0x3c8] ;  /* 0x00007900ff0477ac */ /* 0x000e220008000800 */
[----:B-----5:R-:W-:Y:S01]  /*0a00*/  ISETP.GE.AND P6, PT, R70, RZ, PT ;  /* 0x000000ff4600720c */ /* 0x020fe20003fc6270 */
[----:B------:R-:W-:Y:S01]  /*0a10*/  IMAD.SHL.U32 R0, R0, 0x400, RZ ;  /* 0x0000040000007824 */ /* 0x000fe200078e00ff */
[--C-:B------:R-:W-:Y:S01]  /*0a20*/  IADD3 R2, PT, PT, R2, 0x1f, -R73.reuse ;  /* 0x0000001f02027810 */ /* 0x100fe20007ffe849 */
[----:B------:R-:W-:Y:S01]  /*0a30*/  UMOV UR5, 0xffffffff ;  /* 0xffffffff00057882 */ /* 0x000fe20000000000 */
[----:B------:R-:W-:Y:S01]  /*0a40*/  SEL R5, RZ, 0x7fffffff, !P6 ;  /* 0x7fffffffff057807 */ /* 0x000fe20007000000 */
[----:B------:R-:W-:Y:S01]  /*0a50*/  BSSY.RECONVERGENT B0, `(.L_x_4) ;  /* 0x0000034000007945 */ /* 0x000fe20003800200 */
[----:B------:R-:W-:Y:S01]  /*0a60*/  ISETP.GE.U32.AND P6, PT, R2, 0x1e0, PT ;  /* 0x000001e00200780c */ /* 0x000fe20003fc6070 */
[----:B------:R-:W-:Y:S01]  /*0a70*/  IMAD.MOV.U32 R4, RZ, RZ, R73 ;  /* 0x000000ffff047224 */ /* 0x000fe200078e0049 */
[----:B------:R-:W-:Y:S01]  /*0a80*/  ISETP.GE.AND P0, PT, R64, RZ, PT ;  /* 0x000000ff4000720c */ /* 0x000fe20003f06270 */
[----:B------:R-:W-:Y:S01]  /*0a90*/  IMAD.IADD R3, R77, 0x1, R0 ;  /* 0x000000014d037824 */ /* 0x000fe200078e0200 */
[----:B------:R-:W-:-:S02]  /*0aa0*/  ISETP.GE.AND P1, PT, R63, RZ, PT ;  /* 0x000000ff3f00720c */ /* 0x000fc40003f26270 */
[----:B------:R-:W-:Y:S02]  /*0ab0*/  ISETP.GE.AND P2, PT, R62, RZ, PT ;  /* 0x000000ff3e00720c */ /* 0x000fe40003f46270 */
[----:B------:R-:W-:Y:S02]  /*0ac0*/  ISETP.GE.AND P3, PT, R61, RZ, PT ;  /* 0x000000ff3d00720c */ /* 0x000fe40003f66270 */
[----:B------:R-:W-:Y:S01]  /*0ad0*/  LEA.HI R2, R2, 0x1, RZ, 0x1b ;  /* 0x0000000102027811 */ /* 0x000fe200078fd8ff */
[----:B0-----:R-:W-:Y:S01]  /*0ae0*/  USHF.L.U32 UR4, UR5, UR4, URZ ;  /* 0x0000000405047299 */ /* 0x001fe200080006ff */
[----:B------:R-:W-:Y:S02]  /*0af0*/  ISETP.GE.AND P4, PT, R60, RZ, PT ;  /* 0x000000ff3c00720c */ /* 0x000fe40003f86270 */
[----:B------:R-:W-:Y:S02]  /*0b00*/  ISETP.GE.AND P5, PT, R48, RZ, PT ;  /* 0x000000ff3000720c */ /* 0x000fe40003fa6270 */
[----:B------:R-:W-:-:S02]  /*0b10*/  SEL R47, RZ, 0x7fffffff, !P0 ;  /* 0x7fffffffff2f7807 */ /* 0x000fc40004000000 */
[----:B------:R-:W-:Y:S02]  /*0b20*/  SEL R46, RZ, 0x7fffffff, !P1 ;  /* 0x7fffffffff2e7807 */ /* 0x000fe40004800000 */
[----:B------:R-:W-:Y:S02]  /*0b30*/  SEL R45, RZ, 0x7fffffff, !P2 ;  /* 0x7fffffffff2d7807 */ /* 0x000fe40005000000 */
[----:B------:R-:W-:Y:S02]  /*0b40*/  LOP3.LUT R9, R2, 0xf, RZ, 0xc0, !PT ;  /* 0x0000000f02097812 */ /* 0x000fe400078ec0ff */
[----:B------:R-:W-:Y:S02]  /*0b50*/  SEL R44, RZ, 0x7fffffff, !P3 ;  /* 0x7fffffffff2c7807 */ /* 0x000fe40005800000 */
[----:B------:R-:W-:Y:S02]  /*0b60*/  SEL R33, RZ, 0x7fffffff, !P4 ;  /* 0x7fffffffff217807 */ /* 0x000fe40006000000 */
[----:B------:R-:W-:-:S02]  /*0b70*/  SEL R7, RZ, 0x7fffffff, !P5 ;  /* 0x7fffffffff077807 */ /* 0x000fc40006800000 */
[----:B------:R-:W-:Y:S02]  /*0b80*/  ISETP.NE.AND P1, PT, R9, RZ, PT ;  /* 0x000000ff0900720c */ /* 0x000fe40003f25270 */
[----:B------:R-:W-:Y:S02]  /*0b90*/  LOP3.LUT R8, R5, R70, RZ, 0x3c, !PT ;  /* 0x0000004605087212 */ /* 0x000fe400078e3cff */
[----:B------:R-:W-:Y:S02]  /*0ba0*/  LOP3.LUT R47, R47, R64, RZ, 0x3c, !PT ;  /* 0x000000402f2f7212 */ /* 0x000fe400078e3cff */
[----:B------:R-:W-:Y:S02]  /*0bb0*/  LOP3.LUT R46, R46, R63, RZ, 0x3c, !PT ;  /* 0x0000003f2e2e7212 */ /* 0x000fe400078e3cff */
[----:B------:R-:W-:Y:S02]  /*0bc0*/  LOP3.LUT R45, R45, R62, RZ, 0x3c, !PT ;  /* 0x0000003e2d2d7212 */ /* 0x000fe400078e3cff */
[----:B------:R-:W-:Y:S01]  /*0bd0*/  LOP3.LUT R44, R44, R61, RZ, 0x3c, !PT ;  /* 0x0000003d2c2c7212 */ /* 0x000fe200078e3cff */
[----:B------:R-:W-:Y:S06]  /*0be0*/  @!P6 BRA `(.L_x_5) ;  /* 0x000000000068e947 */ /* 0x000fec0003800000 */
[----:B------:R-:W-:Y:S01]  /*0bf0*/  IMAD R6, R73, 0x4, R0 ;  /* 0x0000000449067824 */ /* 0x000fe200078e0200 */
[----:B------:R-:W-:Y:S01]  /*0c00*/  LOP3.LUT R5, R2, 0xffffff0, RZ, 0xc0, !PT ;  /* 0x0ffffff002057812 */ /* 0x000fe200078ec0ff */
[----:B------:R-:W-:-:S03]  /*0c10*/  IMAD.MOV.U32 R4, RZ, RZ, R73 ;  /* 0x000000ffff047224 */ /* 0x000fc600078e0049 */
[----:B------:R-:W-:Y:S01]  /*0c20*/  IADD3 R6, PT, PT, R6, 0x400, R77 ;  /* 0x0000040006067810 */ /* 0x000fe20007ffe04d */
[----:B------:R-:W-:-:S07]  /*0c30*/  IMAD.MOV R5, RZ, RZ, -R5 ;  /* 0x000000ffff057224 */ /* 0x000fce00078e0a05 */
.L_x_6:
[----:B------:R-:W-:Y:S01]  /*0c40*/  VIADD R5, R5, 0x10 ;  /* 0x0000001005057836 */ /* 0x000fe20000000000 */
[----:B------:R-:W-:Y:S01]  /*0c50*/  STS [R6+-0x400], RZ ;  /* 0xfffc00ff06007388 */ /* 0x000fe20000000800 */
[----:B------:R-:W-:-:S03]  /*0c60*/  VIADD R4, R4, 0x200 ;  /* 0x0000020004047836 */ /* 0x000fc60000000000 */
[----:B------:R-:W-:Y:S01]  /*0c70*/  ISETP.NE.AND P0, PT, R5, RZ, PT ;  /* 0x000000ff0500720c */ /* 0x000fe20003f05270 */
[----:B------:R-:W-:Y:S04]  /*0c80*/  STS [R6+-0x380], RZ ;  /* 0xfffc80ff06007388 */ /* 0x000fe80000000800 */
[----:B------:R-:W-:Y:S04]  /*0c90*/  STS [R6+-0x300], RZ ;  /* 0xfffd00ff06007388 */ /* 0x000fe80000000800 */
[----:B------:R-:W-:Y:S04]  /*0ca0*/  STS [R6+-0x280], RZ ;  /* 0xfffd80ff06007388 */ /* 0x000fe80000000800 */
[----:B------:R-:W-:Y:S04]  /*0cb0*/  STS [R6+-0x200], RZ ;  /* 0xfffe00ff06007388 */ /* 0x000fe80000000800 */
[----:B------:R-:W-:Y:S04]  /*0cc0*/  STS [R6+-0x180], RZ ;  /* 0xfffe80ff06007388 */ /* 0x000fe80000000800 */
[----:B------:R-:W-:Y:S04]  /*0cd0*/  STS [R6+-0x100], RZ ;  /* 0xffff00ff06007388 */ /* 0x000fe80000000800 */
[----:B------:R-:W-:Y:S04]  /*0ce0*/  STS [R6+-0x80], RZ ;  /* 0xffff80ff06007388 */ /* 0x000fe80000000800 */
[----:B------:R-:W-:Y:S04]  /*0cf0*/  STS [R6], RZ ;  /* 0x000000ff06007388 */ /* 0x000fe80000000800 */
[----:B------:R-:W-:Y:S04]  /*0d00*/  STS [R6+0x80], RZ ;  /* 0x000080ff06007388 */ /* 0x000fe80000000800 */
[----:B------:R-:W-:Y:S04]  /*0d10*/  STS [R6+0x100], RZ ;  /* 0x000100ff06007388 */ /* 0x000fe80000000800 */
[----:B------:R-:W-:Y:S04]  /*0d20*/  STS [R6+0x180], RZ ;  /* 0x000180ff06007388 */ /* 0x000fe80000000800 */
[----:B------:R-:W-:Y:S04]  /*0d30*/  STS [R6+0x200], RZ ;  /* 0x000200ff06007388 */ /* 0x000fe80000000800 */
[----:B------:R-:W-:Y:S04]  /*0d40*/  STS [R6+0x280], RZ ;  /* 0x000280ff06007388 */ /* 0x000fe80000000800 */
[----:B------:R-:W-:Y:S04]  /*0d50*/  STS [R6+0x300], RZ ;  /* 0x000300ff06007388 */ /* 0x000fe80000000800 */
[----:B------:R0:W-:Y:S02]  /*0d60*/  STS [R6+0x380], RZ ;  /* 0x000380ff06007388 */ /* 0x0001e40000000800 */
[----:B0-----:R-:W-:Y:S01]  /*0d70*/  VIADD R6, R6, 0x800 ;  /* 0x0000080006067836 */ /* 0x001fe20000000000 */
[----:B------:R-:W-:Y:S06]  /*0d80*/  @P0 BRA `(.L_x_6) ;  /* 0xfffffffc00ac0947 */ /* 0x000fec000383ffff */
.L_x_5:
[----:B------:R-:W-:Y:S05]  /*0d90*/  BSYNC.RECONVERGENT B0 ;  /* 0x0000000000007941 */ /* 0x000fea0003800200 */
.L_x_4:
[----:B------:R-:W-:Y:S01]  /*0da0*/  BSSY.RECONVERGENT B0, `(.L_x_7) ;  /* 0x0000027000007945 */ /* 0x000fe20003800200 */
[----:B------:R-:W-:Y:S02]  /*0db0*/  LOP3.LUT R33, R33, R60, RZ, 0x3c, !PT ;  /* 0x0000003c21217212 */ /* 0x000fe400078e3cff */
[----:B------:R-:W-:Y:S01]  /*0dc0*/  LOP3.LUT R32, R7, R48, RZ, 0x3c, !PT ;  /* 0x0000003007207212 */ /* 0x000fe200078e3cff */
[----:B------:R-:W-:Y:S06]  /*0dd0*/  @!P1 BRA `(.L_x_8) ;  /* 0x00000000008c9947 */ /* 0x000fec0003800000 */
[----:B------:R-:W-:Y:S01]  /*0de0*/  ISETP.GE.U32.AND P0, PT, R9, 0x8, PT ;  /* 0x000000080900780c */ /* 0x000fe20003f06070 */
[----:B------:R-:W-:Y:S01]  /*0df0*/  BSSY.RECONVERGENT B1, `(.L_x_9) ;  /* 0x000000e000017945 */ /* 0x000fe20003800200 */
[----:B------:R-:W-:-:S04]  /*0e00*/  LOP3.LUT R6, R2, 0x7, RZ, 0xc0, !PT ;  /* 0x0000000702067812 */ /* 0x000fc800078ec0ff */
[----:B------:R-:W-:-:S07]  /*0e10*/  ISETP.NE.AND P1, PT, R6, RZ, PT ;  /* 0x000000ff0600720c */ /* 0x000fce0003f25270 */
[----:B------:R-:W-:Y:S06]  /*0e20*/  @!P0 BRA `(.L_x_10) ;  /* 0x0000000000288947 */ /* 0x000fec0003800000 */
[C---:B------:R-:W-:Y:S02]  /*0e30*/  IMAD R5, R4.reuse, 0x4, R3 ;  /* 0x0000000404057824 */ /* 0x040fe400078e0203 */
[----:B------:R-:W-:-:S03]  /*0e40*/  VIADD R4, R4, 0x100 ;  /* 0x0000010004047836 */ /* 0x000fc60000000000 */
[----:B------:R0:W-:Y:S04]  /*0e50*/  STS [R5], RZ ;  /* 0x000000ff05007388 */ /* 0x0001e80000000800 */
[----:B------:R0:W-:Y:S04]  /*0e60*/  STS [R5+0x80], RZ ;  /* 0x000080ff05007388 */ /* 0x0001e80000000800 */
[----:B------:R0:W-:Y:S04]  /*0e70*/  STS [R5+0x100], RZ ;  /* 0x000100ff05007388 */ /* 0x0001e80000000800 */
[----:B------:R0:W-:Y:S04]  /*0e80*/  STS [R5+0x180], RZ ;  /* 0x000180ff05007388 */ /* 0x0001e80000000800 */
[----:B------:R0:W-:Y:S04]  /*0e90*/  STS [R5+0x200], RZ ;  /* 0x000200ff05007388 */ /* 0x0001e80000000800 */
[----:B------:R0:W-:Y:S04]  /*0ea0*/  STS [R5+0x280], RZ ;  /* 0x000280ff05007388 */ /* 0x0001e80000000800 */
[----:B------:R0:W-:Y:S04]  /*0eb0*/  STS [R5+0x300], RZ ;  /* 0x000300ff05007388 */ /* 0x0001e80000000800 */
[----:B------:R0:W-:Y:S02]  /*0ec0*/  STS [R5+0x380], RZ ;  /* 0x000380ff05007388 */ /* 0x0001e40000000800 */
.L_x_10:
[----:B------:R-:W-:Y:S05]  /*0ed0*/  BSYNC.RECONVERGENT B1 ;  /* 0x0000000000017941 */ /* 0x000fea0003800200 */
.L_x_9:
[----:B------:R-:W-:Y:S05]  /*0ee0*/  @!P1 BRA `(.L_x_8) ;  /* 0x0000000000489947 */ /* 0x000fea0003800000 */
[----:B------:R-:W-:Y:S02]  /*0ef0*/  ISETP.GE.U32.AND P0, PT, R6, 0x4, PT ;  /* 0x000000040600780c */ /* 0x000fe40003f06070 */
[----:B------:R-:W-:-:S04]  /*0f00*/  LOP3.LUT R2, R2, 0x3, RZ, 0xc0, !PT ;  /* 0x0000000302027812 */ /* 0x000fc800078ec0ff */
[----:B------:R-:W-:-:S07]  /*0f10*/  ISETP.NE.AND P1, PT, R2, RZ, PT ;  /* 0x000000ff0200720c */ /* 0x000fce0003f25270 */
[C---:B0-----:R-:W-:Y:S02]  /*0f20*/  @P0 IMAD R5, R4.reuse, 0x4, R3 ;  /* 0x0000000404050824 */ /* 0x041fe400078e0203 */
[----:B------:R-:W-:-:S03]  /*0f30*/  @P0 VIADD R4, R4, 0x80 ;  /* 0x0000008004040836 */ /* 0x000fc60000000000 */
[----:B------:R1:W-:Y:S04]  /*0f40*/  @P0 STS [R5], RZ ;  /* 0x000000ff05000388 */ /* 0x0003e80000000800 */
[----:B------:R1:W-:Y:S04]  /*0f50*/  @P0 STS [R5+0x80], RZ ;  /* 0x000080ff05000388 */ /* 0x0003e80000000800 */
[----:B------:R1:W-:Y:S04]  /*0f60*/  @P0 STS [R5+0x100], RZ ;  /* 0x000100ff05000388 */ /* 0x0003e80000000800 */
[----:B------:R1:W-:Y:S01]  /*0f70*/  @P0 STS [R5+0x180], RZ ;  /* 0x000180ff05000388 */ /* 0x0003e20000000800 */
[----:B------:R-:W-:Y:S05]  /*0f80*/  @!P1 BRA `(.L_x_8) ;  /* 0x0000000000209947 */ /* 0x000fea0003800000 */
[----:B------:R-:W-:Y:S02]  /*0f90*/  IMAD R0, R4, 0x4, R0 ;  /* 0x0000000404007824 */ /* 0x000fe400078e0200 */
[----:B------:R-:W-:Y:S02]  /*0fa0*/  IMAD.MOV R2, RZ, RZ, -R2 ;  /* 0x000000ffff027224 */ /* 0x000fe400078e0a02 */
[----:B------:R-:W-:-:S07]  /*0fb0*/  IMAD.IADD R0, R77, 0x1, R0 ;  /* 0x000000014d007824 */ /* 0x000fce00078e0200 */
.L_x_11:
[----:B------:R-:W-:Y:S01]  /*0fc0*/  VIADD R2, R2, 0x1 ;  /* 0x0000000102027836 */ /* 0x000fe20000000000 */
[----:B------:R0:W-:Y:S04]  /*0fd0*/  STS [R0], RZ ;  /* 0x000000ff00007388 */ /* 0x0001e80000000800 */
[----:B------:R-:W-:Y:S01]  /*0fe0*/  ISETP.NE.AND P0, PT, R2, RZ, PT ;  /* 0x000000ff0200720c */ /* 0x000fe20003f05270 */
[----:B0-----:R-:W-:-:S12]  /*0ff0*/  VIADD R0, R0, 0x80 ;  /* 0x0000008000007836 */ /* 0x001fd80000000000 */
[----:B------:R-:W-:Y:S05]  /*1000*/  @P0 BRA `(.L_x_11) ;  /* 0xfffffffc00ec0947 */ /* 0x000fea000383ffff */
.L_x_8:
[----:B------:R-:W-:Y:S05]  /*1010*/  BSYNC.RECONVERGENT B0 ;  /* 0x0000000000007941 */ /* 0x000fea0003800200 */
.L_x_7:
[----:B------:R-:W2:Y:S01]  /*1020*/  LDCU UR7, c[0x0][0x3c4] ;  /* 0x00007880ff0777ac */ /* 0x000ea20008000800 */
[----:B------:R-:W-:Y:S01]  /*1030*/  ISETP.GE.AND P0, PT, R69, RZ, PT ;  /* 0x000000ff4500720c */ /* 0x000fe20003f06270 */
[----:B------:R-:W-:Y:S01]  /*1040*/  BSSY.RECONVERGENT B0, `(.L_x_12) ;  /* 0x00000e4000007945 */ /* 0x000fe20003800200 */
[----:B------:R-:W-:Y:S02]  /*1050*/  ISETP.GE.AND P2, PT, R66, RZ, PT ;  /* 0x000000ff4200720c */ /* 0x000fe40003f46270 */
[----:B------:R-:W-:Y:S02]  /*1060*/  SEL R0, RZ, 0x7fffffff, !P0 ;  /* 0x7fffffffff007807 */ /* 0x000fe40004000000 */
[----:B------:R-:W-:Y:S02]  /*1070*/  ISETP.NE.AND P0, PT, R8, 0x7fffffff, PT ;  /* 0x7fffffff0800780c */ /* 0x000fe40003f05270 */
[----:B------:R-:W-:Y:S02]  /*1080*/  LOP3.LUT R31, R0, R69, RZ, 0x3c, !PT ;  /* 0x00000045001f7212 */ /* 0x000fe400078e3cff */
[----:B------:R-:W-:-:S02]  /*1090*/  SEL R0, R8, 0x80000000, P0 ;  /* 0x8000000008007807 */ /* 0x000fc40000000000 */
[C---:B------:R-:W-:Y:S02]  /*10a0*/  ISETP.NE.AND P1, PT, R31.reuse, 0x7fffffff, PT ;  /* 0x7fffffff1f00780c */ /* 0x040fe40003f25270 */
[----:B------:R-:W-:Y:S02]  /*10b0*/  ISETP.GE.AND P0, PT, R68, RZ, PT ;  /* 0x000000ff4400720c */ /* 0x000fe40003f06270 */
[----:B------:R-:W-:Y:S02]  /*10c0*/  SEL R2, R31, 0x80000000, P1 ;  /* 0x800000001f027807 */ /* 0x000fe40000800000 */
[----:B--2---:R-:W-:Y:S02]  /*10d0*/  SHF.R.U32.HI R0, RZ, UR7, R0 ;  /* 0x00000007ff007c19 */ /* 0x004fe40008011600 */
[----:B------:R-:W-:Y:S02]  /*10e0*/  ISETP.GE.AND P1, PT, R67, RZ, PT ;  /* 0x000000ff4300720c */ /* 0x000fe40003f26270 */
[----:B01----:R-:W-:-:S02]  /*10f0*/  SEL R5, RZ, 0x7fffffff, !P0 ;  /* 0x7fffffffff057807 */ /* 0x003fc40004000000 */
[----:B------:R-:W-:Y:S02]  /*1100*/  LOP3.LUT R30, R0, UR4, RZ, 0x30, !PT ;  /* 0x00000004001e7c12 */ /* 0x000fe4000f8e30ff */
[----:B------:R-:W-:Y:S02]  /*1110*/  ISETP.GE.AND P3, PT, R65, RZ, PT ;  /* 0x000000ff4100720c */ /* 0x000fe40003f66270 */
[----:B------:R-:W-:Y:S01]  /*1120*/  SEL R4, RZ, 0x7fffffff, !P1 ;  /* 0x7fffffffff047807 */ /* 0x000fe20004800000 */
[----:B------:R-:W-:Y:S01]  /*1130*/  IMAD R0, R30, 0x4, R3 ;  /* 0x000000041e007824 */ /* 0x000fe200078e0203 */
[----:B------:R-:W-:Y:S01]  /*1140*/  SEL R7, RZ, 0x7fffffff, !P2 ;  /* 0x7fffffffff077807 */ /* 0x000fe20005000000 */
[----:B------:R-:W-:Y:S01]  /*1150*/  NOP ;  /* 0x0000000000007918 */ /* 0x000fe20000000000 */
[----:B------:R-:W-:Y:S02]  /*1160*/  LOP3.LUT R28, R5, R68, RZ, 0x3c, !PT ;  /* 0x00000044051c7212 */ /* 0x000fe400078e3cff */
[----:B------:R0:W-:Y:S01]  /*1170*/  ATOMS.POPC.INC.32 RZ, [R0+URZ] ;  /* 0x0000000000ff7f8c */ /* 0x0001e2000d8000ff */
[----:B------:R-:W-:-:S02]  /*1180*/  SEL R6, RZ, 0x7fffffff, !P3 ;  /* 0x7fffffffff067807 */ /* 0x000fc40005800000 */
[----:B------:R-:W-:Y:S02]  /*1190*/  LOP3.LUT R4, R4, R67, RZ, 0x3c, !PT ;  /* 0x0000004304047212 */ /* 0x000fe400078e3cff */
[----:B------:R-:W-:Y:S02]  /*11a0*/  LOP3.LUT R7, R7, R66, RZ, 0x3c, !PT ;  /* 0x0000004207077212 */ /* 0x000fe400078e3cff */
[----:B------:R-:W-:Y:S02]  /*11b0*/  ISETP.NE.AND P0, PT, R28, 0x7fffffff, PT ;  /* 0x7fffffff1c00780c */ /* 0x000fe40003f05270 */
[----:B------:R-:W-:Y:S02]  /*11c0*/  SHF.R.U32.HI R2, RZ, UR7, R2 ;  /* 0x00000007ff027c19 */ /* 0x000fe40008011602 */
[----:B------:R-:W-:Y:S02]  /*11d0*/  LOP3.LUT R6, R6, R65, RZ, 0x3c, !PT ;  /* 0x0000004106067212 */ /* 0x000fe400078e3cff */
[----:B------:R-:W-:-:S02]  /*11e0*/  ISETP.NE.AND P1, PT, R4, 0x7fffffff, PT ;  /* 0x7fffffff0400780c */ /* 0x000fc40003f25270 */
[----:B------:R-:W-:Y:S02]  /*11f0*/  ISETP.NE.AND P4, PT, R47, 0x7fffffff, PT ;  /* 0x7fffffff2f00780c */ /* 0x000fe40003f85270 */
[----:B------:R-:W-:Y:S02]  /*1200*/  ISETP.NE.AND P2, PT, R7, 0x7fffffff, PT ;  /* 0x7fffffff0700780c */ /* 0x000fe40003f45270 */
[----:B0-----:R-:W-:Y:S02]  /*1210*/  SEL R0, R28, 0x80000000, P0 ;  /* 0x800000001c007807 */ /* 0x001fe40000000000 */
[----:B------:R-:W-:Y:S02]  /*1220*/  LOP3.LUT R29, R2, UR4, RZ, 0x30, !PT ;  /* 0x00000004021d7c12 */ /* 0x000fe4000f8e30ff */
[----:B------:R-:W-:Y:S02]  /*1230*/  ISETP.NE.AND P0, PT, R6, 0x7fffffff, PT ;  /* 0x7fffffff0600780c */ /* 0x000fe40003f05270 */
[----:B------:R-:W-:Y:S01]  /*1240*/  SEL R4, R4, 0x80000000, P1 ;  /* 0x8000000004047807 */ /* 0x000fe20000800000 */
[----:B------:R-:W-:Y:S01]  /*1250*/  IMAD R2, R29, 0x4, R3 ;  /* 0x000000041d027824 */ /* 0x000fe200078e0203 */
[----:B------:R-:W-:-:S02]  /*1260*/  SEL R8, R47, 0x80000000, P4 ;  /* 0x800000002f087807 */ /* 0x000fc40002000000 */
[----:B------:R-:W-:Y:S02]  /*1270*/  SEL R7, R7, 0x80000000, P2 ;  /* 0x8000000007077807 */ /* 0x000fe40001000000 */
[----:B------:R-:W-:Y:S01]  /*1280*/  SHF.R.U32.HI R0, RZ, UR7, R0 ;  /* 0x00000007ff007c19 */ /* 0x000fe20008011600 */
[----:B------:R0:W-:Y:S01]  /*1290*/  ATOMS.POPC.INC.32 RZ, [R2+URZ] ;  /* 0x0000000002ff7f8c */ /* 0x0001e2000d8000ff */
[----:B------:R-:W-:Y:S02]  /*12a0*/  SEL R6, R6, 0x80000000, P0 ;  /* 0x8000000006067807 */ /* 0x000fe40000000000 */
[----:B------:R-:W-:Y:S02]  /*12b0*/  SHF.R.U32.HI R4, RZ, UR7, R4 ;  /* 0x00000007ff047c19 */ /* 0x000fe40008011604 */
[----:B------:R-:W-:Y:S02]  /*12c0*/  SHF.R.U32.HI R8, RZ, UR7, R8 ;  /* 0x00000007ff087c19 */ /* 0x000fe40008011608 */
[----:B------:R-:W-:-:S02]  /*12d0*/  SHF.R.U32.HI R7, RZ, UR7, R7 ;  /* 0x00000007ff077c19 */ /* 0x000fc40008011607 */
[----:B------:R-:W-:Y:S02]  /*12e0*/  LOP3.LUT R27, R0, UR4, RZ, 0x30, !PT ;  /* 0x00000004001b7c12 */ /* 0x000fe4000f8e30ff */
[----:B------:R-:W-:Y:S02]  /*12f0*/  SHF.R.U32.HI R6, RZ, UR7, R6 ;  /* 0x00000007ff067c19 */ /* 0x000fe40008011606 */
[----:B------:R-:W-:Y:S01]  /*1300*/  ISETP.GE.AND P4, PT, R59, RZ, PT ;  /* 0x000000ff3b00720c */ /* 0x000fe20003f86270 */
[--C-:B------:R-:W-:Y:S01]  /*1310*/  IMAD R0, R27, 0x4, R3.reuse ;  /* 0x000000041b007824 */ /* 0x100fe200078e0203 */
[----:B------:R-:W-:Y:S02]  /*1320*/  LOP3.LUT R4, R4, UR4, RZ, 0x30, !PT ;  /* 0x0000000404047c12 */ /* 0x000fe4000f8e30ff */
[----:B0-----:R-:W-:Y:S02]  /*1330*/  LOP3.LUT R2, R7, UR4, RZ, 0x30, !PT ;  /* 0x0000000407027c12 */ /* 0x001fe4000f8e30ff */
[----:B------:R-:W-:Y:S01]  /*1340*/  LOP3.LUT R26, R8, UR4, RZ, 0x30, !PT ;  /* 0x00000004081a7c12 */ /* 0x000fe2000f8e30ff */
[--C-:B------:R-:W-:Y:S01]  /*1350*/  IMAD R4, R4, 0x4, R3.reuse ;  /* 0x0000000404047824 */ /* 0x100fe200078e0203 */
[----:B------:R-:W-:Y:S01]  /*1360*/  LOP3.LUT R6, R6, UR4, RZ, 0x30, !PT ;  /* 0x0000000406067c12 */ /* 0x000fe2000f8e30ff */
[--C-:B------:R-:W-:Y:S01]  /*1370*/  IMAD R2, R2, 0x4, R3.reuse ;  /* 0x0000000402027824 */ /* 0x100fe200078e0203 */
[----:B------:R-:W-:Y:S01]  /*1380*/  SEL R8, RZ, 0x7fffffff, !P4 ;  /* 0x7fffffffff087807 */ /* 0x000fe20006000000 */
[----:B------:R0:W-:Y:S01]  /*1390*/  ATOMS.POPC.INC.32 RZ, [R0+URZ] ;  /* 0x0000000000ff7f8c */ /* 0x0001e2000d8000ff */
[----:B------:R-:W-:Y:S01]  /*13a0*/  ISETP.NE.AND P0, PT, R46, 0x7fffffff, PT ;  /* 0x7fffffff2e00780c */ /* 0x000fe20003f05270 */
[--C-:B------:R-:W-:Y:S01]  /*13b0*/  IMAD R6, R6, 0x4, R3.reuse ;  /* 0x0000000406067824 */ /* 0x100fe200078e0203 */
[----:B------:R-:W-:Y:S01]  /*13c0*/  LOP3.LUT R25, R8, R59, RZ, 0x3c, !PT ;  /* 0x0000003b08197212 */ /* 0x000fe200078e3cff */
[----:B------:R-:W-:Y:S01]  /*13d0*/  IMAD R5, R26, 0x4, R3 ;  /* 0x000000041a057824 */ /* 0x000fe200078e0203 */
[----:B------:R-:W-:Y:S01]  /*13e0*/  ISETP.NE.AND P1, PT, R45, 0x7fffffff, PT ;  /* 0x7fffffff2d00780c */ /* 0x000fe20003f25270 */
[----:B------:R1:W-:Y:S01]  /*13f0*/  ATOMS.POPC.INC.32 RZ, [R4+URZ] ;  /* 0x0000000004ff7f8c */ /* 0x0003e2000d8000ff */
[----:B------:R-:W-:-:S02]  /*1400*/  ISETP.NE.AND P2, PT, R44, 0x7fffffff, PT ;  /* 0x7fffffff2c00780c */ /* 0x000fc40003f45270 */
[----:B0-----:R-:W-:Y:S01]  /*1410*/  SEL R0, R46, 0x80000000, P0 ;  /* 0x800000002e007807 */ /* 0x001fe20000000000 */
[----:B------:R0:W-:Y:S01]  /*1420*/  ATOMS.POPC.INC.32 RZ, [R2+URZ] ;  /* 0x0000000002ff7f8c */ /* 0x0001e2000d8000ff */
[----:B------:R-:W-:Y:S02]  /*1430*/  ISETP.NE.AND P0, PT, R25, 0x7fffffff, PT ;  /* 0x7fffffff1900780c */ /* 0x000fe40003f05270 */
[----:B------:R-:W-:Y:S01]  /*1440*/  ISETP.NE.AND P3, PT, R33, 0x7fffffff, PT ;  /* 0x7fffffff2100780c */ /* 0x000fe20003f65270 */
[----:B------:R2:W-:Y:S01]  /*1450*/  ATOMS.POPC.INC.32 RZ, [R6+URZ] ;  /* 0x0000000006ff7f8c */ /* 0x0005e2000d8000ff */
[----:B-1----:R-:W-:Y:S02]  /*1460*/  SEL R4, R45, 0x80000000, P1 ;  /* 0x800000002d047807 */ /* 0x002fe40000800000 */
[----:B------:R-:W-:Y:S01]  /*1470*/  SHF.R.U32.HI R0, RZ, UR7, R0 ;  /* 0x00000007ff007c19 */ /* 0x000fe20008011600 */
[----:B------:R1:W-:Y:S01]  /*1480*/  ATOMS.POPC.INC.32 RZ, [R5+URZ] ;  /* 0x0000000005ff7f8c */ /* 0x0003e2000d8000ff */
[----:B0-----:R-:W-:-:S02]  /*1490*/  SEL R2, R44, 0x80000000, P2 ;  /* 0x800000002c027807 */ /* 0x001fc40001000000 */
[----:B------:R-:W-:Y:S02]  /*14a0*/  ISETP.GE.AND P1, PT, R57, RZ, PT ;  /* 0x000000ff3900720c */ /* 0x000fe40003f26270 */
[----:B--2---:R-:W-:Y:S02]  /*14b0*/  SEL R6, R33, 0x80000000, P3 ;  /* 0x8000000021067807 */ /* 0x004fe40001800000 */
[----:B------:R-:W-:Y:S02]  /*14c0*/  SHF.R.U32.HI R4, RZ, UR7, R4 ;  /* 0x00000007ff047c19 */ /* 0x000fe40008011604 */
[----:B-1----:R-:W-:Y:S02]  /*14d0*/  SEL R5, R25, 0x80000000, P0 ;  /* 0x8000000019057807 */ /* 0x002fe40000000000 */
[----:B------:R-:W-:Y:S02]  /*14e0*/  ISETP.GE.AND P0, PT, R58, RZ, PT ;  /* 0x000000ff3a00720c */ /* 0x000fe40003f06270 */
[----:B------:R-:W-:-:S02]  /*14f0*/  SHF.R.U32.HI R2, RZ, UR7, R2 ;  /* 0x00000007ff027c19 */ /* 0x000fc40008011602 */
[----:B------:R-:W-:Y:S02]  /*1500*/  SEL R19, RZ, 0x7fffffff, !P0 ;  /* 0x7fffffffff137807 */ /* 0x000fe40004000000 */
[----:B------:R-:W-:Y:S02]  /*1510*/  LOP3.LUT R24, R0, UR4, RZ, 0x30, !PT ;  /* 0x0000000400187c12 */ /* 0x000fe4000f8e30ff */
[----:B------:R-:W-:Y:S02]  /*1520*/  ISETP.GE.AND P2, PT, R56, RZ, PT ;  /* 0x000000ff3800720c */ /* 0x000fe40003f46270 */
[----:B------:R-:W-:Y:S01]  /*1530*/  SEL R18, RZ, 0x7fffffff, !P1 ;  /* 0x7fffffffff127807 */ /* 0x000fe20004800000 */
[----:B------:R-:W-:Y:S01]  /*1540*/  IMAD R0, R24, 0x4, R3 ;  /* 0x0000000418007824 */ /* 0x000fe200078e0203 */
[----:B------:R-:W-:Y:S02]  /*1550*/  SHF.R.U32.HI R6, RZ, UR7, R6 ;  /* 0x00000007ff067c19 */ /* 0x000fe40008011606 */
[----:B------:R-:W-:-:S02]  /*1560*/  LOP3.LUT R23, R4, UR4, RZ, 0x30, !PT ;  /* 0x0000000404177c12 */ /* 0x000fc4000f8e30ff */
[----:B------:R-:W-:Y:S01]  /*1570*/  ISETP.GE.AND P3, PT, R55, RZ, PT ;  /* 0x000000ff3700720c */ /* 0x000fe20003f66270 */
[----:B------:R0:W-:Y:S01]  /*1580*/  ATOMS.POPC.INC.32 RZ, [R0+URZ] ;  /* 0x0000000000ff7f8c */ /* 0x0001e2000d8000ff */
[----:B------:R-:W-:Y:S02]  /*1590*/  ISETP.GE.AND P4, PT, R54, RZ, PT ;  /* 0x000000ff3600720c */ /* 0x000fe40003f86270 */
[----:B------:R-:W-:Y:S02]  /*15a0*/  SHF.R.U32.HI R5, RZ, UR7, R5 ;  /* 0x00000007ff057c19 */ /* 0x000fe40008011605 */
[----:B------:R-:W-:Y:S02]  /*15b0*/  LOP3.LUT R19, R19, R58, RZ, 0x3c, !PT ;  /* 0x0000003a13137212 */ /* 0x000fe400078e3cff */
[----:B------:R-:W-:Y:S01]  /*15c0*/  LOP3.LUT R22, R2, UR4, RZ, 0x30, !PT ;  /* 0x0000000402167c12 */ /* 0x000fe2000f8e30ff */
[----:B------:R-:W-:Y:S01]  /*15d0*/  IMAD R2, R23, 0x4, R3 ;  /* 0x0000000417027824 */ /* 0x000fe200078e0203 */
[----:B------:R-:W-:-:S02]  /*15e0*/  SEL R17, RZ, 0x7fffffff, !P2 ;  /* 0x7fffffffff117807 */ /* 0x000fc40005000000 */
[----:B------:R-:W-:Y:S01]  /*15f0*/  LOP3.LUT R18, R18, R57, RZ, 0x3c, !PT ;  /* 0x0000003912127212 */ /* 0x000fe200078e3cff */
[--C-:B------:R-:W-:Y:S01]  /*1600*/  IMAD R4, R22, 0x4, R3.reuse ;  /* 0x0000000416047824 */ /* 0x100fe200078e0203 */
[----:B------:R-:W-:Y:S01]  /*1610*/  LOP3.LUT R21, R6, UR4, RZ, 0x30, !PT ;  /* 0x0000000406157c12 */ /* 0x000fe2000f8e30ff */
[----:B------:R1:W-:Y:S01]  /*1620*/  ATOMS.POPC.INC.32 RZ, [R2+URZ] ;  /* 0x0000000002ff7f8c */ /* 0x0003e2000d8000ff */
[----:B------:R-:W-:Y:S02]  /*1630*/  SEL R16, RZ, 0x7fffffff, !P3 ;  /* 0x7fffffffff107807 */ /* 0x000fe40005800000 */
[----:B------:R-:W-:Y:S01]  /*1640*/  SEL R15, RZ, 0x7fffffff, !P4 ;  /* 0x7fffffffff0f7807 */ /* 0x000fe20006000000 */
[----:B------:R2:W-:Y:S01]  /*1650*/  ATOMS.POPC.INC.32 RZ, [R4+URZ] ;  /* 0x0000000004ff7f8c */ /* 0x0005e2000d8000ff */
[----:B------:R-:W-:Y:S01]  /*1660*/  LOP3.LUT R20, R5, UR4, RZ, 0x30, !PT ;  /* 0x0000000405147c12 */ /* 0x000fe2000f8e30ff */
[----:B------:R-:W-:Y:S01]  /*1670*/  IMAD R5, R21, 0x4, R3 ;  /* 0x0000000415057824 */ /* 0x000fe200078e0203 */
[----:B------:R-:W-:-:S02]  /*1680*/  ISETP.NE.AND P0, PT, R19, 0x7fffffff, PT ;  /* 0x7fffffff1300780c */ /* 0x000fc40003f05270 */
[----:B------:R-:W-:Y:S01]  /*1690*/  LOP3.LUT R17, R17, R56, RZ, 0x3c, !PT ;  /* 0x0000003811117212 */ /* 0x000fe200078e3cff */
[----:B------:R-:W-:Y:S01]  /*16a0*/  IMAD R6, R20, 0x4, R3 ;  /* 0x0000000414067824 */ /* 0x000fe200078e0203 */
[----:B------:R-:W-:Y:S01]  /*16b0*/  ISETP.NE.AND P1, PT, R18, 0x7fffffff, PT ;  /* 0x7fffffff1200780c */ /* 0x000fe20003f25270 */
[----:B------:R3:W-:Y:S01]  /*16c0*/  ATOMS.POPC.INC.32 RZ, [R5+URZ] ;  /* 0x0000000005ff7f8c */ /* 0x0007e2000d8000ff */
[----:B------:R-:W-:Y:S02]  /*16d0*/  LOP3.LUT R16, R16, R55, RZ, 0x3c, !PT ;  /* 0x0000003710107212 */ /* 0x000fe400078e3cff */
[----:B------:R-:W-:Y:S01]  /*16e0*/  LOP3.LUT R15, R15, R54, RZ, 0x3c, !PT ;  /* 0x000000360f0f7212 */ /* 0x000fe200078e3cff */
[----:B------:R4:W-:Y:S01]  /*16f0*/  ATOMS.POPC.INC.32 RZ, [R6+URZ] ;  /* 0x0000000006ff7f8c */ /* 0x0009e2000d8000ff */
[----:B0-----:R-:W-:Y:S02]  /*1700*/  SEL R0, R19, 0x80000000, P0 ;  /* 0x8000000013007807 */ /* 0x001fe40000000000 */
[----:B------:R-:W-:-:S02]  /*1710*/  ISETP.NE.AND P0, PT, R17, 0x7fffffff, PT ;  /* 0x7fffffff1100780c */ /* 0x000fc40003f05270 */
[----:B-1----:R-:W-:Y:S02]  /*1720*/  SEL R2, R18, 0x80000000, P1 ;  /* 0x8000000012027807 */ /* 0x002fe40000800000 */
[----:B------:R-:W-:Y:S02]  /*1730*/  ISETP.NE.AND P2, PT, R16, 0x7fffffff, PT ;  /* 0x7fffffff1000780c */ /* 0x000fe40003f45270 */
[----:B------:R-:W-:Y:S02]  /*1740*/  ISETP.NE.AND P1, PT, R15, 0x7fffffff, PT ;  /* 0x7fffffff0f00780c */ /* 0x000fe40003f25270 */
[----:B------:R-:W-:Y:S02]  /*1750*/  SHF.R.U32.HI R0, RZ, UR7, R0 ;  /* 0x00000007ff007c19 */ /* 0x000fe40008011600 */
[----:B--2---:R-:W-:Y:S02]  /*1760*/  SEL R4, R17, 0x80000000, P0 ;  /* 0x8000000011047807 */ /* 0x004fe40000000000 */
[----:B------:R-:W-:-:S02]  /*1770*/  SHF.R.U32.HI R2, RZ, UR7, R2 ;  /* 0x00000007ff027c19 */ /* 0x000fc40008011602 */
[----:B---3--:R-:W-:Y:S02]  /*1780*/  SEL R5, R16, 0x80000000, P2 ;  /* 0x8000000010057807 */ /* 0x008fe40001000000 */
[----:B----4-:R-:W-:Y:S02]  /*1790*/  SEL R6, R15, 0x80000000, P1 ;  /* 0x800000000f067807 */ /* 0x010fe40000800000 */
[----:B------:R-:W-:Y:S02]  /*17a0*/  LOP3.LUT R14, R0, UR4, RZ, 0x30, !PT ;  /* 0x00000004000e7c12 */ /* 0x000fe4000f8e30ff */
[----:B------:R-:W-:Y:S02]  /*17b0*/  SHF.R.U32.HI R4, RZ, UR7, R4 ;  /* 0x00000007ff047c19 */ /* 0x000fe40008011604 */
[----:B------:R-:W-:Y:S01]  /*17c0*/  LOP3.LUT R13, R2, UR4, RZ, 0x30, !PT ;  /* 0x00000004020d7c12 */ /* 0x000fe2000f8e30ff */
[----:B------:R-:W-:Y:S01]  /*17d0*/  IMAD R0, R14, 0x4, R3 ;  /* 0x000000040e007824 */ /* 0x000fe200078e0203 */
[----:B------:R-:W-:-:S02]  /*17e0*/  SHF.R.U32.HI R5, RZ, UR7, R5 ;  /* 0x00000007ff057c19 */ /* 0x000fc40008011605 */
[----:B------:R-:W-:Y:S01]  /*17f0*/  SHF.R.U32.HI R6, RZ, UR7, R6 ;  /* 0x00000007ff067c19 */ /* 0x000fe20008011606 */
[--C-:B------:R-:W-:Y:S01]  /*1800*/  IMAD R2, R13, 0x4, R3.reuse ;  /* 0x000000040d027824 */ /* 0x100fe200078e0203 */
[----:B------:R-:W-:Y:S01]  /*1810*/  ISETP.GE.AND P0, PT, R53, RZ, PT ;  /* 0x000000ff3500720c */ /* 0x000fe20003f06270 */
[----:B------:R0:W-:Y:S01]  /*1820*/  ATOMS.POPC.INC.32 RZ, [R0+URZ] ;  /* 0x0000000000ff7f8c */ /* 0x0001e2000d8000ff */
[----:B------:R-:W-:Y:S02]  /*1830*/  ISETP.GE.AND P1, PT, R52, RZ, PT ;  /* 0x000000ff3400720c */ /* 0x000fe40003f26270 */
[----:B------:R-:W-:Y:S01]  /*1840*/  LOP3.LUT R12, R4, UR4, RZ, 0x30, !PT ;  /* 0x00000004040c7c12 */ /* 0x000fe2000f8e30ff */
[----:B------:R1:W-:Y:S01]  /*1850*/  ATOMS.POPC.INC.32 RZ, [R2+URZ] ;  /* 0x0000000002ff7f8c */ /* 0x0003e2000d8000ff */
[----:B------:R-:W-:Y:S02]  /*1860*/  LOP3.LUT R11, R5, UR4, RZ, 0x30, !PT ;  /* 0x00000004050b7c12 */ /* 0x000fe4000f8e30ff */
[----:B------:R-:W-:Y:S01]  /*1870*/  LOP3.LUT R10, R6, UR4, RZ, 0x30, !PT ;  /* 0x00000004060a7c12 */ /* 0x000fe2000f8e30ff */
[--C-:B------:R-:W-:Y:S01]  /*1880*/  IMAD R4, R12, 0x4, R3.reuse ;  /* 0x000000040c047824 */ /* 0x100fe200078e0203 */
[----:B------:R-:W-:Y:S01]  /*1890*/  SEL R6, RZ, 0x7fffffff, !P0 ;  /* 0x7fffffffff067807 */ /* 0x000fe20004000000 */
[--C-:B------:R-:W-:Y:S01]  /*18a0*/  IMAD R5, R11, 0x4, R3.reuse ;  /* 0x000000040b057824 */ /* 0x100fe200078e0203 */
[----:B------:R-:W-:Y:S01]  /*18b0*/  ISETP.GE.AND P0, PT, R51, RZ, PT ;  /* 0x000000ff3300720c */ /* 0x000fe20003f06270 */
[----:B0-----:R-:W-:Y:S01]  /*18c0*/  IMAD R0, R10, 0x4, R3 ;  /* 0x000000040a007824 */ /* 0x001fe200078e0203 */
[----:B------:R-:W-:Y:S01]  /*18d0*/  SEL R7, RZ, 0x7fffffff, !P1 ;  /* 0x7fffffffff077807 */ /* 0x000fe20004800000 */
[----:B------:R-:W-:Y:S01]  /*18e0*/  ATOMS.POPC.INC.32 RZ, [R4+URZ] ;  /* 0x0000000004ff7f8c */ /* 0x000fe2000d8000ff */
[----:B------:R-:W-:-:S02]  /*18f0*/  LOP3.LUT R9, R6, R53, RZ, 0x3c, !PT ;  /* 0x0000003506097212 */ /* 0x000fc400078e3cff */
[----:B-1----:R-:W-:Y:S01]  /*1900*/  SEL R2, RZ, 0x7fffffff, !P0 ;  /* 0x7fffffffff027807 */ /* 0x002fe20004000000 */
[----:B------:R0:W-:Y:S01]  /*1910*/  ATOMS.POPC.INC.32 RZ, [R5+URZ] ;  /* 0x0000000005ff7f8c */ /* 0x0001e2000d8000ff */
[----:B------:R-:W-:Y:S02]  /*1920*/  LOP3.LUT R8, R7, R52, RZ, 0x3c, !PT ;  /* 0x0000003407087212 */ /* 0x000fe400078e3cff */
[----:B------:R-:W-:Y:S01]  /*1930*/  ISETP.GE.AND P2, PT, R50, RZ, PT ;  /* 0x000000ff3200720c */ /* 0x000fe20003f46270 */
[----:B------:R1:W-:Y:S01]  /*1940*/  ATOMS.POPC.INC.32 RZ, [R0+URZ] ;  /* 0x0000000000ff7f8c */ /* 0x0003e2000d8000ff */
[----:B------:R-:W-:Y:S02]  /*1950*/  ISETP.GE.AND P3, PT, R49, RZ, PT ;  /* 0x000000ff3100720c */ /* 0x000fe40003f66270 */
[----:B------:R-:W-:Y:S02]  /*1960*/  ISETP.NE.AND P0, PT, R9, 0x7fffffff, PT ;  /* 0x7fffffff0900780c */ /* 0x000fe40003f05270 */
[----:B------:R-:W-:-:S02]  /*1970*/  LOP3.LUT R7, R2, R51, RZ, 0x3c, !PT ;  /* 0x0000003302077212 */ /* 0x000fc400078e3cff */
[C---:B------:R-:W-:Y:S02]  /*1980*/  ISETP.NE.AND P1, PT, R8.reuse, 0x7fffffff, PT ;  /* 0x7fffffff0800780c */ /* 0x040fe40003f25270 */
[----:B0-----:R-:W-:Y:S02]  /*1990*/  SEL R5, RZ, 0x7fffffff, !P2 ;  /* 0x7fffffffff057807 */ /* 0x001fe40005000000 */
[----:B------:R-:W-:Y:S02]  /*19a0*/  SEL R36, RZ, 0x7fffffff, !P3 ;  /* 0x7fffffffff247807 */ /* 0x000fe40005800000 */
[----:B------:R-:W-:Y:S02]  /*19b0*/  SEL R2, R9, 0x80000000, P0 ;  /* 0x8000000009027807 */ /* 0x000fe40000000000 */
[----:B------:R-:W-:Y:S02]  /*19c0*/  ISETP.NE.AND P0, PT, R7, 0x7fffffff, PT ;  /* 0x7fffffff0700780c */ /* 0x000fe40003f05270 */
[----:B------:R-:W-:-:S02]  /*19d0*/  SEL R4, R8, 0x80000000, P1 ;  /* 0x8000000008047807 */ /* 0x000fc40000800000 */
[----:B------:R-:W-:Y:S02]  /*19e0*/  LOP3.LUT R6, R5, R50, RZ, 0x3c, !PT ;  /* 0x0000003205067212 */ /* 0x000fe400078e3cff */
[----:B------:R-:W-:Y:S02]  /*19f0*/  LOP3.LUT R5, R36, R49, RZ, 0x3c, !PT ;  /* 0x0000003124057212 */ /* 0x000fe400078e3cff */
[----:B------:R-:W-:Y:S02]  /*1a00*/  SHF.R.U32.HI R2, RZ, UR7, R2 ;  /* 0x00000007ff027c19 */ /* 0x000fe40008011602 */
[----:B-1----:R-:W-:Y:S02]  /*1a10*/  SEL R0, R7, 0x80000000, P0 ;  /* 0x8000000007007807 */ /* 0x002fe40000000000 */
[----:B------:R-:W-:Y:S02]  /*1a20*/  SHF.R.U32.HI R4, RZ, UR7, R4 ;  /* 0x00000007ff047c19 */ /* 0x000fe40008011604 */
[----:B------:R-:W-:-:S02]  /*1a30*/  ISETP.NE.AND P0, PT, R6, 0x7fffffff, PT ;  /* 0x7fffffff0600780c */ /* 0x000fc40003f05270 */
[C---:B------:R-:W-:Y:S02]  /*1a40*/  ISETP.NE.AND P1, PT, R5.reuse, 0x7fffffff, PT ;  /* 0x7fffffff0500780c */ /* 0x040fe40003f25270 */
[----:B------:R-:W-:Y:S02]  /*1a50*/  LOP3.LUT R2, R2, UR4, RZ, 0x30, !PT ;  /* 0x0000000402027c12 */ /* 0x000fe4000f8e30ff */
[----:B------:R-:W-:Y:S02]  /*1a60*/  ISETP.NE.AND P2, PT, R32, 0x7fffffff, PT ;  /* 0x7fffffff2000780c */ /* 0x000fe40003f45270 */
[----:B------:R-:W-:Y:S01]  /*1a70*/  LOP3.LUT R4, R4, UR4, RZ, 0x30, !PT ;  /* 0x0000000404047c12 */ /* 0x000fe2000f8e30ff */
[--C-:B------:R-:W-:Y:S01]  /*1a80*/  IMAD R2, R2, 0x4, R3.reuse ;  /* 0x0000000402027824 */ /* 0x100fe200078e0203 */
[----:B------:R-:W-:Y:S02]  /*1a90*/  SHF.R.U32.HI R0, RZ, UR7, R0 ;  /* 0x00000007ff007c19 */ /* 0x000fe40008011600 */
[----:B------:R-:W-:Y:S01]  /*1aa0*/  SEL R36, R6, 0x80000000, P0 ;  /* 0x8000000006247807 */ /* 0x000fe20000000000 */
[----:B------:R-:W-:Y:S01]  /*1ab0*/  IMAD R4, R4, 0x4, R3 ;  /* 0x0000000404047824 */ /* 0x000fe200078e0203 */
[----:B------:R-:W-:Y:S01]  /*1ac0*/  SEL R37, R5, 0x80000000, P1 ;  /* 0x8000000005257807 */ /* 0x000fe20000800000 */
[----:B------:R0:W-:Y:S01]  /*1ad0*/  ATOMS.POPC.INC.32 RZ, [R2+URZ] ;  /* 0x0000000002ff7f8c */ /* 0x0001e2000d8000ff */
[----:B------:R-:W-:-:S02]  /*1ae0*/  SEL R38, R32, 0x80000000, P2 ;  /* 0x8000000020267807 */ /* 0x000fc40001000000 */
[----:B------:R-:W-:Y:S01]  /*1af0*/  LOP3.LUT R0, R0, UR4, RZ, 0x30, !PT ;  /* 0x0000000400007c12 */ /* 0x000fe2000f8e30ff */
[----:B------:R1:W-:Y:S01]  /*1b00*/  ATOMS.POPC.INC.32 RZ, [R4+URZ] ;  /* 0x0000000004ff7f8c */ /* 0x0003e2000d8000ff */
[----:B------:R-:W-:Y:S02]  /*1b10*/  SHF.R.U32.HI R36, RZ, UR7, R36 ;  /* 0x00000007ff247c19 */ /* 0x000fe40008011624 */
[----:B------:R-:W-:Y:S01]  /*1b20*/  SHF.R.U32.HI R37, RZ, UR7, R37 ;  /* 0x00000007ff257c19 */ /* 0x000fe20008011625 */
[--C-:B------:R-:W-:Y:S01]  /*1b30*/  IMAD R0, R0, 0x4, R3.reuse ;  /* 0x0000000400007824 */ /* 0x100fe200078e0203 */
[----:B------:R-:W-:Y:S02]  /*1b40*/  SHF.R.U32.HI R38, RZ, UR7, R38 ;  /* 0x00000007ff267c19 */ /* 0x000fe40008011626 */
[----:B------:R-:W-:Y:S02]  /*1b50*/  LOP3.LUT R36, R36, UR4, RZ, 0x30, !PT ;  /* 0x0000000424247c12 */ /* 0x000fe4000f8e30ff */
[----:B0-----:R-:W-:Y:S01]  /*1b60*/  LOP3.LUT R2, R37, UR4, RZ, 0x30, !PT ;  /* 0x0000000425027c12 */ /* 0x001fe2000f8e30ff */
[----:B------:R0:W-:Y:S01]  /*1b70*/  ATOMS.POPC.INC.32 RZ, [R0+URZ] ;  /* 0x0000000000ff7f8c */ /* 0x0001e2000d8000ff */
[----:B------:R-:W-:Y:S01]  /*1b80*/  ISETP.GT.U32.AND P5, PT, R35, 0xff, PT ;  /* 0x000000ff2300780c */ /* 0x000fe20003fa4070 */
[--C-:B------:R-:W-:Y:S01]  /*1b90*/  IMAD R36, R36, 0x4, R3.reuse ;  /* 0x0000000424247824 */ /* 0x100fe200078e0203 */
[----:B-1----:R-:W-:Y:S01]  /*1ba0*/  LOP3.LUT R4, R38, UR4, RZ, 0x30, !PT ;  /* 0x0000000426047c12 */ /* 0x002fe2000f8e30ff */
[--C-:B------:R-:W-:Y:S01]  /*1bb0*/  IMAD R37, R2, 0x4, R3.reuse ;  /* 0x0000000402257824 */ /* 0x100fe200078e0203 */
[----:B------:R-:W-:Y:S01]  /*1bc0*/  P2R R74, PR, RZ, 0x20 ;  /* 0x00000020ff4a7803 */ /* 0x000fe20000000000 */
[----:B------:R-:W-:Y:S01]  /*1bd0*/  IMAD.MOV.U32 R2, RZ, RZ, RZ ;  /* 0x000000ffff027224 */ /* 0x000fe200078e00ff */
[----:B------:R1:W-:Y:S01]  /*1be0*/  ATOMS.POPC.INC.32 RZ, [R36+URZ] ;  /* 0x0000000024ff7f8c */ /* 0x0003e2000d8000ff */
[----:B0-----:R-:W-:-:S02]  /*1bf0*/  IMAD R0, R4, 0x4, R3 ;  /* 0x0000000404007824 */ /* 0x001fc400078e0203 */
[----:B------:R-:W-:Y:S01]  /*1c00*/  IMAD R3, R35, 0x4, R77 ;  /* 0x0000000423037824 */ /* 0x000fe200078e024d */
[----:B------:R1:W-:Y:S04]  /*1c10*/  ATOMS.POPC.INC.32 RZ, [R37+URZ] ;  /* 0x0000000025ff7f8c */ /* 0x0003e8000d8000ff */
[----:B------:R1:W-:Y:S01]  /*1c20*/  ATOMS.POPC.INC.32 RZ, [R0+URZ] ;  /* 0x0000000000ff7f8c */ /* 0x0003e2000d8000ff */
[----:B------:R-:W-:Y:S06]  /*1c30*/  BAR.SYNC.DEFER_BLOCKING 0x0 ;  /* 0x0000000000007b1d */ /* 0x000fec0000010000 */
[----:B------:R-:W-:Y:S05]  /*1c40*/  @P5 BRA `(.L_x_13) ;  /* 0x00000000008c5947 */ /* 0x000fea0003800000 */
[----:B-1----:R-:W0:Y:S04]  /*1c50*/  LDS R0, [R3] ;  /* 0x0000000003007984 */ /* 0x002e280000000800 */
[----:B------:R-:W1:Y:S04]  /*1c60*/  LDS R37, [R3+0x400] ;  /* 0x0004000003257984 */ /* 0x000e680000000800 */
[----:B------:R-:W2:Y:S04]  /*1c70*/  LDS R41, [R3+0x800] ;  /* 0x0008000003297984 */ /* 0x000ea80000000800 */
[----:B------:R-:W3:Y:S04]  /*1c80*/  LDS R43, [R3+0xc00] ;  /* 0x000c0000032b7984 */ /* 0x000ee80000000800 */
[----:B------:R-:W4:Y:S04]  /*1c90*/  LDS R2, [R3+0x1000] ;  /* 0x0010000003027984 */ /* 0x000f280000000800 */
[----:B------:R-:W-:Y:S04]  /*1ca0*/  LDS R36, [R3+0x2000] ;  /* 0x0020000003247984 */ /* 0x000fe80000000800 */
[----:B------:R-:W-:Y:S04]  /*1cb0*/  STS [R3], RZ ;  /* 0x000000ff03007388 */ /* 0x000fe80000000800 */
[----:B0-----:R-:W-:Y:S01]  /*1cc0*/  STS [R3+0x400], R0 ;  /* 0x0004000003007388 */ /* 0x001fe20000000800 */
[----:B-1----:R-:W-:-:S03]  /*1cd0*/  IMAD.IADD R38, R0, 0x1, R37 ;  /* 0x0000000100267824 */ /* 0x002fc600078e0225 */
[----:B------:R-:W-:Y:S01]  /*1ce0*/  LDS R37, [R3+0x1c00] ;  /* 0x001c000003257984 */ /* 0x000fe20000000800 */
[----:B--2---:R-:W-:-:S03]  /*1cf0*/  IMAD.IADD R42, R38, 0x1, R41 ;  /* 0x00000001262a7824 */ /* 0x004fc600078e0229 */
[----:B------:R-:W-:Y:S01]  /*1d00*/  LDS R0, [R3+0x2800] ;  /* 0x0028000003007984 */ /* 0x000fe20000000800 */
[----:B---3--:R-:W-:-:S03]  /*1d10*/  IMAD.IADD R76, R42, 0x1, R43 ;  /* 0x000000012a4c7824 */ /* 0x008fc600078e022b */
[----:B------:R-:W0:Y:S01]  /*1d20*/  LDS R43, [R3+0x1400] ;  /* 0x00140000032b7984 */ /* 0x000e220000000800 */
[----:B----4-:R-:W-:-:S03]  /*1d30*/  IMAD.IADD R41, R76, 0x1, R2 ;  /* 0x000000014c297824 */ /* 0x010fc600078e0202 */
[----:B------:R-:W-:Y:S04]  /*1d40*/  STS [R3+0xc00], R42 ;  /* 0x000c002a03007388 */ /* 0x000fe80000000800 */
[----:B------:R-:W1:Y:S04]  /*1d50*/  LDS R42, [R3+0x1800] ;  /* 0x00180000032a7984 */ /* 0x000e680000000800 */
[----:B------:R-:W2:Y:S04]  /*1d60*/  LDS R2, [R3+0x2400] ;  /* 0x0024000003027984 */ /* 0x000ea80000000800 */
[----:B------:R-:W-:Y:S04]  /*1d70*/  STS [R3+0x800], R38 ;  /* 0x0008002603007388 */ /* 0x000fe80000000800 */
[----:B------:R-:W3:Y:S04]  /*1d80*/  LDS R38, [R3+0x2c00] ;  /* 0x002c000003267984 */ /* 0x000ee80000000800 */
[----:B------:R2:W-:Y:S04]  /*1d90*/  STS [R3+0x1000], R76 ;  /* 0x0010004c03007388 */ /* 0x0005e80000000800 */
[----:B------:R4:W-:Y:S01]  /*1da0*/  STS [R3+0x1400], R41 ;  /* 0x0014002903007388 */ /* 0x0009e20000000800 */
[----:B0-----:R-:W-:-:S05]  /*1db0*/  IMAD.IADD R43, R41, 0x1, R43 ;  /* 0x00000001292b7824 */ /* 0x001fca00078e022b */
[----:B------:R4:W-:Y:S01]  /*1dc0*/  STS [R3+0x1800], R43 ;  /* 0x0018002b03007388 */ /* 0x0009e20000000800 */
[----:B-1----:R-:W-:-:S04]  /*1dd0*/  IMAD.IADD R42, R43, 0x1, R42 ;  /* 0x000000012b2a7824 */ /* 0x002fc800078e022a */
[----:B------:R-:W-:Y:S01]  /*1de0*/  IMAD.IADD R37, R42, 0x1, R37 ;  /* 0x000000012a257824 */ /* 0x000fe200078e0225 */
[----:B------:R4:W-:Y:S03]  /*1df0*/  STS [R3+0x1c00], R42 ;  /* 0x001c002a03007388 */ /* 0x0009e60000000800 */
[----:B------:R-:W-:Y:S01]  /*1e00*/  IMAD.IADD R36, R37, 0x1, R36 ;  /* 0x0000000125247824 */ /* 0x000fe200078e0224 */
[----:B------:R4:W-:Y:S03]  /*1e10*/  STS [R3+0x2000], R37 ;  /* 0x0020002503007388 */ /* 0x0009e60000000800 */
[----:B--2---:R-:W-:Y:S01]  /*1e20*/  IMAD.IADD R76, R36, 0x1, R2 ;  /* 0x00000001244c7824 */ /* 0x004fe200078e0202 */
[----:B------:R4:W-:Y:S03]  /*1e30*/  STS [R3+0x2400], R36 ;  /* 0x0024002403007388 */ /* 0x0009e60000000800 */
[----:B------:R-:W-:Y:S01]  /*1e40*/  IMAD.IADD R0, R76, 0x1, R0 ;  /* 0x000000014c007824 */ /* 0x000fe200078e0200 */
[----:B------:R4:W-:Y:S03]  /*1e50*/  STS [R3+0x2800], R76 ;  /* 0x0028004c03007388 */ /* 0x0009e60000000800 */
[----:B---3--:R-:W-:Y:S01]  /*1e60*/  IMAD.IADD R2, R0, 0x1, R38 ;  /* 0x0000000100027824 */ /* 0x008fe200078e0226 */
[----:B------:R4:W-:Y:S06]  /*1e70*/  STS [R3+0x2c00], R0 ;  /* 0x002c000003007388 */ /* 0x0009ec0000000800 */
.L_x_13:
[----:B------:R-:W-:Y:S05]  /*1e80*/  BSYNC.RECONVERGENT B0 ;  /* 0x0000000000007941 */ /* 0x000fea0003800200 */
.L_x_12:
[----:B-1--4-:R-:W0:Y:S01]  /*1e90*/  LDC.64 R36, c[0x0][0x380] ;  /* 0x0000e000ff247b82 */ /* 0x012e220000000a00 */
[----:B------:R-:W1:Y:S01]  /*1ea0*/  LDCU.64 UR10, c[0x0][0x3b8] ;  /* 0x00007700ff0a77ac */ /* 0x000e620008000a00 */
[C---:B------:R-:W-:Y:S01]  /*1eb0*/  ISETP.NE.AND P0, PT, R2.reuse, 0x2280, PT ;  /* 0x000022800200780c */ /* 0x040fe20003f05270 */
[----:B------:R-:W-:Y:S01]  /*1ec0*/  IMAD R0, R75, 0x100, R35 ;  /* 0x000001004b007824 */ /* 0x000fe200078e0223 */
[----:B------:R-:W-:Y:S02]  /*1ed0*/  @!P5 LOP3.LUT R76, R2, 0x40000000, RZ, 0xfc, !PT ;  /* 0x40000000024cd812 */ /* 0x000fe400078efcff */
[----:B------:R-:W-:Y:S02]  /*1ee0*/  ISETP.LT.U32.AND P0, PT, R35, 0x100, !P0 ;  /* 0x000001002300780c */ /* 0x000fe40004701070 */
[----:B------:R-:W2:Y:S01]  /*1ef0*/  LDC.64 R42, c[0x0][0x398] ;  /* 0x0000e600ff2a7b82 */ /* 0x000ea20000000a00 */
[----:B-1----:R-:W-:-:S04]  /*1f00*/  LEA R38, P1, R39, UR10, 0x2 ;  /* 0x0000000a27267c11 */ /* 0x002fc8000f8210ff */
[----:B------:R-:W-:Y:S01]  /*1f10*/  LEA.HI.X R39, R39, UR11, R40, 0x2, P1 ;  /* 0x0000000b27277c11 */ /* 0x000fe200088f1428 */
[----:B0-----:R-:W-:Y:S02]  /*1f20*/  IMAD.WIDE R36, R0, 0x4, R36 ;  /* 0x0000000400247825 */ /* 0x001fe400078e0224 */
[----:B------:R-:W0:Y:S03]  /*1f30*/  LDC.64 R40, c[0x0][0x390] ;  /* 0x0000e400ff287b82 */ /* 0x000e260000000a00 */
[----:B------:R1:W-:Y:S01]  /*1f40*/  @!P5 STG.E.STRONG.SYS desc[UR8][R36.64], R76 ;  /* 0x0000004c2400d986 */ /* 0x0003e2000c115908 */
[----:B--2---:R-:W-:-:S04]  /*1f50*/  IMAD.WIDE.U32 R42, R35, 0x4, R42 ;  /* 0x00000004232a7825 */ /* 0x004fc800078e002a */
[----:B0-----:R-:W-:Y:S01]  /*1f60*/  IMAD.WIDE.U32 R40, R35, 0x4, R40 ;  /* 0x0000000423287825 */ /* 0x001fe200078e0028 */
[----:B------:R-:W-:Y:S06]  /*1f70*/  BAR.RED.OR.DEFER_BLOCKING 0x0, P0 ;  /* 0x0000000000007b1d */ /* 0x000fec0000014800 */
[----:B------:R-:W0:Y:S02]  /*1f80*/  B2R.RESULT RZ, P0 ;  /* 0x0000000000ff731c */ /* 0x000e240000004000 */
[----:B01----:R-:W-:Y:S05]  /*1f90*/  @!P0 BRA `(.L_x_14) ;  /* 0x0000001400a08947 */ /* 0x003fea0003800000 */
[----:B------:R-:W-:Y:S01]  /*1fa0*/  ISETP.GT.U32.AND P0, PT, R35, R30, PT ;  /* 0x0000001e2300720c */ /* 0x000fe20003f04070 */
[----:B------:R-:W-:Y:S03]  /*1fb0*/  BSSY B1, `(.L_x_15) ;  /* 0x0000028000017945 */ /* 0x000fe60003800000 */
[----:B------:R-:W-:Y:S01]  /*1fc0*/  SEL R11, RZ, 0x2280, !P0 ;  /* 0x00002280ff0b7807 */ /* 0x000fe20004000000 */
[----:B------:R-:W-:Y:S08]  /*1fd0*/  @P5 BRA `(.L_x_16) ;  /* 0x0000000000945947 */ /* 0x000ff00003800000 */
[----:B------:R-:W2:Y:S01]  /*1fe0*/  LDG.E R42, desc[UR8][R42.64] ;  /* 0x000000082a2a7981 */ /* 0x000ea2000c1e1900 */
[----:B------:R-:W-:Y:S01]  /*1ff0*/  ISETP.GE.AND P0, PT, R75, 0x1, PT ;  /* 0x000000014b00780c */ /* 0x000fe20003f06270 */
[----:B------:R-:W-:Y:S02]  /*2000*/  IMAD.MOV.U32 R7, RZ, RZ, R2 ;  /* 0x000000ffff077224 */ /* 0x000fe400078e0002 */
[----:B--2---:R-:W-:-:S05]  /*2010*/  IMAD.IADD R0, R42, 0x1, -R11 ;  /* 0x000000012a007824 */ /* 0x004fca00078e0a0b */
[----:B------:R0:W-:Y:S05]  /*2020*/  STS [R3+0x8a00], R0 ;  /* 0x008a000003007388 */ /* 0x0001ea0000000800 */
[----:B------:R-:W-:Y:S05]  /*2030*/  @!P0 BRA `(.L_x_17) ;  /* 0x00000000006c8947 */ /* 0x000fea0003800000 */
[----:B------:R-:W-:Y:S01]  /*2040*/  BSSY B0, `(.L_x_18) ;  /* 0x0000019000007945 */ /* 0x000fe20003800000 */
[----:B0-----:R-:W-:Y:S02]  /*2050*/  IMAD.MOV.U32 R0, RZ, RZ, -0x1 ;  /* 0xffffffffff007424 */ /* 0x001fe400078e00ff */
[----:B------:R-:W-:Y:S02]  /*2060*/  IMAD.MOV.U32 R6, RZ, RZ, R75 ;  /* 0x000000ffff067224 */ /* 0x000fe400078e004b */
[----:B------:R-:W-:-:S07]  /*2070*/  IMAD.MOV.U32 R7, RZ, RZ, R2 ;  /* 0x000000ffff077224 */ /* 0x000fce00078e0002 */
.L_x_22:
[----:B------:R-:W0:Y:S01]  /*2080*/  LDC.64 R4, c[0x0][0x380] ;  /* 0x0000e000ff047b82 */ /* 0x000e220000000a00 */
[----:B------:R-:W-:Y:S01]  /*2090*/  VIADD R13, R6, 0xffffffff ;  /* 0xffffffff060d7836 */ /* 0x000fe20000000000 */
[----:B------:R-:W-:Y:S03]  /*20a0*/  BSSY B2, `(.L_x_19) ;  /* 0x0000008000027945 */ /* 0x000fe60003800000 */
[----:B------:R-:W-:-:S04]  /*20b0*/  IMAD R9, R13, 0x100, R35 ;  /* 0x000001000d097824 */ /* 0x000fc800078e0223 */
[----:B0-----:R-:W-:-:S07]  /*20c0*/  IMAD.WIDE R4, R9, 0x4, R4 ;  /* 0x0000000409047825 */ /* 0x001fce00078e0204 */
.L_x_20:
[----:B------:R-:W-:Y:S05]  /*20d0*/  YIELD ;  /* 0x0000000000007946 */ /* 0x000fea0003800000 */
[----:B------:R0:W-:Y:S06]  /*20e0*/  MEMBAR.SC.CTA ;  /* 0x0000000000007992 */ /* 0x0001ec0000000000 */
[----:B0-----:R-:W2:Y:S02]  /*20f0*/  LDG.E.STRONG.SYS R8, desc[UR8][R4.64] ;  /* 0x0000000804087981 */ /* 0x001ea4000c1f5900 */
[----:B--2---:R-:W-:-:S13]  /*2100*/  ISETP.NE.AND P0, PT, R8, RZ, PT ;  /* 0x000000ff0800720c */ /* 0x004fda0003f05270 */
[----:B------:R-:W-:Y:S05]  /*2110*/  @!P0 BRA `(.L_x_20) ;  /* 0xfffffffc00ec8947 */ /* 0x000fea000383ffff */
[----:B------:R-:W-:Y:S05]  /*2120*/  BSYNC B2 ;  /* 0x0000000000027941 */ /* 0x000fea0003800000 */
.L_x_19:
[----:B------:R-:W-:Y:S01]  /*2130*/  BSSY.RECONVERGENT B2, `(.L_x_21) ;  /* 0x0000006000027945 */ /* 0x000fe20003800200 */
[C---:B------:R-:W-:Y:S02]  /*2140*/  ISETP.GT.AND P0, PT, R8.reuse, -0x1, PT ;  /* 0xffffffff0800780c */ /* 0x040fe40003f04270 */
[----:B------:R-:W-:Y:S01]  /*2150*/  LOP3.LUT R8, R8, 0x3fffffff, RZ, 0xc0, !PT ;  /* 0x3fffffff08087812 */ /* 0x000fe200078ec0ff */
[----:B------:R-:W-:Y:S05]  /*2160*/  WARPSYNC.EXCLUSIVE R0 ;  /* 0x0000000000007348 */ /* 0x000fea0003a00000 */
[----:B------:R-:W-:-:S05]  /*2170*/  IMAD.IADD R7, R8, 0x1, R7 ;  /* 0x0000000108077824 */ /* 0x000fca00078e0207 */
[----:B------:R-:W-:-:S07]  /*2180*/  VOTE.ANY R0, PT, P0 ;  /* 0x0000000000007806 */ /* 0x000fce00000e0100 */
[----:B------:R-:W-:Y:S05]  /*2190*/  BSYNC.RECONVERGENT B2 ;  /* 0x0000000000027941 */ /* 0x000fea0003800200 */
.L_x_21:
[----:B------:R-:W-:Y:S01]  /*21a0*/  ISETP.GT.U32.AND P1, PT, R6, 0x1, PT ;  /* 0x000000010600780c */ /* 0x000fe20003f24070 */
[----:B------:R-:W-:-:S12]  /*21b0*/  IMAD.MOV.U32 R6, RZ, RZ, R13 ;  /* 0x000000ffff067224 */ /* 0x000fd800078e000d */
[----:B------:R-:W-:Y:S05]  /*21c0*/  @P0 BRA P1, `(.L_x_22) ;  /* 0xfffffffc00ac0947 */ /* 0x000fea000083ffff */
[----:B------:R-:W-:Y:S05]  /*21d0*/  BSYNC B0 ;  /* 0x0000000000007941 */ /* 0x000fea0003800000 */
.L_x_18:
[----:B------:R1:W2:Y:S02]  /*21e0*/  LDS R0, [R3+0x8a00] ;  /* 0x008a000003007984 */ /* 0x0002a40000000800 */
.L_x_17:
[----:B------:R-:W-:Y:S02]  /*21f0*/  LOP3.LUT R5, R7, 0x80000000, RZ, 0xfc, !PT ;  /* 0x8000000007057812 */ /* 0x000fe400078efcff */
[----:B0-2---:R-:W-:-:S03]  /*2200*/  IADD3 R0, PT, PT, R0, R7, -R2 ;  /* 0x0000000700007210 */ /* 0x005fc60007ffe802 */
[----:B------:R0:W-:Y:S04]  /*2210*/  STG.E.STRONG.SYS desc[UR8][R36.64], R5 ;  /* 0x0000000524007986 */ /* 0x0001e8000c115908 */
[----:B------:R0:W-:Y:S02]  /*2220*/  STS [R3+0x8a00], R0 ;  /* 0x008a000003007388 */ /* 0x0001e40000000800 */
.L_x_16:
[----:B------:R-:W-:Y:S05]  /*2230*/  BSYNC B1 ;  /* 0x0000000000017941 */ /* 0x000fea0003800000 */
.L_x_15:
[----:B0-----:R-:W0:Y:S01]  /*2240*/  LDC.64 R4, c[0x0][0x390] ;  /* 0x0000e400ff047b82 */ /* 0x001e220000000a00 */
[----:B------:R-:W-:Y:S01]  /*2250*/  VIADD R7, R72, 0x2280 ;  /* 0x0000228048077836 */ /* 0x000fe20000000000 */
[----:B------:R-:W-:Y:S05]  /*2260*/  WARPSYNC.ALL ;  /* 0x0000000000007948 */ /* 0x000fea0003800000 */
[----:B------:R-:W-:Y:S01]  /*2270*/  UMOV UR5, 0x400 ;  /* 0x0000040000057882 */ /* 0x000fe20000000000 */
[----:B------:R-:W2:Y:S08]  /*2280*/  LDC R0, c[0x0][0x3c0] ;  /* 0x0000f000ff007b82 */ /* 0x000eb00000000800 */
[----:B------:R-:W3:Y:S01]  /*2290*/  S2UR UR6, SR_CgaCtaId ;  /* 0x00000000000679c3 */ /* 0x000ee20000008800 */
[----:B0-----:R-:W-:-:S02]  /*22a0*/  ISETP.EQ.U32.AND P1, PT, R4, RZ, PT ;  /* 0x000000ff0400720c */ /* 0x001fc40003f22070 */
[----:B--2---:R-:W-:-:S04]  /*22b0*/  ISETP.GE.AND P0, PT, R7, R0, PT ;  /* 0x000000000700720c */ /* 0x004fc80003f06270 */
[----:B------:R-:W-:-:S04]  /*22c0*/  ISETP.EQ.OR.EX P0, PT, R5, RZ, !P0, P1 ;  /* 0x000000ff0500720c */ /* 0x000fc80004702710 */
[----:B------:R-:W-:Y:S01]  /*22d0*/  ISETP.GT.U32.OR P0, PT, R35, 0xff, P0 ;  /* 0x000000ff2300780c */ /* 0x000fe20000704470 */
[----:B---3--:R-:W-:-:S06]  /*22e0*/  ULEA UR5, UR6, UR5, 0x18 ;  /* 0x0000000506057291 */ /* 0x008fcc000f8ec0ff */
[----:B------:R-:W-:-:S06]  /*22f0*/  LEA R30, R30, UR5, 0x2 ;  /* 0x000000051e1e7c11 */ /* 0x000fcc000f8e10ff */
[----:B------:R-:W0:Y:S02]  /*2300*/  @!P0 LDS R5, [R3+0x8a00] ;  /* 0x008a000003058984 */ /* 0x000e240000000800 */
[----:B0-----:R-:W-:-:S05]  /*2310*/  @!P0 IADD3 R5, PT, PT, R5, R11, R2 ;  /* 0x0000000b05058210 */ /* 0x001fca0007ffe002 */
[----:B------:R0:W-:Y:S01]  /*2320*/  @!P0 STG.E desc[UR8][R40.64], R5 ;  /* 0x0000000528008986 */ /* 0x0001e2000c101908 */
[----:B------:R-:W-:Y:S01]  /*2330*/  BAR.SYNC.DEFER_BLOCKING 0x0 ;  /* 0x0000000000007b1d */ /* 0x000fe20000010000 */
[----:B------:R-:W-:-:S05]  /*2340*/  ISETP.GT.AND P0, PT, R7, R0, PT ;  /* 0x000000000700720c */ /* 0x000fca0003f04270 */
[----:B------:R0:W2:Y:S08]  /*2350*/  LDS R4, [R30+0x8a00] ;  /* 0x008a00001e047984 */ /* 0x0000b00000000800 */
[----:B0-----:R-:W-:Y:S05]  /*2360*/  @P0 BRA `(.L_x_23) ;  /* 0x0000000000740947 */ /* 0x001fea0003800000 */
[----:B------:R-:W0:Y:S01]  /*2370*/  LDCU.64 UR4, c[0x0][0x3a0] ;  /* 0x00007400ff0477ac */ /* 0x000e220008000a00 */
[----:B--2---:R-:W-:-:S05]  /*2380*/  IADD3 R4, P1, PT, R71, R4, RZ ;  /* 0x0000000447047210 */ /* 0x004fca0007f3e0ff */
[----:B------:R-:W-:Y:S01]  /*2390*/  IMAD.X R5, RZ, RZ, RZ, P1 ;  /* 0x000000ffff057224 */ /* 0x000fe200008e06ff */
[----:B0-----:R-:W-:-:S04]  /*23a0*/  LEA R2, P1, R4, UR4, 0x2 ;  /* 0x0000000404027c11 */ /* 0x001fc8000f8210ff */
[----:B-1----:R-:W-:-:S05]  /*23b0*/  LEA.HI.X R3, R4, UR5, R5, 0x2, P1 ;  /* 0x0000000504037c11 */ /* 0x002fca00088f1405 */
[----:B------:R1:W-:Y:S04]  /*23c0*/  STG.E desc[UR8][R2.64], R70 ;  /* 0x0000004602007986 */ /* 0x0003e8000c101908 */
        /* <DEDUP_REMOVED lines=21> */
[----:B------:R1:W-:Y:S01]  /*2520*/  STG.E desc[UR8][R2.64+0xb00], R48 ;  /* 0x000b003002007986 */ /* 0x0003e2000c101908 */
[----:B------:R-:W-:Y:S05]  /*2530*/  BRA `(.L_x_24) ;  /* 0x0000000400287947 */ /* 0x000fea0003800000 */
.L_x_23:
[----:B------:R-:W0:Y:S01]  /*2540*/  LDCU.64 UR4, c[0x0][0x3a0] ;  /* 0x00007400ff0477ac */ /* 0x000e220008000a00 */
[----:B------:R-:W-:Y:S01]  /*2550*/  IMAD R6, R75, -0x2280, R0 ;  /* 0xffffdd804b067824 */ /* 0x000fe200078e0200 */
[C---:B--2---:R-:W-:Y:S01]  /*2560*/  IADD3 R4, P2, PT, R71.reuse, R4, RZ ;  /* 0x0000000447047210 */ /* 0x044fe20007f5e0ff */
[C---:B------:R-:W-:Y:S02]  /*2570*/  VIADD R5, R71.reuse, 0x40 ;  /* 0x0000004047057836 */ /* 0x040fe40000000000 */
[C---:B-1----:R-:W-:Y:S01]  /*2580*/  VIADD R3, R71.reuse, 0x20 ;  /* 0x0000002047037836 */ /* 0x042fe20000000000 */
[CC--:B------:R-:W-:Y:S01]  /*2590*/  ISETP.GE.AND P1, PT, R71.reuse, R6.reuse, PT ;  /* 0x000000064700720c */ /* 0x0c0fe20003f26270 */
[----:B------:R-:W-:Y:S01]  /*25a0*/  VIADD R7, R71, 0x60 ;  /* 0x0000006047077836 */ /* 0x000fe20000000000 */
[-C--:B------:R-:W-:Y:S01]  /*25b0*/  ISETP.GE.AND P6, PT, R5, R6.reuse, PT ;  /* 0x000000060500720c */ /* 0x080fe20003fc6270 */
[----:B------:R-:W-:Y:S01]  /*25c0*/  IMAD.X R5, RZ, RZ, RZ, P2 ;  /* 0x000000ffff057224 */ /* 0x000fe200010e06ff */
[-C--:B------:R-:W-:Y:S01]  /*25d0*/  ISETP.GE.AND P4, PT, R3, R6.reuse, PT ;  /* 0x000000060300720c */ /* 0x080fe20003f86270 */
[----:B------:R-:W-:Y:S01]  /*25e0*/  VIADD R9, R71, 0x80 ;  /* 0x0000008047097836 */ /* 0x000fe20000000000 */
[----:B------:R-:W-:Y:S01]  /*25f0*/  ISETP.GE.AND P5, PT, R7, R6, PT ;  /* 0x000000060700720c */ /* 0x000fe20003fa6270 */
[----:B------:R-:W-:-:S02]  /*2600*/  VIADD R7, R71, 0xc0 ;  /* 0x000000c047077836 */ /* 0x000fc40000000000 */
[----:B------:R-:W-:Y:S01]  /*2610*/  VIADD R11, R71, 0xa0 ;  /* 0x000000a0470b7836 */ /* 0x000fe20000000000 */
[----:B------:R-:W-:Y:S01]  /*2620*/  ISETP.GE.AND P3, PT, R9, R6, PT ;  /* 0x000000060900720c */ /* 0x000fe20003f66270 */
[----:B------:R-:W-:Y:S01]  /*2630*/  VIADD R9, R71, 0xe0 ;  /* 0x000000e047097836 */ /* 0x000fe20000000000 */
[----:B0-----:R-:W-:-:S04]  /*2640*/  LEA R2, P2, R4, UR4, 0x2 ;  /* 0x0000000404027c11 */ /* 0x001fc8000f8410ff */
[----:B------:R-:W-:Y:S02]  /*2650*/  LEA.HI.X R3, R4, UR5, R5, 0x2, P2 ;  /* 0x0000000504037c11 */ /* 0x000fe400090f1405 */
[----:B------:R-:W-:-:S03]  /*2660*/  ISETP.GE.AND P2, PT, R11, R6, PT ;  /* 0x000000060b00720c */ /* 0x000fc60003f46270 */
[----:B------:R0:W-:Y:S01]  /*2670*/  @!P1 STG.E desc[UR8][R2.64], R70 ;  /* 0x0000004602009986 */ /* 0x0001e2000c101908 */
[-C--:B------:R-:W-:Y:S01]  /*2680*/  ISETP.GE.AND P1, PT, R7, R6.reuse, PT ;  /* 0x000000060700720c */ /* 0x080fe20003f26270 */
[----:B------:R-:W-:Y:S02]  /*2690*/  VIADD R7, R71, 0x100 ;  /* 0x0000010047077836 */ /* 0x000fe40000000000 */
[----:B------:R0:W-:Y:S01]  /*26a0*/  @!P4 STG.E desc[UR8][R2.64+0x80], R69 ;  /* 0x000080450200c986 */ /* 0x0001e2000c101908 */
[-C--:B------:R-:W-:Y:S01]  /*26b0*/  ISETP.GE.AND P4, PT, R9, R6.reuse, PT ;  /* 0x000000060900720c */ /* 0x080fe20003f86270 */
[----:B------:R-:W-:Y:S02]  /*26c0*/  VIADD R9, R71, 0x120 ;  /* 0x0000012047097836 */ /* 0x000fe40000000000 */
[----:B------:R0:W-:Y:S01]  /*26d0*/  @!P6 STG.E desc[UR8][R2.64+0x100], R68 ;  /* 0x000100440200e986 */ /* 0x0001e2000c101908 */
[----:B------:R-:W-:Y:S01]  /*26e0*/  ISETP.GE.AND P6, PT, R7, R6, PT ;  /* 0x000000060700720c */ /* 0x000fe20003fc6270 */
[----:B------:R-:W-:-:S02]  /*26f0*/  VIADD R7, R71, 0x140 ;  /* 0x0000014047077836 */ /* 0x000fc40000000000 */
        /* <DEDUP_REMOVED lines=37> */
[----:B------:R-:W-:-:S03]  /*2950*/  ISETP.GE.AND P5, PT, R9, R6, PT ;  /* 0x000000060900720c */ /* 0x000fc60003fa6270 */
[----:B------:R0:W-:Y:S01]  /*2960*/  @!P3 STG.E desc[UR8][R2.64+0x800], R54 ;  /* 0x000800360200b986 */ /* 0x0001e2000c101908 */
[----:B------:R-:W-:-:S03]  /*2970*/  ISETP.GE.AND P3, PT, R7, R6, PT ;  /* 0x000000060700720c */ /* 0x000fc60003f66270 */
[----:B------:R0:W-:Y:S04]  /*2980*/  @!P2 STG.E desc[UR8][R2.64+0x880], R53 ;  /* 0x000880350200a986 */ /* 0x0001e8000c101908 */
[----:B------:R0:W-:Y:S04]  /*2990*/  @!P1 STG.E desc[UR8][R2.64+0x900], R52 ;  /* 0x0009003402009986 */ /* 0x0001e8000c101908 */
[----:B------:R0:W-:Y:S04]  /*29a0*/  @!P4 STG.E desc[UR8][R2.64+0x980], R51 ;  /* 0x000980330200c986 */ /* 0x0001e8000c101908 */
[----:B------:R0:W-:Y:S04]  /*29b0*/  @!P6 STG.E desc[UR8][R2.64+0xa00], R50 ;  /* 0x000a00320200e986 */ /* 0x0001e8000c101908 */
[----:B------:R0:W-:Y:S04]  /*29c0*/  @!P5 STG.E desc[UR8][R2.64+0xa80], R49 ;  /* 0x000a80310200d986 */ /* 0x0001e8000c101908 */
[----:B------:R0:W-:Y:S02]  /*29d0*/  @!P3 STG.E desc[UR8][R2.64+0xb00], R48 ;  /* 0x000b00300200b986 */ /* 0x0001e4000c101908 */
.L_x_24:
[----:B------:R-:W-:Y:S05]  /*29e0*/  @P0 BRA `(.L_x_25) ;  /* 0x0000000000600947 */ /* 0x000fea0003800000 */
        /* <DEDUP_REMOVED lines=11> */
[----:B01----:R2:W5:Y:S04]  /*2aa0*/  LDG.E R49, desc[UR8][R38.64+0x500] ;  /* 0x0005000826317981 */ /* 0x003568000c1e1900 */
        /* <DEDUP_REMOVED lines=12> */
.L_x_25:
[----:B------:R-:W-:Y:S02]  /*2b70*/  IMAD.IADD R72, R0, 0x1, -R72 ;  /* 0x0000000100487824 */ /* 0x000fe400078e0a48 */
[C---:B01----:R-:W-:Y:S02]  /*2b80*/  VIADD R3, R71.reuse, 0x20 ;  /* 0x0000002047037836 */ /* 0x043fe40000000000 */
[C---:B------:R-:W-:Y:S01]  /*2b90*/  VIADD R55, R71.reuse, 0x40 ;  /* 0x0000004047377836 */ /* 0x040fe20000000000 */
[CC--:B------:R-:W-:Y:S01]  /*2ba0*/  ISETP.GE.AND P1, PT, R71.reuse, R72.reuse, PT ;  /* 0x000000484700720c */ /* 0x0c0fe20003f26270 */
[----:B------:R-:W-:Y:S01]  /*2bb0*/  VIADD R57, R71, 0x80 ;  /* 0x0000008047397836 */ /* 0x000fe20000000000 */
[-C--:B------:R-:W-:Y:S01]  /*2bc0*/  ISETP.GE.AND P4, PT, R3, R72.reuse, PT ;  /* 0x000000480300720c */ /* 0x080fe20003f86270 */
[----:B------:R-:W-:Y:S01]  /*2bd0*/  VIADD R3, R71, 0x60 ;  /* 0x0000006047037836 */ /* 0x000fe20000000000 */
[-C--:B------:R-:W-:Y:S01]  /*2be0*/  ISETP.GE.AND P6, PT, R55, R72.reuse, PT ;  /* 0x000000483700720c */ /* 0x080fe20003fc6270 */
[----:B------:R-:W-:Y:S01]  /*2bf0*/  VIADD R55, R71, 0xa0 ;  /* 0x000000a047377836 */ /* 0x000fe20000000000 */
[----:B------:R-:W-:-:S02]  /*2c00*/  ISETP.GE.AND P3, PT, R57, R72, PT ;  /* 0x000000483900720c */ /* 0x000fc40003f66270 */
[-C--:B------:R-:W-:Y:S01]  /*2c10*/  ISETP.GE.AND P5, PT, R3, R72.reuse, PT ;  /* 0x000000480300720c */ /* 0x080fe20003fa6270 */
[----:B------:R-:W-:Y:S01]  /*2c20*/  VIADD R3, R71, 0xc0 ;  /* 0x000000c047037836 */ /* 0x000fe20000000000 */
[-C--:B------:R-:W-:Y:S01]  /*2c30*/  ISETP.GE.AND P2, PT, R55, R72.reuse, PT ;  /* 0x000000483700720c */ /* 0x080fe20003f46270 */
[----:B------:R-:W-:Y:S02]  /*2c40*/  VIADD R55, R71, 0xe0 ;  /* 0x000000e047377836 */ /* 0x000fe40000000000 */
[----:B------:R0:W5:Y:S01]  /*2c50*/  @!P1 LDG.E R27, desc[UR8][R38.64] ;  /* 0x00000008261b9981 */ /* 0x000162000c1e1900 */
[-C--:B------:R-:W-:Y:S01]  /*2c60*/  ISETP.GE.AND P1, PT, R3, R72.reuse, PT ;  /* 0x000000480300720c */ /* 0x080fe20003f26270 */
[----:B------:R-:W-:Y:S02]  /*2c70*/  VIADD R3, R71, 0x100 ;  /* 0x0000010047037836 */ /* 0x000fe40000000000 */
[----:B------:R0:W5:Y:S01]  /*2c80*/  @!P4 LDG.E R29, desc[UR8][R38.64+0x80] ;  /* 0x00008008261dc981 */ /* 0x000162000c1e1900 */
[----:B------:R-:W-:Y:S01]  /*2c90*/  ISETP.GE.AND P4, PT, R55, R72, PT ;  /* 0x000000483700720c */ /* 0x000fe20003f86270 */
[----:B------:R-:W-:-:S02]  /*2ca0*/  VIADD R55, R71, 0x120 ;  /* 0x0000012047377836 */ /* 0x000fc40000000000 */
[----:B------:R0:W5:Y:S01]  /*2cb0*/  @!P6 LDG.E R31, desc[UR8][R38.64+0x100] ;  /* 0x00010008261fe981 */ /* 0x000162000c1e1900 */
        /* <DEDUP_REMOVED lines=39> */
[----:B------:R-:W-:-:S03]  /*2f30*/  ISETP.GE.AND P5, PT, R55, R72, PT ;  /* 0x000000483700720c */ /* 0x000fc60003fa6270 */
[----:B------:R0:W5:Y:S01]  /*2f40*/  @!P3 LDG.E R19, desc[UR8][R38.64+0x800] ;  /* 0x000800082613b981 */ /* 0x000162000c1e1900 */
[----:B------:R-:W-:-:S03]  /*2f50*/  ISETP.GE.AND P3, PT, R3, R72, PT ;  /* 0x000000480300720c */ /* 0x000fc60003f66270 */
[----:B------:R0:W5:Y:S04]  /*2f60*/  @!P2 LDG.E R17, desc[UR8][R38.64+0x880] ;  /* 0x000880082611a981 */ /* 0x000168000c1e1900 */
[----:B------:R0:W5:Y:S04]  /*2f70*/  @!P1 LDG.E R15, desc[UR8][R38.64+0x900] ;  /* 0x00090008260f9981 */ /* 0x000168000c1e1900 */
[----:B------:R0:W5:Y:S04]  /*2f80*/  @!P4 LDG.E R13, desc[UR8][R38.64+0x980] ;  /* 0x00098008260dc981 */ /* 0x000168000c1e1900 */
[----:B------:R0:W5:Y:S04]  /*2f90*/  @!P6 LDG.E R11, desc[UR8][R38.64+0xa00] ;  /* 0x000a0008260be981 */ /* 0x000168000c1e1900 */
[----:B------:R0:W5:Y:S04]  /*2fa0*/  @!P5 LDG.E R9, desc[UR8][R38.64+0xa80] ;  /* 0x000a80082609d981 */ /* 0x000168000c1e1900 */
[----:B------:R0:W5:Y:S02]  /*2fb0*/  @!P3 LDG.E R7, desc[UR8][R38.64+0xb00] ;  /* 0x000b00082607b981 */ /* 0x000164000c1e1900 */
.L_x_26:
[----:B------:R-:W-:Y:S05]  /*2fc0*/  @P0 BRA `(.L_x_27) ;  /* 0x00000000006c0947 */ /* 0x000fea0003800000 */
[----:B------:R-:W1:Y:S02]  /*2fd0*/  LDCU.64 UR4, c[0x0][0x3b0] ;  /* 0x00007600ff0477ac */ /* 0x000e640008000a00 */
[----:B-1----:R-:W-:-:S04]  /*2fe0*/  LEA R2, P0, R4, UR4, 0x2 ;  /* 0x0000000404027c11 */ /* 0x002fc8000f8010ff */
[----:B------:R-:W-:-:S05]  /*2ff0*/  LEA.HI.X R3, R4, UR5, R5, 0x2, P0 ;  /* 0x0000000504037c11 */ /* 0x000fca00080f1405 */
[----:B-----5:R-:W-:Y:S04]  /*3000*/  STG.E desc[UR8][R2.64], R27 ;  /* 0x0000001b02007986 */ /* 0x020fe8000c101908 */
[----:B------:R-:W-:Y:S04]  /*3010*/  STG.E desc[UR8][R2.64+0x80], R29 ;  /* 0x0000801d02007986 */ /* 0x000fe8000c101908 */
        /* <DEDUP_REMOVED lines=20> */
[----:B------:R-:W-:Y:S01]  /*3160*/  STG.E desc[UR8][R2.64+0xb00], R7 ;  /* 0x000b000702007986 */ /* 0x000fe2000c101908 */
[----:B------:R-:W-:Y:S05]  /*3170*/  EXIT ;  /* 0x000000000000794d */ /* 0x000fea0003800000 */
.L_x_27:
[----:B------:R-:W1:Y:S01]  /*3180*/  LDCU.64 UR4, c[0x0][0x3b0] ;  /* 0x00007600ff0477ac */ /* 0x000e620008000a00 */
[----:B------:R-:W-:Y:S02]  /*3190*/  IMAD R0, R75, -0x2280, R0 ;  /* 0xffffdd804b007824 */ /* 0x000fe400078e0200 */
[C---:B0-2---:R-:W-:Y:S02]  /*31a0*/  VIADD R39, R71.reuse, 0x40 ;  /* 0x0000004047277836 */ /* 0x045fe40000000000 */
[C---:B------:R-:W-:Y:S01]  /*31b0*/  VIADD R3, R71.reuse, 0x20 ;  /* 0x0000002047037836 */ /* 0x040fe20000000000 */
[CC--:B------:R-:W-:Y:S01]  /*31c0*/  ISETP.GE.AND P6, PT, R71.reuse, R0.reuse, PT ;  /* 0x000000004700720c */ /* 0x0c0fe20003fc6270 */
[----:B------:R-:W-:Y:S01]  /*31d0*/  VIADD R55, R71, 0x60 ;  /* 0x0000006047377836 */ /* 0x000fe20000000000 */
[-C--:B------:R-:W-:Y:S01]  /*31e0*/  ISETP.GE.AND P1, PT, R39, R0.reuse, PT ;  /* 0x000000002700720c */ /* 0x080fe20003f26270 */
[----:B------:R-:W-:Y:S01]  /*31f0*/  VIADD R39, R71, 0x80 ;  /* 0x0000008047277836 */ /* 0x000fe20000000000 */
[-C--:B------:R-:W-:Y:S01]  /*3200*/  ISETP.GE.AND P5, PT, R3, R0.reuse, PT ;  /* 0x000000000300720c */ /* 0x080fe20003fa6270 */
[----:B------:R-:W-:Y:S01]  /*3210*/  VIADD R57, R71, 0xc0 ;  /* 0x000000c047397836 */ /* 0x000fe20000000000 */
[-C--:B------:R-:W-:Y:S01]  /*3220*/  ISETP.GE.AND P0, PT, R55, R0.reuse, PT ;  /* 0x000000003700720c */ /* 0x080fe20003f06270 */
[----:B------:R-:W-:Y:S01]  /*3230*/  VIADD R55, R71, 0xa0 ;  /* 0x000000a047377836 */ /* 0x000fe20000000000 */
[----:B------:R-:W-:Y:S01]  /*3240*/  ISETP.GE.AND P4, PT, R39, R0, PT ;  /* 0x000000002700720c */ /* 0x000fe20003f86270 */
[----:B------:R-:W-:Y:S01]  /*3250*/  VIADD R39, R71, 0x100 ;  /* 0x0000010047277836 */ /* 0x000fe20000000000 */
[----:B-1----:R-:W-:-:S02]  /*3260*/  LEA R2, P2, R4, UR4, 0x2 ;  /* 0x0000000404027c11 */ /* 0x002fc4000f8410ff */
[-C--:B------:R-:W-:Y:S02]  /*3270*/  ISETP.GE.AND P3, PT, R55, R0.reuse, PT ;  /* 0x000000003700720c */ /* 0x080fe40003f66270 */
[----:B------:R-:W-:Y:S01]  /*3280*/  LEA.HI.X R3, R4, UR5, R5, 0x2, P2 ;  /* 0x0000000504037c11 */ /* 0x000fe200090f1405 */
[----:B------:R-:W-:Y:S01]  /*3290*/  VIADD R5, R71, 0xe0 ;  /* 0x000000e047057836 */ /* 0x000fe20000000000 */
[----:B------:R-:W-:-:S03]  /*32a0*/  ISETP.GE.AND P2, PT, R57, R0, PT ;  /* 0x000000003900720c */ /* 0x000fc60003f46270 */
[----:B-----5:R0:W-:Y:S01]  /*32b0*/  @!P6 STG.E desc[UR8][R2.64], R27 ;  /* 0x0000001b0200e986 */ /* 0x0201e2000c101908 */
[-C--:B------:R-:W-:Y:S01]  /*32c0*/  ISETP.GE.AND P6, PT, R5, R0.reuse, PT ;  /* 0x000000000500720c */ /* 0x080fe20003fc6270 */
[----:B------:R-:W-:Y:S02]  /*32d0*/  VIADD R5, R71, 0x120 ;  /* 0x0000012047057836 */ /* 0x000fe40000000000 */
[----:B------:R1:W-:Y:S03]  /*32e0*/  @!P1 STG.E desc[UR8][R2.64+0x100], R31 ;  /* 0x0001001f02009986 */ /* 0x0003e6000c101908 */
[-C--:B------:R-:W-:Y:S01]  /*32f0*/  ISETP.GE.AND P1, PT, R5, R0.reuse, PT ;  /* 0x000000000500720c */ /* 0x080fe20003f26270 */
[----:B------:R-:W-:Y:S01]  /*3300*/  VIADD R5, R71, 0x160 ;  /* 0x0000016047057836 */ /* 0x000fe20000000000 */
[----:B------:R1:W-:Y:S01]  /*3310*/  @!P5 STG.E desc[UR8][R2.64+0x80], R29 ;  /* 0x0000801d0200d986 */ /* 0x0003e2000c101908 */
[----:B------:R-:W-:Y:S01]  /*3320*/  ISETP.GE.AND P5, PT, R39, R0, PT ;  /* 0x000000002700720c */ /* 0x000fe20003fa6270 */
[----:B------:R-:W-:-:S02]  /*3330*/  VIADD R39, R71, 0x140 ;  /* 0x0000014047277836 */ /* 0x000fc40000000000 */
[----:B------:R1:W-:Y:S01]  /*3340*/  @!P4 STG.E desc[UR8][R2.64+0x200], R35 ;  /* 0x000200230200c986 */ /* 0x0003e2000c101908 */
[-C--:B------:R-:W-:Y:S01]  /*3350*/  ISETP.GE.AND P4, PT, R5, R0.reuse, PT ;  /* 0x000000000500720c */ /* 0x080fe20003f86270 */
[C---:B0-----:R-:W-:Y:S02]  /*3360*/  VIADD R27, R71.reuse, 0x180 ;  /* 0x00000180471b7836 */ /* 0x041fe40000000000 */
[----:B------:R-:W-:Y:S01]  /*3370*/  VIADD R5, R71, 0x1a0 ;  /* 0x000001a047057836 */ /* 0x000fe20000000000 */
[----:B------:R1:W-:Y:S01]  /*3380*/  @!P0 STG.E desc[UR8][R2.64+0x180], R33 ;  /* 0x0001802102008986 */ /* 0x0003e2000c101908 */
        /* <DEDUP_REMOVED lines=24> */
[C---:B------:R-:W-:Y:S02]  /*3510*/  VIADD R5, R71.reuse, 0x2a0 ;  /* 0x000002a047057836 */ /* 0x040fe40000000000 */
[----:B------:R-:W-:Y:S01]  /*3520*/  VIADD R71, R71, 0x2c0 ;  /* 0x000002c047477836 */ /* 0x000fe20000000000 */
[----:B------:R1:W-:Y:S01]  /*3530*/  @!P2 STG.E desc[UR8][R2.64+0x680], R23 ;  /* 0x000680170200a986 */ /* 0x0003e2000c101908 */
[----:B------:R-:W-:-:S03]  /*3540*/  ISETP.GE.AND P2, PT, R27, R0, PT ;  /* 0x000000001b00720c */ /* 0x000fc60003f46270 */
        /* <DEDUP_REMOVED lines=9> */
[----:B------:R1:W-:Y:S01]  /*35e0*/  @!P6 STG.E desc[UR8][R2.64+0xa80], R9 ;  /* 0x000a80090200e986 */ /* 0x0003e2000c101908 */
[----:B------:R-:W-:Y:S05]  /*35f0*/  @P5 EXIT ;  /* 0x000000000000594d */ /* 0x000fea0003800000 */
[----:B------:R-:W-:Y:S01]  /*3600*/  STG.E desc[UR8][R2.64+0xb00], R7 ;  /* 0x000b000702007986 */ /* 0x000fe2000c101908 */
[----:B------:R-:W-:Y:S05]  /*3610*/  EXIT ;  /* 0x000000000000794d */ /* 0x000fea0003800000 */
.L_x_14:
[----:B------:R-:W-:Y:S01]  /*3620*/  IMAD.MOV.U32 R34, RZ, RZ, RZ ;  /* 0x000000ffff227224 */ /* 0x000fe200078e00ff */
[C---:B------:R-:W-:Y:S01]  /*3630*/  ISETP.GT.U32.AND P0, PT, R35.reuse, 0x1f, PT ;  /* 0x0000001f2300780c */ /* 0x040fe20003f04070 */
[----:B------:R-:W-:Y:S05]  /*3640*/  WARPSYNC.ALL ;  /* 0x0000000000007948 */ /* 0x000fea0003800000 */
[----:B------:R-:W-:-:S04]  /*3650*/  IMAD.HI.U32 R36, R35, 0x15555556, R34 ;  /* 0x1555555623247827 */ /* 0x000fc800078e0022 */
[----:B------:R-:W-:-:S05]  /*3660*/  IMAD R59, R36, 0x4, R77 ;  /* 0x00000004243b7824 */ /* 0x000fca00078e024d */
[----:B------:R0:W-:Y:S01]  /*3670*/  STS [R59+0x3410], R2 ;  /* 0x003410023b007388 */ /* 0x0001e20000000800 */
[----:B------:R-:W-:Y:S06]  /*3680*/  BAR.SYNC.DEFER_BLOCKING 0x0 ;  /* 0x0000000000007b1d */ /* 0x000fec0000010000 */
[----:B------:R-:W-:Y:S05]  /*3690*/  @P0 BRA `(.L_x_28) ;  /* 0x0000000000dc0947 */ /* 0x000fea0003800000 */
[----:B------:R-:W-:Y:S01]  /*36a0*/  IMAD R57, R35, 0x34, R77 ;  /* 0x0000003423397824 */ /* 0x000fe200078e024d */
[----:B------:R-:W-:-:S04]  /*36b0*/  UMOV UR5, 0xffffffff ;  /* 0xffffffff00057882 */ /* 0x000fc80000000000 */
[----:B------:R-:W-:Y:S04]  /*36c0*/  LDS R56, [R57+0x3410] ;  /* 0x0034100039387984 */ /* 0x000fe80000000800 */
[----:B------:R-:W-:Y:S04]  /*36d0*/  LDS R55, [R57+0x3414] ;  /* 0x0034140039377984 */ /* 0x000fe80000000800 */
[----:B------:R-:W1:Y:S04]  /*36e0*/  LDS R54, [R57+0x3418] ;  /* 0x0034180039367984 */ /* 0x000e680000000800 */
[----:B------:R-:W-:Y:S04]  /*36f0*/  LDS R53, [R57+0x341c] ;  /* 0x00341c0039357984 */ /* 0x000fe80000000800 */
[----:B------:R-:W2:Y:S04]  /*3700*/  LDS R52, [R57+0x3420] ;  /* 0x0034200039347984 */ /* 0x000ea80000000800 */
[----:B------:R-:W-:Y:S04]  /*3710*/  LDS R51, [R57+0x3424] ;  /* 0x0034240039337984 */ /* 0x000fe80000000800 */
[----:B------:R-:W3:Y:S04]  /*3720*/  LDS R50, [R57+0x3428] ;  /* 0x0034280039327984 */ /* 0x000ee80000000800 */
[----:B------:R-:W-:Y:S04]  /*3730*/  LDS R49, [R57+0x342c] ;  /* 0x00342c0039317984 */ /* 0x000fe80000000800 */
[----:B------:R-:W4:Y:S04]  /*3740*/  LDS R48, [R57+0x3430] ;  /* 0x0034300039307984 */ /* 0x000f280000000800 */
[----:B------:R-:W-:Y:S04]  /*3750*/  LDS R37, [R57+0x3434] ;  /* 0x0034340039257984 */ /* 0x000fe80000000800 */
[----:B------:R-:W5:Y:S04]  /*3760*/  LDS R36, [R57+0x3438] ;  /* 0x0034380039247984 */ /* 0x000f680000000800 */
[----:B------:R-:W0:Y:S01]  /*3770*/  LDS R58, [R57+0x343c] ;  /* 0x00343c00393a7984 */ /* 0x000e220000000800 */
[----:B-1----:R-:W-:-:S04]  /*3780*/  IADD3 R60, PT, PT, R54, R55, R56 ;  /* 0x00000037363c7210 */ /* 0x002fc80007ffe038 */
[----:B--2---:R-:W-:-:S04]  /*3790*/  IADD3 R60, PT, PT, R52, R60, R53 ;  /* 0x0000003c343c7210 */ /* 0x004fc80007ffe035 */
[----:B---3--:R-:W-:-:S04]  /*37a0*/  IADD3 R60, PT, PT, R50, R60, R51 ;  /* 0x0000003c323c7210 */ /* 0x008fc80007ffe033 */
[----:B----4-:R-:W-:-:S04]  /*37b0*/  IADD3 R60, PT, PT, R48, R60, R49 ;  /* 0x0000003c303c7210 */ /* 0x010fc80007ffe031 */
[----:B-----5:R-:W-:-:S05]  /*37c0*/  IADD3 R61, PT, PT, R36, R60, R37 ;  /* 0x0000003c243d7210 */ /* 0x020fca0007ffe025 */
[----:B0-----:R-:W-:Y:S01]  /*37d0*/  IMAD.IADD R58, R58, 0x1, R61 ;  /* 0x000000013a3a7824 */ /* 0x001fe200078e023d */
[----:B------:R-:W-:Y:S06]  /*37e0*/  BRA.DIV UR5, `(.L_x_29) ;  /* 0x0000009e05887947 */ /* 0x000fec000b800000 */
[----:B------:R-:W0:Y:S02]  /*37f0*/  SHFL.UP P0, R61, R58, 0x1, RZ ;  /* 0x042000003a3d7989 */ /* 0x000e2400000000ff */
[----:B0-----:R-:W-:-:S05]  /*3800*/  @P0 IMAD.IADD R61, R58, 0x1, R61 ;  /* 0x000000013a3d0824 */ /* 0x001fca00078e023d */
[----:B------:R-:W0:Y:S02]  /*3810*/  SHFL.UP P0, R60, R61, 0x2, RZ ;  /* 0x044000003d3c7989 */ /* 0x000e2400000000ff */
[----:B0-----:R-:W-:-:S05]  /*3820*/  @P0 IMAD.IADD R60, R61, 0x1, R60 ;  /* 0x000000013d3c0824 */ /* 0x001fca00078e023c */
[----:B------:R-:W0:Y:S02]  /*3830*/  SHFL.UP P0, R63, R60, 0x4, RZ ;  /* 0x048000003c3f7989 */ /* 0x000e2400000000ff */
[----:B0-----:R-:W-:-:S05]  /*3840*/  @P0 IMAD.IADD R63, R60, 0x1, R63 ;  /* 0x000000013c3f0824 */ /* 0x001fca00078e023f */
[----:B------:R-:W0:Y:S02]  /*3850*/  SHFL.UP P0, R62, R63, 0x8, RZ ;  /* 0x050000003f3e7989 */ /* 0x000e2400000000ff */
[----:B0-----:R-:W-:-:S05]  /*3860*/  @P0 IMAD.IADD R62, R63, 0x1, R62 ;  /* 0x000000013f3e0824 */ /* 0x001fca00078e023e */
[----:B------:R0:W1:Y:S02]  /*3870*/  SHFL.UP P0, R69, R62, 0x10, RZ ;  /* 0x060000003e457989 */ /* 0x00006400000000ff */
.L_x_142:
[----:B-1----:R-:W-:-:S04]  /*3880*/  @P0 IMAD.IADD R69, R62, 0x1, R69 ;  /* 0x000000013e450824 */ /* 0x002fc800078e0245 */
[----:B------:R-:W-:-:S04]  /*3890*/  IMAD.IADD R58, R69, 0x1, -R58 ;  /* 0x00000001453a7824 */ /* 0x000fc800078e0a3a */
[----:B------:R-:W-:Y:S01]  /*38a0*/  IMAD.IADD R56, R56, 0x1, R58 ;  /* 0x0000000138387824 */ /* 0x000fe200078e023a */
[----:B------:R1:W-:Y:S03]  /*38b0*/  STS [R57+0x3410], R58 ;  /* 0x0034103a39007388 */ /* 0x0003e60000000800 */
        /* <DEDUP_REMOVED lines=19> */
[----:B------:R1:W-:Y:S04]  /*39f0*/  STS [R57+0x3438], R37 ;  /* 0x0034382539007388 */ /* 0x0003e80000000800 */
[----:B------:R1:W-:Y:S02]  /*3a00*/  STS [R57+0x343c], R36 ;  /* 0x00343c2439007388 */ /* 0x0003e40000000800 */
.L_x_28:
[----:B------:R-:W-:Y:S05]  /*3a10*/  WARPSYNC.ALL ;  /* 0x0000000000007948 */ /* 0x000fea0003800000 */
[----:B------:R-:W-:Y:S01]  /*3a20*/  BAR.SYNC.DEFER_BLOCKING 0x0 ;  /* 0x0000000000007b1d */ /* 0x000fe20000010000 */
[----:B------:R-:W-:-:S05]  /*3a30*/  ISETP.NE.AND P0, PT, R74, RZ, PT ;  /* 0x000000ff4a00720c */ /* 0x000fca0003f05270 */
[----:B------:R-:W-:Y:S01]  /*3a40*/  BSSY.RECONVERGENT B0, `(.L_x_30) ;  /* 0x0000027000007945 */ /* 0x000fe20003800200 */
[----:B-1----:R1:W2:Y:S07]  /*3a50*/  LDS R49, [R59+0x3410] ;  /* 0x003410003b317984 */ /* 0x0022ae0000000800 */
[----:B------:R-:W-:Y:S05]  /*3a60*/  @P0 BRA `(.L_x_31) ;  /* 0x0000000000900947 */ /* 0x000fea0003800000 */
[----:B------:R-:W2:Y:S04]  /*3a70*/  LDS R50, [R3] ;  /* 0x0000000003327984 */ /* 0x000ea80000000800 */
[----:B------:R-:W3:Y:S04]  /*3a80*/  LDS R52, [R3+0x400] ;  /* 0x0004000003347984 */ /* 0x000ee80000000800 */
[----:B------:R-:W4:Y:S04]  /*3a90*/  LDS R54, [R3+0x800] ;  /* 0x0008000003367984 */ /* 0x000f280000000800 */
[----:B------:R-:W5:Y:S04]  /*3aa0*/  LDS R56, [R3+0xc00] ;  /* 0x000c000003387984 */ /* 0x000f680000000800 */
[----:B------:R-:W1:Y:S04]  /*3ab0*/  LDS R58, [R3+0x1000] ;  /* 0x00100000033a7984 */ /* 0x000e680000000800 */
[----:B------:R-:W1:Y:S04]  /*3ac0*/  LDS R60, [R3+0x1400] ;  /* 0x00140000033c7984 */ /* 0x000e680000000800 */
[----:B0-----:R-:W0:Y:S04]  /*3ad0*/  LDS R62, [R3+0x1800] ;  /* 0x00180000033e7984 */ /* 0x001e280000000800 */
[----:B------:R-:W0:Y:S04]  /*3ae0*/  LDS R64, [R3+0x1c00] ;  /* 0x001c000003407984 */ /* 0x000e280000000800 */
[----:B------:R-:W0:Y:S04]  /*3af0*/  LDS R68, [R3+0x2000] ;  /* 0x0020000003447984 */ /* 0x000e280000000800 */
[----:B------:R-:W0:Y:S04]  /*3b00*/  LDS R76, [R3+0x2400] ;  /* 0x00240000034c7984 */ /* 0x000e280000000800 */
[----:B------:R-:W0:Y:S01]  /*3b10*/  LDS R48, [R3+0x2800] ;  /* 0x0028000003307984 */ /* 0x000e220000000800 */
[----:B--2---:R-:W-:-:S03]  /*3b20*/  IMAD.IADD R50, R49, 0x1, R50 ;  /* 0x0000000131327824 */ /* 0x004fc600078e0232 */
[----:B------:R-:W2:Y:S01]  /*3b30*/  LDS R36, [R3+0x2c00] ;  /* 0x002c000003247984 */ /* 0x000ea20000000800 */
[C---:B---3--:R-:W-:Y:S02]  /*3b40*/  IMAD.IADD R52, R49.reuse, 0x1, R52 ;  /* 0x0000000131347824 */ /* 0x048fe400078e0234 */
[C---:B----4-:R-:W-:Y:S01]  /*3b50*/  IMAD.IADD R54, R49.reuse, 0x1, R54 ;  /* 0x0000000131367824 */ /* 0x050fe200078e0236 */
[----:B------:R3:W-:Y:S01]  /*3b60*/  STS [R3], R50 ;  /* 0x0000003203007388 */ /* 0x0007e20000000800 */
[----:B-----5:R-:W-:-:S03]  /*3b70*/  IMAD.IADD R56, R49, 0x1, R56 ;  /* 0x0000000131387824 */ /* 0x020fc600078e0238 */
[----:B------:R3:W-:Y:S01]  /*3b80*/  STS [R3+0x400], R52 ;  /* 0x0004003403007388 */ /* 0x0007e20000000800 */
[----:B-1----:R-:W-:-:S03]  /*3b90*/  IMAD.IADD R58, R49, 0x1, R58 ;  /* 0x00000001313a7824 */ /* 0x002fc600078e023a */
[----:B------:R3:W-:Y:S01]  /*3ba0*/  STS [R3+0x800], R54 ;  /* 0x0008003603007388 */ /* 0x0007e20000000800 */
[----:B------:R-:W-:-:S03]  /*3bb0*/  IMAD.IADD R60, R49, 0x1, R60 ;  /* 0x00000001313c7824 */ /* 0x000fc600078e023c */
[----:B------:R3:W-:Y:S01]  /*3bc0*/  STS [R3+0xc00], R56 ;  /* 0x000c003803007388 */ /* 0x0007e20000000800 */
[----:B0-----:R-:W-:-:S03]  /*3bd0*/  IMAD.IADD R62, R49, 0x1, R62 ;  /* 0x00000001313e7824 */ /* 0x001fc600078e023e */
[----:B------:R3:W-:Y:S01]  /*3be0*/  STS [R3+0x1000], R58 ;  /* 0x0010003a03007388 */ /* 0x0007e20000000800 */
[----:B------:R-:W-:-:S03]  /*3bf0*/  IMAD.IADD R64, R49, 0x1, R64 ;  /* 0x0000000131407824 */ /* 0x000fc600078e0240 */
[----:B------:R3:W-:Y:S01]  /*3c00*/  STS [R3+0x1400], R60 ;  /* 0x0014003c03007388 */ /* 0x0007e20000000800 */
[----:B------:R-:W-:-:S03]  /*3c10*/  IMAD.IADD R68, R49, 0x1, R68 ;  /* 0x0000000131447824 */ /* 0x000fc600078e0244 */
[----:B------:R3:W-:Y:S01]  /*3c20*/  STS [R3+0x1800], R62 ;  /* 0x0018003e03007388 */ /* 0x0007e20000000800 */
[----:B------:R-:W-:-:S03]  /*3c30*/  IMAD.IADD R76, R49, 0x1, R76 ;  /* 0x00000001314c7824 */ /* 0x000fc600078e024c */
[----:B------:R3:W-:Y:S01]  /*3c40*/  STS [R3+0x1c00], R64 ;  /* 0x001c004003007388 */ /* 0x0007e20000000800 */
[----:B------:R-:W-:-:S03]  /*3c50*/  IMAD.IADD R48, R49, 0x1, R48 ;  /* 0x0000000131307824 */ /* 0x000fc600078e0230 */
[----:B------:R3:W-:Y:S01]  /*3c60*/  STS [R3+0x2000], R68 ;  /* 0x0020004403007388 */ /* 0x0007e20000000800 */
[----:B--2---:R-:W-:-:S03]  /*3c70*/  IMAD.IADD R36, R49, 0x1, R36 ;  /* 0x0000000131247824 */ /* 0x004fc600078e0224 */
[----:B------:R3:W-:Y:S04]  /*3c80*/  STS [R3+0x2400], R76 ;  /* 0x0024004c03007388 */ /* 0x0007e80000000800 */
[----:B------:R3:W-:Y:S04]  /*3c90*/  STS [R3+0x2800], R48 ;  /* 0x0028003003007388 */ /* 0x0007e80000000800 */
[----:B------:R3:W-:Y:S02]  /*3ca0*/  STS [R3+0x2c00], R36 ;  /* 0x002c002403007388 */ /* 0x0007e40000000800 */
.L_x_31:
[----:B------:R-:W-:Y:S05]  /*3cb0*/  BSYNC.RECONVERGENT B0 ;  /* 0x0000000000007941 */ /* 0x000fea0003800200 */
.L_x_30:
[----:B------:R-:W-:Y:S01]  /*3cc0*/  BAR.SYNC.DEFER_BLOCKING 0x0 ;  /* 0x0000000000007b1d */ /* 0x000fe20000010000 */
[----:B------:R-:W-:-:S05]  /*3cd0*/  R2P PR, R30, 0x7f ;  /* 0x0000007f1e007804 */ /* 0x000fca0000000000 */
[----:B------:R-:W-:Y:S01]  /*3ce0*/  BSSY.RECONVERGENT B0, `(.L_x_32) ;  /* 0x0000025000007945 */ /* 0x000fe20003800200 */
[----:B---3--:R-:W3:Y:S07]  /*3cf0*/  S2R R48, SR_LEMASK ;  /* 0x0000000000307919 */ /* 0x008eee0000003a00 */
[----:B------:R-:W-:Y:S02]  /*3d00*/  VOTE.ANY R36, PT, P0 ;  /* 0x0000000000247806 */ /* 0x000fe400000e0100 */
[----:B------:R-:W-:-:S02]  /*3d10*/  VOTE.ANY R37, PT, P1 ;  /* 0x0000000000257806 */ /* 0x000fc400008e0100 */
[----:B------:R-:W-:Y:S02]  /*3d20*/  @!P0 LOP3.LUT R36, RZ, R36, RZ, 0x33, !PT ;  /* 0x00000024ff248212 */ /* 0x000fe400078e33ff */
[----:B------:R-:W-:Y:S02]  /*3d30*/  VOTE.ANY R51, PT, P2 ;  /* 0x0000000000337806 */ /* 0x000fe400010e0100 */
[----:B------:R-:W-:Y:S02]  /*3d40*/  @!P1 LOP3.LUT R37, RZ, R37, RZ, 0x33, !PT ;  /* 0x00000025ff259212 */ /* 0x000fe400078e33ff */
[----:B------:R-:W-:Y:S02]  /*3d50*/  VOTE.ANY R53, PT, P3 ;  /* 0x0000000000357806 */ /* 0x000fe400018e0100 */
[----:B------:R-:W-:Y:S02]  /*3d60*/  @!P2 LOP3.LUT R51, RZ, R51, RZ, 0x33, !PT ;  /* 0x00000033ff33a212 */ /* 0x000fe400078e33ff */
[----:B------:R-:W-:-:S02]  /*3d70*/  LOP3.LUT R36, R37, R36, RZ, 0xc0, !PT ;  /* 0x0000002425247212 */ /* 0x000fc400078ec0ff */
[----:B------:R-:W-:Y:S02]  /*3d80*/  @!P3 LOP3.LUT R53, RZ, R53, RZ, 0x33, !PT ;  /* 0x00000035ff35b212 */ /* 0x000fe400078e33ff */
[----:B------:R-:W-:Y:S02]  /*3d90*/  LOP3.LUT R36, R51, R36, RZ, 0xc0, !PT ;  /* 0x0000002433247212 */ /* 0x000fe400078ec0ff */
[----:B------:R-:W-:Y:S02]  /*3da0*/  VOTE.ANY R37, PT, P4 ;  /* 0x0000000000257806 */ /* 0x000fe400020e0100 */
[----:B------:R-:W-:Y:S02]  /*3db0*/  LOP3.LUT P0, RZ, R30, 0x80, RZ, 0xc0, !PT ;  /* 0x000000801eff7812 */ /* 0x000fe4000780c0ff */
[----:B------:R-:W-:Y:S02]  /*3dc0*/  LOP3.LUT R36, R53, R36, RZ, 0xc0, !PT ;  /* 0x0000002435247212 */ /* 0x000fe400078ec0ff */
[----:B------:R-:W-:-:S02]  /*3dd0*/  VOTE.ANY R51, PT, P5 ;  /* 0x0000000000337806 */ /* 0x000fc400028e0100 */
[----:B------:R-:W-:Y:S02]  /*3de0*/  @!P4 LOP3.LUT R37, RZ, R37, RZ, 0x33, !PT ;  /* 0x00000025ff25c212 */ /* 0x000fe400078e33ff */
[----:B------:R-:W-:Y:S02]  /*3df0*/  @!P5 LOP3.LUT R51, RZ, R51, RZ, 0x33, !PT ;  /* 0x00000033ff33d212 */ /* 0x000fe400078e33ff */
[----:B------:R-:W-:Y:S02]  /*3e00*/  LOP3.LUT R36, R37, R36, RZ, 0xc0, !PT ;  /* 0x0000002425247212 */ /* 0x000fe400078ec0ff */
[----:B------:R-:W-:Y:S02]  /*3e10*/  VOTE.ANY R37, PT, P6 ;  /* 0x0000000000257806 */ /* 0x000fe400030e0100 */
[----:B------:R-:W-:Y:S02]  /*3e20*/  LOP3.LUT R36, R51, R36, RZ, 0xc0, !PT ;  /* 0x0000002433247212 */ /* 0x000fe400078ec0ff */
[----:B------:R-:W-:-:S02]  /*3e30*/  VOTE.ANY R51, PT, P0 ;  /* 0x0000000000337806 */ /* 0x000fc400000e0100 */
[----:B------:R-:W-:Y:S02]  /*3e40*/  @!P6 LOP3.LUT R37, RZ, R37, RZ, 0x33, !PT ;  /* 0x00000025ff25e212 */ /* 0x000fe400078e33ff */
[----:B------:R-:W-:Y:S02]  /*3e50*/  @!P0 LOP3.LUT R51, RZ, R51, RZ, 0x33, !PT ;  /* 0x00000033ff338212 */ /* 0x000fe400078e33ff */
[----:B------:R-:W-:-:S04]  /*3e60*/  LOP3.LUT R36, R37, R36, RZ, 0xc0, !PT ;  /* 0x0000002425247212 */ /* 0x000fc800078ec0ff */
[----:B------:R-:W-:Y:S01]  /*3e70*/  LOP3.LUT R53, R51, R36, RZ, 0xc0, !PT ;  /* 0x0000002433357212 */ /* 0x000fe200078ec0ff */
[----:B------:R-:W-:Y:S01]  /*3e80*/  IMAD.MOV.U32 R51, RZ, RZ, RZ ;  /* 0x000000ffff337224 */ /* 0x000fe200078e00ff */
[----:B------:R-:W-:Y:S02]  /*3e90*/  SHF.R.U32.HI R36, RZ, 0x5, R35 ;  /* 0x00000005ff247819 */ /* 0x000fe40000011623 */
[----:B------:R-:W4:Y:S03]  /*3ea0*/  FLO.U32 R50, R53 ;  /* 0x0000003500327300 */ /* 0x000f2600000e0000 */
[----:B------:R-:W-:Y:S01]  /*3eb0*/  IMAD.SHL.U32 R52, R36, 0x400, RZ ;  /* 0x0000040024347824 */ /* 0x000fe200078e00ff */
[----:B---3--:R-:W-:-:S03]  /*3ec0*/  LOP3.LUT R36, R48, R53, RZ, 0xc0, !PT ;  /* 0x0000003530247212 */ /* 0x008fc600078ec0ff */
[----:B------:R-:W-:-:S03]  /*3ed0*/  IMAD.IADD R37, R77, 0x1, R52 ;  /* 0x000000014d257824 */ /* 0x000fc600078e0234 */
[----:B------:R-:W3:Y:S01]  /*3ee0*/  POPC R36, R36 ;  /* 0x0000002400247309 */ /* 0x000ee20000000000 */
[----:B----4-:R-:W-:-:S13]  /*3ef0*/  ISETP.NE.AND P0, PT, R73, R50, PT ;  /* 0x000000324900720c */ /* 0x010fda0003f05270 */
[----:B---3--:R-:W-:Y:S05]  /*3f00*/  @P0 BRA `(.L_x_33) ;  /* 0x0000000000080947 */ /* 0x008fea0003800000 */
[----:B------:R-:W-:-:S06]  /*3f10*/  IMAD R51, R30, 0x4, R37 ;  /* 0x000000041e337824 */ /* 0x000fcc00078e0225 */
[----:B------:R3:W4:Y:S02]  /*3f20*/  ATOMS.ADD R51, [R51], R36 ;  /* 0x000000243333738c */ /* 0x0007240000000000 */
.L_x_33:
[----:B------:R-:W-:Y:S05]  /*3f30*/  BSYNC.RECONVERGENT B0 ;  /* 0x0000000000007941 */ /* 0x000fea0003800200 */
.L_x_32:
[----:B------:R-:W-:Y:S01]  /*3f40*/  R2P PR, R29, 0x7f ;  /* 0x0000007f1d007804 */ /* 0x000fe20000000000 */
[----:B----4-:R4:W0:Y:S01]  /*3f50*/  SHFL.IDX PT, R51, R51, R50, 0x1f ;  /* 0x00001f3233337589 */ /* 0x01082200000e0000 */
[----:B------:R-:W-:Y:S11]  /*3f60*/  BSSY.RECONVERGENT B0, `(.L_x_34) ;  /* 0x0000021000007945 */ /* 0x000ff60003800200 */
[----:B------:R-:W-:-:S02]  /*3f70*/  VOTE.ANY R30, PT, P0 ;  /* 0x00000000001e7806 */ /* 0x000fc400000e0100 */
[----:B------:R-:W-:Y:S02]  /*3f80*/  VOTE.ANY R53, PT, P1 ;  /* 0x0000000000357806 */ /* 0x000fe400008e0100 */
[----:B------:R-:W-:Y:S02]  /*3f90*/  @!P0 LOP3.LUT R30, RZ, R30, RZ, 0x33, !PT ;  /* 0x0000001eff1e8212 */ /* 0x000fe400078e33ff */
[----:B------:R-:W-:Y:S02]  /*3fa0*/  VOTE.ANY R55, PT, P2 ;  /* 0x0000000000377806 */ /* 0x000fe400010e0100 */
[----:B------:R-:W-:Y:S02]  /*3fb0*/  @!P1 LOP3.LUT R53, RZ, R53, RZ, 0x33, !PT ;  /* 0x00000035ff359212 */ /* 0x000fe400078e33ff */
[----:B------:R-:W-:Y:S02]  /*3fc0*/  @!P2 LOP3.LUT R55, RZ, R55, RZ, 0x33, !PT ;  /* 0x00000037ff37a212 */ /* 0x000fe400078e33ff */
[----:B------:R-:W-:-:S02]  /*3fd0*/  LOP3.LUT R30, R53, R30, RZ, 0xc0, !PT ;  /* 0x0000001e351e7212 */ /* 0x000fc400078ec0ff */
[----:B------:R-:W-:Y:S02]  /*3fe0*/  VOTE.ANY R53, PT, P3 ;  /* 0x0000000000357806 */ /* 0x000fe400018e0100 */
[----:B------:R-:W-:Y:S02]  /*3ff0*/  LOP3.LUT R30, R55, R30, RZ, 0xc0, !PT ;  /* 0x0000001e371e7212 */ /* 0x000fe400078ec0ff */
[----:B------:R-:W-:Y:S02]  /*4000*/  LOP3.LUT P0, RZ, R29, 0x80, RZ, 0xc0, !PT ;  /* 0x000000801dff7812 */ /* 0x000fe4000780c0ff */
[----:B------:R-:W-:Y:S02]  /*4010*/  VOTE.ANY R55, PT, P4 ;  /* 0x0000000000377806 */ /* 0x000fe400020e0100 */
[----:B------:R-:W-:Y:S02]  /*4020*/  @!P3 LOP3.LUT R53, RZ, R53, RZ, 0x33, !PT ;  /* 0x00000035ff35b212 */ /* 0x000fe400078e33ff */
[----:B------:R-:W-:-:S02]  /*4030*/  @!P4 LOP3.LUT R55, RZ, R55, RZ, 0x33, !PT ;  /* 0x00000037ff37c212 */ /* 0x000fc400078e33ff */
[----:B------:R-:W-:Y:S02]  /*4040*/  LOP3.LUT R30, R53, R30, RZ, 0xc0, !PT ;  /* 0x0000001e351e7212 */ /* 0x000fe400078ec0ff */
[----:B------:R-:W-:Y:S02]  /*4050*/  VOTE.ANY R53, PT, P5 ;  /* 0x0000000000357806 */ /* 0x000fe400028e0100 */
[----:B------:R-:W-:Y:S02]  /*4060*/  LOP3.LUT R30, R55, R30, RZ, 0xc0, !PT ;  /* 0x0000001e371e7212 */ /* 0x000fe400078ec0ff */
[----:B------:R-:W-:Y:S02]  /*4070*/  VOTE.ANY R55, PT, P6 ;  /* 0x0000000000377806 */ /* 0x000fe400030e0100 */
[----:B------:R-:W-:Y:S02]  /*4080*/  @!P5 LOP3.LUT R53, RZ, R53, RZ, 0x33, !PT ;  /* 0x00000035ff35d212 */ /* 0x000fe400078e33ff */
[----:B------:R-:W-:-:S02]  /*4090*/  VOTE.ANY R57, PT, P0 ;  /* 0x0000000000397806 */ /* 0x000fc400000e0100 */
[----:B------:R-:W-:Y:S02]  /*40a0*/  @!P6 LOP3.LUT R55, RZ, R55, RZ, 0x33, !PT ;  /* 0x00000037ff37e212 */ /* 0x000fe400078e33ff */
[----:B------:R-:W-:Y:S01]  /*40b0*/  LOP3.LUT R30, R53, R30, RZ, 0xc0, !PT ;  /* 0x0000001e351e7212 */ /* 0x000fe200078ec0ff */
[----:B------:R-:W-:Y:S01]  /*40c0*/  IMAD.MOV.U32 R53, RZ, RZ, RZ ;  /* 0x000000ffff357224 */ /* 0x000fe200078e00ff */
[----:B------:R-:W-:Y:S02]  /*40d0*/  @!P0 LOP3.LUT R57, RZ, R57, RZ, 0x33, !PT ;  /* 0x00000039ff398212 */ /* 0x000fe400078e33ff */
[----:B------:R-:W-:-:S04]  /*40e0*/  LOP3.LUT R30, R55, R30, RZ, 0xc0, !PT ;  /* 0x0000001e371e7212 */ /* 0x000fc800078ec0ff */
[----:B------:R-:W-:-:S04]  /*40f0*/  LOP3.LUT R57, R57, R30, RZ, 0xc0, !PT ;  /* 0x0000001e39397212 */ /* 0x000fc800078ec0ff */
[----:B------:R-:W5:Y:S01]  /*4100*/  FLO.U32 R52, R57 ;  /* 0x0000003900347300 */ /* 0x000f6200000e0000 */
[----:B------:R-:W-:-:S07]  /*4110*/  LOP3.LUT R30, R48, R57, RZ, 0xc0, !PT ;  /* 0x00000039301e7212 */ /* 0x000fce00078ec0ff */
[----:B------:R-:W0:Y:S01]  /*4120*/  POPC R30, R30 ;  /* 0x0000001e001e7309 */ /* 0x000e220000000000 */
[----:B-----5:R-:W-:-:S13]  /*4130*/  ISETP.NE.AND P0, PT, R73, R52, PT ;  /* 0x000000344900720c */ /* 0x020fda0003f05270 */
[----:B0---4-:R-:W-:Y:S05]  /*4140*/  @P0 BRA `(.L_x_35) ;  /* 0x0000000000080947 */ /* 0x011fea0003800000 */
[----:B------:R-:W-:-:S05]  /*4150*/  IMAD R29, R29, 0x4, R37 ;  /* 0x000000041d1d7824 */ /* 0x000fca00078e0225 */
[----:B------:R0:W4:Y:S02]  /*4160*/  ATOMS.ADD R53, [R29], R30 ;  /* 0x0000001e1d35738c */ /* 0x0001240000000000 */
.L_x_35:
[----:B------:R-:W-:Y:S05]  /*4170*/  BSYNC.RECONVERGENT B0 ;  /* 0x0000000000007941 */ /* 0x000fea0003800200 */
.L_x_34:
[----:B------:R-:W-:Y:S01]  /*4180*/  R2P PR, R27, 0x7f ;  /* 0x0000007f1b007804 */ /* 0x000fe20000000000 */
[----:B----4-:R4:W1:Y:S01]  /*4190*/  SHFL.IDX PT, R53, R53, R52, 0x1f ;  /* 0x00001f3435357589 */ /* 0x01086200000e0000 */
[----:B------:R-:W-:Y:S01]  /*41a0*/  BSSY.RECONVERGENT B0, `(.L_x_36) ;  /* 0x0000028000007945 */ /* 0x000fe20003800200 */
[----:B------:R-:W-:-:S10]  /*41b0*/  IMAD.MOV.U32 R55, RZ, RZ, RZ ;  /* 0x000000ffff377224 */ /* 0x000fd400078e00ff */
[----:B0-----:R-:W-:Y:S02]  /*41c0*/  VOTE.ANY R29, PT, P0 ;  /* 0x00000000001d7806 */ /* 0x001fe400000e0100 */
[----:B------:R-:W-:Y:S02]  /*41d0*/  VOTE.ANY R50, PT, P1 ;  /* 0x0000000000327806 */ /* 0x000fe400008e0100 */
[----:B------:R-:W-:Y:S02]  /*41e0*/  @!P0 LOP3.LUT R29, RZ, R29, RZ, 0x33, !PT ;  /* 0x0000001dff1d8212 */ /* 0x000fe400078e33ff */
[----:B------:R-:W-:Y:S02]  /*41f0*/  VOTE.ANY R54, PT, P2 ;  /* 0x0000000000367806 */ /* 0x000fe400010e0100 */
[----:B------:R-:W-:Y:S02]  /*4200*/  @!P1 LOP3.LUT R50, RZ, R50, RZ, 0x33, !PT ;  /* 0x00000032ff329212 */ /* 0x000fe400078e33ff */
[----:B------:R-:W-:-:S02]  /*4210*/  @!P2 LOP3.LUT R54, RZ, R54, RZ, 0x33, !PT ;  /* 0x00000036ff36a212 */ /* 0x000fc400078e33ff */
[----:B------:R-:W-:Y:S02]  /*4220*/  LOP3.LUT R29, R50, R29, RZ, 0xc0, !PT ;  /* 0x0000001d321d7212 */ /* 0x000fe400078ec0ff */
[----:B------:R-:W-:Y:S02]  /*4230*/  VOTE.ANY R50, PT, P3 ;  /* 0x0000000000327806 */ /* 0x000fe400018e0100 */
[----:B------:R-:W-:Y:S02]  /*4240*/  LOP3.LUT R29, R54, R29, RZ, 0xc0, !PT ;  /* 0x0000001d361d7212 */ /* 0x000fe400078ec0ff */
[----:B------:R-:W-:Y:S02]  /*4250*/  LOP3.LUT P0, RZ, R27, 0x80, RZ, 0xc0, !PT ;  /* 0x000000801bff7812 */ /* 0x000fe4000780c0ff */
[----:B------:R-:W-:Y:S02]  /*4260*/  VOTE.ANY R54, PT, P4 ;  /* 0x0000000000367806 */ /* 0x000fe400020e0100 */
[----:B------:R-:W-:-:S02]  /*4270*/  @!P3 LOP3.LUT R50, RZ, R50, RZ, 0x33, !PT ;  /* 0x00000032ff32b212 */ /* 0x000fc400078e33ff */
[----:B------:R-:W-:Y:S02]  /*4280*/  @!P4 LOP3.LUT R54, RZ, R54, RZ, 0x33, !PT ;  /* 0x00000036ff36c212 */ /* 0x000fe400078e33ff */
[----:B------:R-:W-:Y:S02]  /*4290*/  LOP3.LUT R29, R50, R29, RZ, 0xc0, !PT ;  /* 0x0000001d321d7212 */ /* 0x000fe400078ec0ff */
[----:B------:R-:W-:Y:S02]  /*42a0*/  VOTE.ANY R50, PT, P5 ;  /* 0x0000000000327806 */ /* 0x000fe400028e0100 */
[----:B------:R-:W-:Y:S02]  /*42b0*/  LOP3.LUT R29, R54, R29, RZ, 0xc0, !PT ;  /* 0x0000001d361d7212 */ /* 0x000fe400078ec0ff */
[----:B------:R-:W-:Y:S02]  /*42c0*/  VOTE.ANY R54, PT, P6 ;  /* 0x0000000000367806 */ /* 0x000fe400030e0100 */
[----:B------:R-:W-:-:S02]  /*42d0*/  @!P5 LOP3.LUT R50, RZ, R50, RZ, 0x33, !PT ;  /* 0x00000032ff32d212 */ /* 0x000fc400078e33ff */
[----:B------:R-:W-:Y:S02]  /*42e0*/  VOTE.ANY R56, PT, P0 ;  /* 0x0000000000387806 */ /* 0x000fe400000e0100 */
[----:B------:R-:W-:Y:S02]  /*42f0*/  @!P6 LOP3.LUT R54, RZ, R54, RZ, 0x33, !PT ;  /* 0x00000036ff36e212 */ /* 0x000fe400078e33ff */
[----:B------:R-:W-:Y:S02]  /*4300*/  LOP3.LUT R29, R50, R29, RZ, 0xc0, !PT ;  /* 0x0000001d321d7212 */ /* 0x000fe400078ec0ff */
[----:B------:R-:W-:Y:S02]  /*4310*/  @!P0 LOP3.LUT R56, RZ, R56, RZ, 0x33, !PT ;  /* 0x00000038ff388212 */ /* 0x000fe400078e33ff */
[----:B------:R-:W-:Y:S02]  /*4320*/  LOP3.LUT R29, R54, R29, RZ, 0xc0, !PT ;  /* 0x0000001d361d7212 */ /* 0x000fe400078ec0ff */
[----:B------:R-:W-:-:S02]  /*4330*/  ISETP.GE.AND P0, PT, R67, RZ, PT ;  /* 0x000000ff4300720c */ /* 0x000fc40003f06270 */
[----:B------:R-:W-:Y:S02]  /*4340*/  LOP3.LUT R29, R56, R29, RZ, 0xc0, !PT ;  /* 0x0000001d381d7212 */ /* 0x000fe400078ec0ff */
[----:B------:R-:W-:Y:S02]  /*4350*/  SEL R54, RZ, 0x7fffffff, !P0 ;  /* 0x7fffffffff367807 */ /* 0x000fe40004000000 */
[----:B------:R-:W0:Y:S01]  /*4360*/  FLO.U32 R50, R29 ;  /* 0x0000001d00327300 */ /* 0x000e2200000e0000 */
[----:B------:R-:W-:Y:S02]  /*4370*/  LOP3.LUT R56, R48, R29, RZ, 0xc0, !PT ;  /* 0x0000001d30387212 */ /* 0x000fe400078ec0ff */
[----:B------:R-:W-:-:S04]  /*4380*/  LOP3.LUT R67, R54, R67, RZ, 0x3c, !PT ;  /* 0x0000004336437212 */ /* 0x000fc800078e3cff */
[C---:B------:R-:W-:Y:S01]  /*4390*/  ISETP.NE.AND P0, PT, R67.reuse, 0x7fffffff, PT ;  /* 0x7fffffff4300780c */ /* 0x040fe20003f05270 */
[----:B------:R4:W1:Y:S03]  /*43a0*/  POPC R29, R56 ;  /* 0x00000038001d7309 */ /* 0x0008660000000000 */
[----:B------:R-:W-:Y:S02]  /*43b0*/  SEL R54, R67, 0x80000000, P0 ;  /* 0x8000000043367807 */ /* 0x000fe40000000000 */
[----:B0-----:R-:W-:Y:S02]  /*43c0*/  ISETP.NE.AND P0, PT, R73, R50, PT ;  /* 0x000000324900720c */ /* 0x001fe40003f05270 */
[----:B------:R-:W-:-:S04]  /*43d0*/  SHF.R.U32.HI R54, RZ, UR7, R54 ;  /* 0x00000007ff367c19 */ /* 0x000fc80008011636 */
[----:B------:R-:W-:-:S07]  /*43e0*/  LOP3.LUT R54, R54, UR4, RZ, 0x30, !PT ;  /* 0x0000000436367c12 */ /* 0x000fce000f8e30ff */
[----:B-1--4-:R-:W-:Y:S05]  /*43f0*/  @P0 BRA `(.L_x_37) ;  /* 0x0000000000080947 */ /* 0x012fea0003800000 */
[----:B------:R-:W-:-:S05]  /*4400*/  IMAD R52, R27, 0x4, R37 ;  /* 0x000000041b347824 */ /* 0x000fca00078e0225 */
[----:B------:R0:W1:Y:S02]  /*4410*/  ATOMS.ADD R55, [R52], R29 ;  /* 0x0000001d3437738c */ /* 0x0000640000000000 */
.L_x_37:
[----:B------:R-:W-:Y:S05]  /*4420*/  BSYNC.RECONVERGENT B0 ;  /* 0x0000000000007941 */ /* 0x000fea0003800200 */
.L_x_36:
[----:B------:R-:W-:Y:S01]  /*4430*/  R2P PR, R54, 0x7f ;  /* 0x0000007f36007804 */ /* 0x000fe20000000000 */
[----:B-1----:R1:W4:Y:S01]  /*4440*/  SHFL.IDX PT, R50, R55, R50, 0x1f ;  /* 0x00001f3237327589 */ /* 0x00232200000e0000 */
[----:B------:R-:W-:Y:S01]  /*4450*/  BSSY.RECONVERGENT B0, `(.L_x_38) ;  /* 0x0000028000007945 */ /* 0x000fe20003800200 */
[----:B------:R-:W-:-:S10]  /*4460*/  IMAD.MOV.U32 R59, RZ, RZ, RZ ;  /* 0x000000ffff3b7224 */ /* 0x000fd400078e00ff */
[----:B------:R-:W-:Y:S02]  /*4470*/  VOTE.ANY R27, PT, P0 ;  /* 0x00000000001b7806 */ /* 0x000fe400000e0100 */
[----:B0-----:R-:W-:Y:S02]  /*4480*/  VOTE.ANY R52, PT, P1 ;  /* 0x0000000000347806 */ /* 0x001fe400008e0100 */
        /* <DEDUP_REMOVED lines=36> */
.L_x_39:
[----:B------:R-:W-:Y:S05]  /*46d0*/  BSYNC.RECONVERGENT B0 ;  /* 0x0000000000007941 */ /* 0x000fea0003800200 */
.L_x_38:
[----:B------:R-:W-:Y:S01]  /*46e0*/  R2P PR, R52, 0x7f ;  /* 0x0000007f34007804 */ /* 0x000fe20000000000 */
[----:B-1----:R1:W4:Y:S01]  /*46f0*/  SHFL.IDX PT, R58, R59, R58, 0x1f ;  /* 0x00001f3a3b3a7589 */ /* 0x00232200000e0000 */
[----:B------:R-:W-:Y:S11]  /*4700*/  BSSY.RECONVERGENT B0, `(.L_x_40) ;  /* 0x0000028000007945 */ /* 0x000ff60003800200 */
[----:B0-----:R-:W-:-:S02]  /*4710*/  VOTE.ANY R54, PT, P0 ;  /* 0x0000000000367806 */ /* 0x001fc400000e0100 */
        /* <DEDUP_REMOVED lines=19> */
[----:B------:R-:W-:Y:S02]  /*4850*/  LOP3.LUT R54, R55, R54, RZ, 0xc0, !PT ;  /* 0x0000003637367212 */ /* 0x000fe400078ec0ff */
[----:B------:R-:W-:Y:S02]  /*4860*/  @!P0 LOP3.LUT R61, RZ, R61, RZ, 0x33, !PT ;  /* 0x0000003dff3d8212 */ /* 0x000fe400078e33ff */
[----:B------:R-:W-:Y:S02]  /*4870*/  LOP3.LUT R54, R57, R54, RZ, 0xc0, !PT ;  /* 0x0000003639367212 */ /* 0x000fe400078ec0ff */
[----:B------:R-:W-:Y:S02]  /*4880*/  ISETP.GE.AND P0, PT, R65, RZ, PT ;  /* 0x000000ff4100720c */ /* 0x000fe40003f06270 */
[----:B------:R-:W-:Y:S01]  /*4890*/  LOP3.LUT R55, R61, R54, RZ, 0xc0, !PT ;  /* 0x000000363d377212 */ /* 0x000fe200078ec0ff */
[----:B------:R-:W-:Y:S01]  /*48a0*/  IMAD.MOV.U32 R61, RZ, RZ, RZ ;  /* 0x000000ffff3d7224 */ /* 0x000fe200078e00ff */
[----:B------:R-:W-:-:S02]  /*48b0*/  SEL R54, RZ, 0x7fffffff, !P0 ;  /* 0x7fffffffff367807 */ /* 0x000fc40004000000 */
[----:B------:R-:W0:Y:S01]  /*48c0*/  FLO.U32 R56, R55 ;  /* 0x0000003700387300 */ /* 0x000e2200000e0000 */
[----:B------:R-:W-:Y:S02]  /*48d0*/  LOP3.LUT R57, R48, R55, RZ, 0xc0, !PT ;  /* 0x0000003730397212 */ /* 0x000fe400078ec0ff */
[----:B------:R-:W-:-:S04]  /*48e0*/  LOP3.LUT R65, R54, R65, RZ, 0x3c, !PT ;  /* 0x0000004136417212 */ /* 0x000fc800078e3cff */
[C---:B------:R-:W-:Y:S01]  /*48f0*/  ISETP.NE.AND P0, PT, R65.reuse, 0x7fffffff, PT ;  /* 0x7fffffff4100780c */ /* 0x040fe20003f05270 */
[----:B------:R-:W1:Y:S03]  /*4900*/  POPC R57, R57 ;  /* 0x0000003900397309 */ /* 0x000e660000000000 */
[----:B------:R-:W-:Y:S02]  /*4910*/  SEL R54, R65, 0x80000000, P0 ;  /* 0x8000000041367807 */ /* 0x000fe40000000000 */
[----:B0-----:R-:W-:Y:S02]  /*4920*/  ISETP.NE.AND P0, PT, R73, R56, PT ;  /* 0x000000384900720c */ /* 0x001fe40003f05270 */
[----:B------:R-:W-:-:S04]  /*4930*/  SHF.R.U32.HI R54, RZ, UR7, R54 ;  /* 0x00000007ff367c19 */ /* 0x000fc80008011636 */
[----:B------:R-:W-:-:S07]  /*4940*/  LOP3.LUT R54, R54, UR4, RZ, 0x30, !PT ;  /* 0x0000000436367c12 */ /* 0x000fce000f8e30ff */
[----:B-1--4-:R-:W-:Y:S05]  /*4950*/  @P0 BRA `(.L_x_41) ;  /* 0x0000000000080947 */ /* 0x012fea0003800000 */
[----:B------:R-:W-:-:S05]  /*4960*/  IMAD R52, R52, 0x4, R37 ;  /* 0x0000000434347824 */ /* 0x000fca00078e0225 */
[----:B------:R0:W1:Y:S02]  /*4970*/  ATOMS.ADD R61, [R52], R57 ;  /* 0x00000039343d738c */ /* 0x0000640000000000 */
.L_x_41:
[----:B------:R-:W-:Y:S05]  /*4980*/  BSYNC.RECONVERGENT B0 ;  /* 0x0000000000007941 */ /* 0x000fea0003800200 */
.L_x_40:
[----:B------:R-:W-:Y:S01]  /*4990*/  R2P PR, R54, 0x7f ;  /* 0x0000007f36007804 */ /* 0x000fe20000000000 */
[----:B-1----:R1:W4:Y:S01]  /*49a0*/  SHFL.IDX PT, R56, R61, R56, 0x1f ;  /* 0x00001f383d387589 */ /* 0x00232200000e0000 */
[----:B------:R-:W-:Y:S11]  /*49b0*/  BSSY.RECONVERGENT B0, `(.L_x_42) ;  /* 0x0000021000007945 */ /* 0x000ff60003800200 */
[----:B0-----:R-:W-:-:S02]  /*49c0*/  VOTE.ANY R52, PT, P0 ;  /* 0x0000000000347806 */ /* 0x001fc400000e0100 */
[----:B------:R-:W-:Y:S02]  /*49d0*/  VOTE.ANY R55, PT, P1 ;  /* 0x0000000000377806 */ /* 0x000fe400008e0100 */
[----:B------:R-:W-:Y:S02]  /*49e0*/  @!P0 LOP3.LUT R52, RZ, R52, RZ, 0x33, !PT ;  /* 0x00000034ff348212 */ /* 0x000fe400078e33ff */
[----:B------:R-:W-:Y:S02]  /*49f0*/  @!P1 LOP3.LUT R55, RZ, R55, RZ, 0x33, !PT ;  /* 0x00000037ff379212 */ /* 0x000fe400078e33ff */
[----:B------:R-:W-:Y:S02]  /*4a00*/  VOTE.ANY R59, PT, P2 ;  /* 0x00000000003b7806 */ /* 0x000fe400010e0100 */
[----:B------:R-:W-:Y:S02]  /*4a10*/  LOP3.LUT R52, R55, R52, RZ, 0xc0, !PT ;  /* 0x0000003437347212 */ /* 0x000fe400078ec0ff */
[----:B------:R-:W-:-:S02]  /*4a20*/  VOTE.ANY R55, PT, P3 ;  /* 0x0000000000377806 */ /* 0x000fc400018e0100 */
[----:B------:R-:W-:Y:S02]  /*4a30*/  @!P2 LOP3.LUT R59, RZ, R59, RZ, 0x33, !PT ;  /* 0x0000003bff3ba212 */ /* 0x000fe400078e33ff */
[----:B------:R-:W-:Y:S02]  /*4a40*/  @!P3 LOP3.LUT R55, RZ, R55, RZ, 0x33, !PT ;  /* 0x00000037ff37b212 */ /* 0x000fe400078e33ff */
[----:B------:R-:W-:Y:S02]  /*4a50*/  LOP3.LUT R52, R59, R52, RZ, 0xc0, !PT ;  /* 0x000000343b347212 */ /* 0x000fe400078ec0ff */
[----:B------:R-:W-:Y:S02]  /*4a60*/  LOP3.LUT P0, RZ, R54, 0x80, RZ, 0xc0, !PT ;  /* 0x0000008036ff7812 */ /* 0x000fe4000780c0ff */
[----:B------:R-:W-:Y:S02]  /*4a70*/  VOTE.ANY R59, PT, P4 ;  /* 0x00000000003b7806 */ /* 0x000fe400020e0100 */
[----:B------:R-:W-:-:S02]  /*4a80*/  LOP3.LUT R52, R55, R52, RZ, 0xc0, !PT ;  /* 0x0000003437347212 */ /* 0x000fc400078ec0ff */
[----:B------:R-:W-:Y:S02]  /*4a90*/  VOTE.ANY R55, PT, P5 ;  /* 0x0000000000377806 */ /* 0x000fe400028e0100 */
[----:B------:R-:W-:Y:S02]  /*4aa0*/  @!P4 LOP3.LUT R59, RZ, R59, RZ, 0x33, !PT ;  /* 0x0000003bff3bc212 */ /* 0x000fe400078e33ff */
[----:B------:R-:W-:Y:S02]  /*4ab0*/  @!P5 LOP3.LUT R55, RZ, R55, RZ, 0x33, !PT ;  /* 0x00000037ff37d212 */ /* 0x000fe400078e33ff */
[----:B------:R-:W-:Y:S02]  /*4ac0*/  LOP3.LUT R52, R59, R52, RZ, 0xc0, !PT ;  /* 0x000000343b347212 */ /* 0x000fe400078ec0ff */
[----:B------:R-:W-:Y:S02]  /*4ad0*/  VOTE.ANY R59, PT, P6 ;  /* 0x00000000003b7806 */ /* 0x000fe400030e0100 */
[----:B------:R-:W-:-:S02]  /*4ae0*/  LOP3.LUT R52, R55, R52, RZ, 0xc0, !PT ;  /* 0x0000003437347212 */ /* 0x000fc400078ec0ff */
[----:B------:R-:W-:Y:S02]  /*4af0*/  VOTE.ANY R55, PT, P0 ;  /* 0x0000000000377806 */ /* 0x000fe400000e0100 */
[----:B------:R-:W-:Y:S02]  /*4b00*/  @!P6 LOP3.LUT R59, RZ, R59, RZ, 0x33, !PT ;  /* 0x0000003bff3be212 */ /* 0x000fe400078e33ff */
[----:B------:R-:W-:Y:S02]  /*4b10*/  @!P0 LOP3.LUT R55, RZ, R55, RZ, 0x33, !PT ;  /* 0x00000037ff378212 */ /* 0x000fe400078e33ff */
[----:B------:R-:W-:Y:S01]  /*4b20*/  LOP3.LUT R52, R59, R52, RZ, 0xc0, !PT ;  /* 0x000000343b347212 */ /* 0x000fe200078ec0ff */
[----:B------:R-:W-:-:S03]  /*4b30*/  IMAD.MOV.U32 R59, RZ, RZ, RZ ;  /* 0x000000ffff3b7224 */ /* 0x000fc600078e00ff */
[----:B------:R-:W-:-:S04]  /*4b40*/  LOP3.LUT R63, R55, R52, RZ, 0xc0, !PT ;  /* 0x00000034373f7212 */ /* 0x000fc800078ec0ff */
[----:B------:R-:W0:Y:S01]  /*4b50*/  FLO.U32 R60, R63 ;  /* 0x0000003f003c7300 */ /* 0x000e2200000e0000 */
[----:B------:R-:W-:-:S07]  /*4b60*/  LOP3.LUT R55, R48, R63, RZ, 0xc0, !PT ;  /* 0x0000003f30377212 */ /* 0x000fce00078ec0ff */
[----:B------:R-:W1:Y:S01]  /*4b70*/  POPC R55, R55 ;  /* 0x0000003700377309 */ /* 0x000e620000000000 */
[----:B0-----:R-:W-:-:S13]  /*4b80*/  ISETP.NE.AND P0, PT, R73, R60, PT ;  /* 0x0000003c4900720c */ /* 0x001fda0003f05270 */
[----:B-1--4-:R-:W-:Y:S05]  /*4b90*/  @P0 BRA `(.L_x_43) ;  /* 0x0000000000080947 */ /* 0x012fea0003800000 */
[----:B------:R-:W-:-:S05]  /*4ba0*/  IMAD R54, R54, 0x4, R37 ;  /* 0x0000000436367824 */ /* 0x000fca00078e0225 */
[----:B------:R0:W1:Y:S02]  /*4bb0*/  ATOMS.ADD R59, [R54], R55 ;  /* 0x00000037363b738c */ /* 0x0000640000000000 */
.L_x_43:
[----:B------:R-:W-:Y:S05]  /*4bc0*/  BSYNC.RECONVERGENT B0 ;  /* 0x0000000000007941 */ /* 0x000fea0003800200 */
.L_x_42:
[----:B------:R-:W-:Y:S01]  /*4bd0*/  R2P PR, R26, 0x7f ;  /* 0x0000007f1a007804 */ /* 0x000fe20000000000 */
[----:B01----:R0:W1:Y:S01]  /*4be0*/  SHFL.IDX PT, R54, R59, R60, 0x1f ;  /* 0x00001f3c3b367589 */ /* 0x00306200000e0000 */
[----:B------:R-:W-:Y:S11]  /*4bf0*/  BSSY.RECONVERGENT B0, `(.L_x_44) ;  /* 0x0000021000007945 */ /* 0x000ff60003800200 */
[----:B------:R-:W-:-:S02]  /*4c00*/  VOTE.ANY R52, PT, P0 ;  /* 0x0000000000347806 */ /* 0x000fc400000e0100 */
[----:B------:R-:W-:Y:S02]  /*4c10*/  VOTE.ANY R61, PT, P1 ;  /* 0x00000000003d7806 */ /* 0x000fe400008e0100 */
[----:B------:R-:W-:Y:S02]  /*4c20*/  @!P0 LOP3.LUT R52, RZ, R52, RZ, 0x33, !PT ;  /* 0x00000034ff348212 */ /* 0x000fe400078e33ff */
[----:B------:R-:W-:Y:S02]  /*4c30*/  @!P1 LOP3.LUT R61, RZ, R61, RZ, 0x33, !PT ;  /* 0x0000003dff3d9212 */ /* 0x000fe400078e33ff */
[----:B------:R-:W-:Y:S02]  /*4c40*/  VOTE.ANY R63, PT, P2 ;  /* 0x00000000003f7806 */ /* 0x000fe400010e0100 */
[----:B------:R-:W-:Y:S02]  /*4c50*/  LOP3.LUT R52, R61, R52, RZ, 0xc0, !PT ;  /* 0x000000343d347212 */ /* 0x000fe400078ec0ff */
[----:B------:R-:W-:-:S02]  /*4c60*/  @!P2 LOP3.LUT R63, RZ, R63, RZ, 0x33, !PT ;  /* 0x0000003fff3fa212 */ /* 0x000fc400078e33ff */
[----:B------:R-:W-:Y:S02]  /*4c70*/  VOTE.ANY R61, PT, P3 ;  /* 0x00000000003d7806 */ /* 0x000fe400018e0100 */
[----:B------:R-:W-:Y:S02]  /*4c80*/  LOP3.LUT R52, R63, R52, RZ, 0xc0, !PT ;  /* 0x000000343f347212 */ /* 0x000fe400078ec0ff */
[----:B------:R-:W-:Y:S02]  /*4c90*/  @!P3 LOP3.LUT R61, RZ, R61, RZ, 0x33, !PT ;  /* 0x0000003dff3db212 */ /* 0x000fe400078e33ff */
[----:B------:R-:W-:Y:S02]  /*4ca0*/  LOP3.LUT P0, RZ, R26, 0x80, RZ, 0xc0, !PT ;  /* 0x000000801aff7812 */ /* 0x000fe4000780c0ff */
[----:B------:R-:W-:Y:S02]  /*4cb0*/  LOP3.LUT R52, R61, R52, RZ, 0xc0, !PT ;  /* 0x000000343d347212 */ /* 0x000fe400078ec0ff */
[----:B------:R-:W-:-:S02]  /*4cc0*/  VOTE.ANY R61, PT, P4 ;  /* 0x00000000003d7806 */ /* 0x000fc400020e0100 */
[----:B------:R-:W-:Y:S02]  /*4cd0*/  VOTE.ANY R63, PT, P5 ;  /* 0x00000000003f7806 */ /* 0x000fe400028e0100 */
[----:B------:R-:W-:Y:S02]  /*4ce0*/  @!P4 LOP3.LUT R61, RZ, R61, RZ, 0x33, !PT ;  /* 0x0000003dff3dc212 */ /* 0x000fe400078e33ff */
[----:B------:R-:W-:Y:S02]  /*4cf0*/  @!P5 LOP3.LUT R63, RZ, R63, RZ, 0x33, !PT ;  /* 0x0000003fff3fd212 */ /* 0x000fe400078e33ff */
[----:B------:R-:W-:Y:S02]  /*4d00*/  LOP3.LUT R52, R61, R52, RZ, 0xc0, !PT ;  /* 0x000000343d347212 */ /* 0x000fe400078ec0ff */
[----:B------:R-:W-:Y:S02]  /*4d10*/  VOTE.ANY R61, PT, P6 ;  /* 0x00000000003d7806 */ /* 0x000fe400030e0100 */
[----:B------:R-:W-:-:S02]  /*4d20*/  LOP3.LUT R52, R63, R52, RZ, 0xc0, !PT ;  /* 0x000000343f347212 */ /* 0x000fc400078ec0ff */
[----:B------:R-:W-:Y:S02]  /*4d30*/  @!P6 LOP3.LUT R61, RZ, R61, RZ, 0x33, !PT ;  /* 0x0000003dff3de212 */ /* 0x000fe400078e33ff */
[----:B------:R-:W-:Y:S02]  /*4d40*/  VOTE.ANY R63, PT, P0 ;  /* 0x00000000003f7806 */ /* 0x000fe400000e0100 */
[----:B------:R-:W-:Y:S01]  /*4d50*/  LOP3.LUT R52, R61, R52, RZ, 0xc0, !PT ;  /* 0x000000343d347212 */ /* 0x000fe200078ec0ff */
[----:B------:R-:W-:Y:S01]  /*4d60*/  IMAD.MOV.U32 R61, RZ, RZ, RZ ;  /* 0x000000ffff3d7224 */ /* 0x000fe200078e00ff */
[----:B------:R-:W-:-:S04]  /*4d70*/  @!P0 LOP3.LUT R63, RZ, R63, RZ, 0x33, !PT ;  /* 0x0000003fff3f8212 */ /* 0x000fc800078e33ff */
[----:B------:R-:W-:-:S04]  /*4d80*/  LOP3.LUT R63, R63, R52, RZ, 0xc0, !PT ;  /* 0x000000343f3f7212 */ /* 0x000fc800078ec0ff */
[----:B------:R-:W4:Y:S01]  /*4d90*/  FLO.U32 R62, R63 ;  /* 0x0000003f003e7300 */ /* 0x000f2200000e0000 */
[----:B------:R-:W-:-:S07]  /*4da0*/  LOP3.LUT R52, R48, R63, RZ, 0xc0, !PT ;  /* 0x0000003f30347212 */ /* 0x000fce00078ec0ff */
[----:B------:R-:W0:Y:S01]  /*4db0*/  POPC R52, R52 ;  /* 0x0000003400347309 */ /* 0x000e220000000000 */
[----:B----4-:R-:W-:-:S13]  /*4dc0*/  ISETP.NE.AND P0, PT, R73, R62, PT ;  /* 0x0000003e4900720c */ /* 0x010fda0003f05270 */
[----:B01----:R-:W-:Y:S05]  /*4dd0*/  @P0 BRA `(.L_x_45) ;  /* 0x0000000000080947 */ /* 0x003fea0003800000 */
[----:B------:R-:W-:-:S06]  /*4de0*/  IMAD R61, R26, 0x4, R37 ;  /* 0x000000041a3d7824 */ /* 0x000fcc00078e0225 */
[----:B------:R0:W1:Y:S02]  /*4df0*/  ATOMS.ADD R61, [R61], R52 ;  /* 0x000000343d3d738c */ /* 0x0000640000000000 */
.L_x_45:
[----:B------:R-:W-:Y:S05]  /*4e00*/  BSYNC.RECONVERGENT B0 ;  /* 0x0000000000007941 */ /* 0x000fea0003800200 */
.L_x_44:
[----:B------:R-:W-:Y:S01]  /*4e10*/  R2P PR, R24, 0x7f ;  /* 0x0000007f18007804 */ /* 0x000fe20000000000 */
[----:B------:R-:W-:Y:S01]  /*4e20*/  BSSY.RECONVERGENT B0, `(.L_x_46) ;  /* 0x0000022000007945 */ /* 0x000fe20003800200 */
[----:B------:R-:W-:-:S11]  /*4e30*/  IMAD.MOV.U32 R63, RZ, RZ, RZ ;  /* 0x000000ffff3f7224 */ /* 0x000fd600078e00ff */
[----:B------:R-:W-:Y:S02]  /*4e40*/  VOTE.ANY R26, PT, P0 ;  /* 0x00000000001a7806 */ /* 0x000fe400000e0100 */
[----:B------:R-:W-:Y:S02]  /*4e50*/  VOTE.ANY R59, PT, P1 ;  /* 0x00000000003b7806 */ /* 0x000fe400008e0100 */
[----:B------:R-:W-:Y:S02]  /*4e60*/  @!P0 LOP3.LUT R26, RZ, R26, RZ, 0x33, !PT ;  /* 0x0000001aff1a8212 */ /* 0x000fe400078e33ff */
[----:B------:R-:W-:Y:S02]  /*4e70*/  @!P1 LOP3.LUT R59, RZ, R59, RZ, 0x33, !PT ;  /* 0x0000003bff3b9212 */ /* 0x000fe400078e33ff */
[----:B------:R-:W-:Y:S02]  /*4e80*/  LOP3.LUT P0, RZ, R24, 0x80, RZ, 0xc0, !PT ;  /* 0x0000008018ff7812 */ /* 0x000fe4000780c0ff */
[----:B------:R-:W-:-:S02]  /*4e90*/  LOP3.LUT R26, R59, R26, RZ, 0xc0, !PT ;  /* 0x0000001a3b1a7212 */ /* 0x000fc400078ec0ff */
[----:B------:R-:W-:-:S04]  /*4ea0*/  VOTE.ANY R59, PT, P2 ;  /* 0x00000000003b7806 */ /* 0x000fc800010e0100 */
[----:B------:R-:W-:-:S04]  /*4eb0*/  @!P2 LOP3.LUT R59, RZ, R59, RZ, 0x33, !PT ;  /* 0x0000003bff3ba212 */ /* 0x000fc800078e33ff */
[----:B------:R-:W-:Y:S02]  /*4ec0*/  LOP3.LUT R26, R59, R26, RZ, 0xc0, !PT ;  /* 0x0000001a3b1a7212 */ /* 0x000fe400078ec0ff */
        /* <DEDUP_REMOVED lines=15> */
[----:B-1----:R1:W4:Y:S02]  /*4fc0*/  SHFL.IDX PT, R59, R61, R62, 0x1f ;  /* 0x00001f3e3d3b7589 */ /* 0x00232400000e0000 */
[----:B------:R-:W5:Y:S01]  /*4fd0*/  FLO.U32 R60, R69 ;  /* 0x00000045003c7300 */ /* 0x000f6200000e0000 */
[----:B------:R-:W-:-:S07]  /*4fe0*/  LOP3.LUT R26, R48, R69, RZ, 0xc0, !PT ;  /* 0x00000045301a7212 */ /* 0x000fce00078ec0ff */
[----:B------:R-:W0:Y:S01]  /*4ff0*/  POPC R26, R26 ;  /* 0x0000001a001a7309 */ /* 0x000e220000000000 */
[----:B-----5:R-:W-:-:S13]  /*5000*/  ISETP.NE.AND P0, PT, R73, R60, PT ;  /* 0x0000003c4900720c */ /* 0x020fda0003f05270 */
[----:B01--4-:R-:W-:Y:S05]  /*5010*/  @P0 BRA `(.L_x_47) ;  /* 0x0000000000080947 */ /* 0x013fea0003800000 */
[----:B------:R-:W-:-:S06]  /*5020*/  IMAD R63, R24, 0x4, R37 ;  /* 0x00000004183f7824 */ /* 0x000fcc00078e0225 */
[----:B------:R0:W1:Y:S02]  /*5030*/  ATOMS.ADD R63, [R63], R26 ;  /* 0x0000001a3f3f738c */ /* 0x0000640000000000 */
.L_x_47:
[----:B------:R-:W-:Y:S05]  /*5040*/  BSYNC.RECONVERGENT B0 ;  /* 0x0000000000007941 */ /* 0x000fea0003800200 */
.L_x_46:
        /* <DEDUP_REMOVED lines=33> */
[----:B------:R-:W-:-:S05]  /*5260*/  IMAD R23, R23, 0x4, R37 ;  /* 0x0000000417177824 */ /* 0x000fca00078e0225 */
[----:B------:R0:W1:Y:S02]  /*5270*/  ATOMS.ADD R69, [R23], R24 ;  /* 0x000000181745738c */ /* 0x0000640000000000 */
.L_x_49:
[----:B------:R-:W-:Y:S05]  /*5280*/  BSYNC.RECONVERGENT B0 ;  /* 0x0000000000007941 */ /* 0x000fea0003800200 */
.L_x_48:
[----:B------:R-:W-:Y:S01]  /*5290*/  R2P PR, R22, 0x7f ;  /* 0x0000007f16007804 */ /* 0x000fe20000000000 */
[----:B-1----:R1:W4:Y:S01]  /*52a0*/  SHFL.IDX PT, R63, R69, R62, 0x1f ;  /* 0x00001f3e453f7589 */ /* 0x00232200000e0000 */
[----:B------:R-:W-:Y:S01]  /*52b0*/  BSSY.RECONVERGENT B0, `(.L_x_50) ;  /* 0x0000021000007945 */ /* 0x000fe20003800200 */
[----:B------:R-:W-:-:S10]  /*52c0*/  IMAD.MOV.U32 R64, RZ, RZ, RZ ;  /* 0x000000ffff407224 */ /* 0x000fd400078e00ff */
[----:B0-----:R-:W-:Y:S02]  /*52d0*/  VOTE.ANY R23, PT, P0 ;  /* 0x0000000000177806 */ /* 0x001fe400000e0100 */
        /* <DEDUP_REMOVED lines=30> */
.L_x_51:
[----:B------:R-:W-:Y:S05]  /*54c0*/  BSYNC.RECONVERGENT B0 ;  /* 0x0000000000007941 */ /* 0x000fea0003800200 */
.L_x_50:
[----:B------:R-:W-:Y:S01]  /*54d0*/  R2P PR, R21, 0x7f ;  /* 0x0000007f15007804 */ /* 0x000fe20000000000 */
[----:B-1----:R1:W4:Y:S01]  /*54e0*/  SHFL.IDX PT, R60, R64, R60, 0x1f ;  /* 0x00001f3c403c7589 */ /* 0x00232200000e0000 */
[----:B------:R-:W-:Y:S11]  /*54f0*/  BSSY.RECONVERGENT B0, `(.L_x_52) ;  /* 0x0000021000007945 */ /* 0x000ff60003800200 */
[----:B0-----:R-:W-:-:S02]  /*5500*/  VOTE.ANY R22, PT, P0 ;  /* 0x0000000000167806 */ /* 0x001fc400000e0100 */
[----:B------:R-:W-:Y:S02]  /*5510*/  VOTE.ANY R69, PT, P1 ;  /* 0x0000000000457806 */ /* 0x000fe400008e0100 */
[----:B------:R-:W-:Y:S02]  /*5520*/  @!P0 LOP3.LUT R22, RZ, R22, RZ, 0x33, !PT ;  /* 0x00000016ff168212 */ /* 0x000fe400078e33ff */
[----:B------:R-:W-:Y:S02]  /*5530*/  @!P1 LOP3.LUT R69, RZ, R69, RZ, 0x33, !PT ;  /* 0x00000045ff459212 */ /* 0x000fe400078e33ff */
[----:B------:R-:W-:Y:S02]  /*5540*/  LOP3.LUT P0, RZ, R21, 0x80, RZ, 0xc0, !PT ;  /* 0x0000008015ff7812 */ /* 0x000fe4000780c0ff */
        /* <DEDUP_REMOVED lines=18> */
[----:B------:R-:W-:Y:S01]  /*5670*/  LOP3.LUT R68, R69, R22, RZ, 0xc0, !PT ;  /* 0x0000001645447212 */ /* 0x000fe200078ec0ff */
[----:B------:R-:W-:-:S03]  /*5680*/  IMAD.MOV.U32 R69, RZ, RZ, RZ ;  /* 0x000000ffff457224 */ /* 0x000fc600078e00ff */
[----:B------:R-:W0:Y:S01]  /*5690*/  FLO.U32 R62, R68 ;  /* 0x00000044003e7300 */ /* 0x000e2200000e0000 */
[----:B------:R-:W-:-:S07]  /*56a0*/  LOP3.LUT R22, R48, R68, RZ, 0xc0, !PT ;  /* 0x0000004430167212 */ /* 0x000fce00078ec0ff */
[----:B------:R-:W1:Y:S01]  /*56b0*/  POPC R22, R22 ;  /* 0x0000001600167309 */ /* 0x000e620000000000 */
[----:B0-----:R-:W-:-:S13]  /*56c0*/  ISETP.NE.AND P0, PT, R73, R62, PT ;  /* 0x0000003e4900720c */ /* 0x001fda0003f05270 */
[----:B-1--4-:R-:W-:Y:S05]  /*56d0*/  @P0 BRA `(.L_x_53) ;  /* 0x0000000000080947 */ /* 0x012fea0003800000 */
[----:B------:R-:W-:-:S05]  /*56e0*/  IMAD R21, R21, 0x4, R37 ;  /* 0x0000000415157824 */ /* 0x000fca00078e0225 */
[----:B------:R0:W1:Y:S02]  /*56f0*/  ATOMS.ADD R69, [R21], R22 ;  /* 0x000000161545738c */ /* 0x0000640000000000 */
.L_x_53:
[----:B------:R-:W-:Y:S05]  /*5700*/  BSYNC.RECONVERGENT B0 ;  /* 0x0000000000007941 */ /* 0x000fea0003800200 */
.L_x_52:
        /* <DEDUP_REMOVED lines=35> */
.L_x_55:
[----:B------:R-:W-:Y:S05]  /*5940*/  BSYNC.RECONVERGENT B0 ;  /* 0x0000000000007941 */ /* 0x000fea0003800200 */
.L_x_54:
[----:B------:R-:W-:Y:S01]  /*5950*/  R2P PR, R14, 0x7f ;  /* 0x0000007f0e007804 */ /* 0x000fe20000000000 */
[----:B------:R-:W-:Y:S01]  /*5960*/  IMAD.IADD R62, R36, 0x1, R51 ;  /* 0x00000001243e7824 */ /* 0x000fe200078e0233 */
[----:B------:R-:W-:Y:S01]  /*5970*/  BSSY.RECONVERGENT B0, `(.L_x_56) ;  /* 0x0000022000007945 */ /* 0x000fe20003800200 */
[----:B-1-3--:R1:W3:Y:S10]  /*5980*/  SHFL.IDX PT, R36, R76, R64, 0x1f ;  /* 0x00001f404c247589 */ /* 0x00a2f400000e0000 */
        /* <DEDUP_REMOVED lines=24> */
[----:B------:R0:W4:Y:S01]  /*5b10*/  FLO.U32 R68, R51 ;  /* 0x0000003300447300 */ /* 0x00012200000e0000 */
[----:B------:R-:W-:-:S07]  /*5b20*/  LOP3.LUT R20, R48, R51, RZ, 0xc0, !PT ;  /* 0x0000003330147212 */ /* 0x000fce00078ec0ff */
[----:B------:R-:W1:Y:S01]  /*5b30*/  POPC R20, R20 ;  /* 0x0000001400147309 */ /* 0x000e620000000000 */
[----:B0-----:R-:W-:Y:S01]  /*5b40*/  IMAD.MOV.U32 R51, RZ, RZ, RZ ;  /* 0x000000ffff337224 */ /* 0x001fe200078e00ff */
[----:B----4-:R-:W-:-:S13]  /*5b50*/  ISETP.NE.AND P0, PT, R73, R68, PT ;  /* 0x000000444900720c */ /* 0x010fda0003f05270 */
[----:B-1-3--:R-:W-:Y:S05]  /*5b60*/  @P0 BRA `(.L_x_57) ;  /* 0x0000000000080947 */ /* 0x00afea0003800000 */
[----:B------:R-:W-:-:S06]  /*5b70*/  IMAD R51, R14, 0x4, R37 ;  /* 0x000000040e337824 */ /* 0x000fcc00078e0225 */
[----:B------:R0:W1:Y:S02]  /*5b80*/  ATOMS.ADD R51, [R51], R20 ;  /* 0x000000143333738c */ /* 0x0000640000000000 */
.L_x_57:
[----:B------:R-:W-:Y:S05]  /*5b90*/  BSYNC.RECONVERGENT B0 ;  /* 0x0000000000007941 */ /* 0x000fea0003800200 */
.L_x_56:
[----:B------:R-:W-:Y:S01]  /*5ba0*/  R2P PR, R13, 0x7f ;  /* 0x0000007f0d007804 */ /* 0x000fe20000000000 */
[----:B------:R-:W-:Y:S01]  /*5bb0*/  IMAD.IADD R30, R30, 0x1, R53 ;  /* 0x000000011e1e7824 */ /* 0x000fe200078e0235 */
[----:B-1----:R1:W3:Y:S01]  /*5bc0*/  SHFL.IDX PT, R51, R51, R68, 0x1f ;  /* 0x00001f4433337589 */ /* 0x0022e200000e0000 */
[----:B------:R-:W-:Y:S10]  /*5bd0*/  BSSY.RECONVERGENT B0, `(.L_x_58) ;  /* 0x0000021000007945 */ /* 0x000ff40003800200 */
[----:B------:R-:W-:-:S02]  /*5be0*/  VOTE.ANY R14, PT, P0 ;  /* 0x00000000000e7806 */ /* 0x000fc400000e0100 */
        /* <DEDUP_REMOVED lines=24> */
[----:B------:R-:W4:Y:S01]  /*5d70*/  FLO.U32 R64, R76 ;  /* 0x0000004c00407300 */ /* 0x000f2200000e0000 */
[----:B------:R-:W-:-:S07]  /*5d80*/  LOP3.LUT R14, R48, R76, RZ, 0xc0, !PT ;  /* 0x0000004c300e7212 */ /* 0x000fce00078ec0ff */
[----:B------:R-:W0:Y:S01]  /*5d90*/  POPC R14, R14 ;  /* 0x0000000e000e7309 */ /* 0x000e220000000000 */
[----:B----4-:R-:W-:-:S13]  /*5da0*/  ISETP.NE.AND P0, PT, R73, R64, PT ;  /* 0x000000404900720c */ /* 0x010fda0003f05270 */
[----:B01-3--:R-:W-:Y:S05]  /*5db0*/  @P0 BRA `(.L_x_59) ;  /* 0x0000000000080947 */ /* 0x00bfea0003800000 */
[----:B------:R-:W-:-:S05]  /*5dc0*/  IMAD R13, R13, 0x4, R37 ;  /* 0x000000040d0d7824 */ /* 0x000fca00078e0225 */
[----:B------:R0:W1:Y:S02]  /*5dd0*/  ATOMS.ADD R53, [R13], R14 ;  /* 0x0000000e0d35738c */ /* 0x0000640000000000 */
.L_x_59:
[----:B------:R-:W-:Y:S05]  /*5de0*/  BSYNC.RECONVERGENT B0 ;  /* 0x0000000000007941 */ /* 0x000fea0003800200 */
.L_x_58:
[----:B------:R-:W-:Y:S01]  /*5df0*/  R2P PR, R12, 0x7f ;  /* 0x0000007f0c007804 */ /* 0x000fe20000000000 */
[----:B------:R-:W-:Y:S01]  /*5e00*/  IMAD.IADD R50, R29, 0x1, R50 ;  /* 0x000000011d327824 */ /* 0x000fe200078e0232 */
[----:B------:R-:W-:Y:S01]  /*5e10*/  BSSY.RECONVERGENT B0, `(.L_x_60) ;  /* 0x0000022000007945 */ /* 0x000fe20003800200 */
[----:B-1----:R1:W3:Y:S01]  /*5e20*/  SHFL.IDX PT, R29, R53, R64, 0x1f ;  /* 0x00001f40351d7589 */ /* 0x0022e200000e0000 */
[----:B------:R-:W-:-:S09]  /*5e30*/  IMAD.MOV.U32 R76, RZ, RZ, RZ ;  /* 0x000000ffff4c7224 */ /* 0x000fd200078e00ff */
        /* <DEDUP_REMOVED lines=24> */
[----:B------:R0:W4:Y:S02]  /*5fc0*/  FLO.U32 R68, R13 ;  /* 0x0000000d00447300 */ /* 0x00012400000e0000 */
[----:B0-----:R-:W-:Y:S02]  /*5fd0*/  LOP3.LUT R13, R48, R13, RZ, 0xc0, !PT ;  /* 0x0000000d300d7212 */ /* 0x001fe400078ec0ff */
[----:B----4-:R-:W-:-:S04]  /*5fe0*/  ISETP.NE.AND P0, PT, R73, R68, PT ;  /* 0x000000444900720c */ /* 0x010fc80003f05270 */
[----:B------:R-:W0:Y:S09]  /*5ff0*/  POPC R13, R13 ;  /* 0x0000000d000d7309 */ /* 0x000e320000000000 */
[----:B-1-3--:R-:W-:Y:S05]  /*6000*/  @P0 BRA `(.L_x_61) ;  /* 0x0000000000080947 */ /* 0x00afea0003800000 */
[----:B------:R-:W-:-:S05]  /*6010*/  IMAD R12, R12, 0x4, R37 ;  /* 0x000000040c0c7824 */ /* 0x000fca00078e0225 */
[----:B0-----:R1:W3:Y:S02]  /*6020*/  ATOMS.ADD R76, [R12], R13 ;  /* 0x0000000d0c4c738c */ /* 0x0012e40000000000 */
.L_x_61:
[----:B------:R-:W-:Y:S05]  /*6030*/  BSYNC.RECONVERGENT B0 ;  /* 0x0000000000007941 */ /* 0x000fea0003800200 */
.L_x_60:
[----:B------:R-:W-:Y:S01]  /*6040*/  R2P PR, R11, 0x7f ;  /* 0x0000007f0b007804 */ /* 0x000fe20000000000 */
[----:B------:R-:W-:Y:S01]  /*6050*/  IMAD.IADD R64, R27, 0x1, R58 ;  /* 0x000000011b407824 */ /* 0x000fe200078e023a */
[----:B------:R-:W-:Y:S01]  /*6060*/  BSSY.RECONVERGENT B0, `(.L_x_62) ;  /* 0x0000022000007945 */ /* 0x000fe20003800200 */
[----:B---3--:R3:W4:Y:S10]  /*6070*/  SHFL.IDX PT, R58, R76, R68, 0x1f ;  /* 0x00001f444c3a7589 */ /* 0x00873400000e0000 */
[----:B-1----:R-:W-:-:S02]  /*6080*/  VOTE.ANY R12, PT, P0 ;  /* 0x00000000000c7806 */ /* 0x002fc400000e0100 */
        /* <DEDUP_REMOVED lines=24> */
[----:B------:R1:W5:Y:S02]  /*6210*/  FLO.U32 R53, R27 ;  /* 0x0000001b00357300 */ /* 0x00036400000e0000 */
[----:B-1----:R-:W-:Y:S02]  /*6220*/  LOP3.LUT R27, R48, R27, RZ, 0xc0, !PT ;  /* 0x0000001b301b7212 */ /* 0x002fe400078ec0ff */
[----:B-----5:R-:W-:-:S04]  /*6230*/  ISETP.NE.AND P0, PT, R73, R53, PT ;  /* 0x000000354900720c */ /* 0x020fc80003f05270 */
[----:B------:R-:W1:Y:S09]  /*6240*/  POPC R27, R27 ;  /* 0x0000001b001b7309 */ /* 0x000e720000000000 */
[----:B---34-:R-:W-:Y:S05]  /*6250*/  @P0 BRA `(.L_x_63) ;  /* 0x0000000000080947 */ /* 0x018fea0003800000 */
[----:B------:R-:W-:-:S06]  /*6260*/  IMAD R12, R11, 0x4, R37 ;  /* 0x000000040b0c7824 */ /* 0x000fcc00078e0225 */
[----:B-1----:R3:W4:Y:S02]  /*6270*/  ATOMS.ADD R12, [R12], R27 ;  /* 0x0000001b0c0c738c */ /* 0x0027240000000000 */
.L_x_63:
[----:B------:R-:W-:Y:S05]  /*6280*/  BSYNC.RECONVERGENT B0 ;  /* 0x0000000000007941 */ /* 0x000fea0003800200 */
.L_x_62:
[----:B------:R-:W-:Y:S01]  /*6290*/  R2P PR, R10, 0x7f ;  /* 0x0000007f0a007804 */ /* 0x000fe20000000000 */
[----:B------:R-:W-:Y:S01]  /*62a0*/  IMAD.IADD R68, R57, 0x1, R56 ;  /* 0x0000000139447824 */ /* 0x000fe200078e0238 */
[----:B----4-:R4:W0:Y:S01]  /*62b0*/  SHFL.IDX PT, R12, R12, R53, 0x1f ;  /* 0x00001f350c0c7589 */ /* 0x01082200000e0000 */
[----:B------:R-:W-:Y:S01]  /*62c0*/  IMAD.IADD R54, R55, 0x1, R54 ;  /* 0x0000000137367824 */ /* 0x000fe200078e0236 */
[----:B------:R-:W-:Y:S09]  /*62d0*/  BSSY.RECONVERGENT B0, `(.L_x_64) ;  /* 0x0000025000007945 */ /* 0x000ff20003800200 */
        /* <DEDUP_REMOVED lines=22> */
[----:B------:R-:W-:Y:S02]  /*6440*/  @!P0 LOP3.LUT R56, RZ, R56, RZ, 0x33, !PT ;  /* 0x00000038ff388212 */ /* 0x000fe400078e33ff */
[C---:B------:R-:W-:Y:S02]  /*6450*/  ISETP.NE.AND P0, PT, R9.reuse, 0x7fffffff, PT ;  /* 0x7fffffff0900780c */ /* 0x040fe40003f05270 */
[----:B------:R-:W-:Y:S02]  /*6460*/  LOP3.LUT R57, R56, R11, RZ, 0xc0, !PT ;  /* 0x0000000b38397212 */ /* 0x000fe400078ec0ff */
[----:B------:R-:W-:Y:S02]  /*6470*/  SEL R11, R9, 0x80000000, P0 ;  /* 0x80000000090b7807 */ /* 0x000fe40000000000 */
[----:B------:R-:W5:Y:S01]  /*6480*/  FLO.U32 R56, R57 ;  /* 0x0000003900387300 */ /* 0x000f6200000e0000 */
[----:B------:R-:W-:Y:S02]  /*6490*/  LOP3.LUT R55, R48, R57, RZ, 0xc0, !PT ;  /* 0x0000003930377212 */ /* 0x000fe400078ec0ff */
[----:B------:R-:W-:-:S04]  /*64a0*/  SHF.R.U32.HI R11, RZ, UR7, R11 ;  /* 0x00000007ff0b7c19 */ /* 0x000fc8000801160b */
[----:B------:R-:W-:Y:S01]  /*64b0*/  LOP3.LUT R76, R11, UR4, RZ, 0x30, !PT ;  /* 0x000000040b4c7c12 */ /* 0x000fe2000f8e30ff */
[----:B------:R-:W0:Y:S01]  /*64c0*/  POPC R55, R55 ;  /* 0x0000003700377309 */ /* 0x000e220000000000 */
[----:B------:R-:W-:Y:S01]  /*64d0*/  IMAD.MOV.U32 R11, RZ, RZ, RZ ;  /* 0x000000ffff0b7224 */ /* 0x000fe200078e00ff */
[----:B-----5:R-:W-:-:S13]  /*64e0*/  ISETP.NE.AND P0, PT, R73, R56, PT ;  /* 0x000000384900720c */ /* 0x020fda0003f05270 */
[----:B0---4-:R-:W-:Y:S05]  /*64f0*/  @P0 BRA `(.L_x_65) ;  /* 0x0000000000080947 */ /* 0x011fea0003800000 */
[----:B------:R-:W-:-:S05]  /*6500*/  IMAD R10, R10, 0x4, R37 ;  /* 0x000000040a0a7824 */ /* 0x000fca00078e0225 */
[----:B------:R0:W4:Y:S02]  /*6510*/  ATOMS.ADD R11, [R10], R55 ;  /* 0x000000370a0b738c */ /* 0x0001240000000000 */
.L_x_65:
[----:B------:R-:W-:Y:S05]  /*6520*/  BSYNC.RECONVERGENT B0 ;  /* 0x0000000000007941 */ /* 0x000fea0003800200 */
.L_x_64:
[----:B------:R-:W-:Y:S01]  /*6530*/  R2P PR, R76, 0x7f ;  /* 0x0000007f4c007804 */ /* 0x000fe20000000000 */
[----:B------:R-:W-:Y:S01]  /*6540*/  IMAD.IADD R52, R52, 0x1, R59 ;  /* 0x0000000134347824 */ /* 0x000fe200078e023b */
[----:B----4-:R4:W1:Y:S01]  /*6550*/  SHFL.IDX PT, R56, R11, R56, 0x1f ;  /* 0x00001f380b387589 */ /* 0x01086200000e0000 */
[----:B------:R-:W-:Y:S01]  /*6560*/  BSSY.RECONVERGENT B0, `(.L_x_66) ;  /* 0x0000026000007945 */ /* 0x000fe20003800200 */
[----:B------:R-:W-:-:S09]  /*6570*/  IMAD.IADD R26, R26, 0x1, R61 ;  /* 0x000000011a1a7824 */ /* 0x000fd200078e023d */
        /* <DEDUP_REMOVED lines=23> */
[----:B------:R-:W-:Y:S02]  /*66f0*/  ISETP.NE.AND P0, PT, R8, 0x7fffffff, PT ;  /* 0x7fffffff0800780c */ /* 0x000fe40003f05270 */
[----:B------:R-:W-:Y:S02]  /*6700*/  LOP3.LUT R53, R10, R53, RZ, 0xc0, !PT ;  /* 0x000000350a357212 */ /* 0x000fe400078ec0ff */
[----:B------:R-:W-:Y:S02]  /*6710*/  SEL R57, R8, 0x80000000, P0 ;  /* 0x8000000008397807 */ /* 0x000fe40000000000 */
[----:B------:R0:W5:Y:S02]  /*6720*/  FLO.U32 R10, R53 ;  /* 0x00000035000a7300 */ /* 0x00016400000e0000 */
[----:B------:R-:W-:-:S02]  /*6730*/  SHF.R.U32.HI R59, RZ, UR7, R57 ;  /* 0x00000007ff3b7c19 */ /* 0x000fc40008011639 */
[----:B------:R-:W-:Y:S02]  /*6740*/  LOP3.LUT R57, R48, R53, RZ, 0xc0, !PT ;  /* 0x0000003530397212 */ /* 0x000fe400078ec0ff */
[----:B------:R-:W-:Y:S01]  /*6750*/  LOP3.LUT R59, R59, UR4, RZ, 0x30, !PT ;  /* 0x000000043b3b7c12 */ /* 0x000fe2000f8e30ff */
[----:B0-----:R-:W-:-:S03]  /*6760*/  IMAD.MOV.U32 R53, RZ, RZ, RZ ;  /* 0x000000ffff357224 */ /* 0x001fc600078e00ff */
[----:B------:R-:W0:Y:S01]  /*6770*/  POPC R57, R57 ;  /* 0x0000003900397309 */ /* 0x000e220000000000 */
[----:B-----5:R-:W-:-:S13]  /*6780*/  ISETP.NE.AND P0, PT, R73, R10, PT ;  /* 0x0000000a4900720c */ /* 0x020fda0003f05270 */
[----:B01--4-:R-:W-:Y:S05]  /*6790*/  @P0 BRA `(.L_x_67) ;  /* 0x0000000000080947 */ /* 0x013fea0003800000 */
[----:B------:R-:W-:-:S05]  /*67a0*/  IMAD R76, R76, 0x4, R37 ;  /* 0x000000044c4c7824 */ /* 0x000fca00078e0225 */
[----:B------:R0:W1:Y:S02]  /*67b0*/  ATOMS.ADD R53, [R76], R57 ;  /* 0x000000394c35738c */ /* 0x0000640000000000 */
.L_x_67:
[----:B------:R-:W-:Y:S05]  /*67c0*/  BSYNC.RECONVERGENT B0 ;  /* 0x0000000000007941 */ /* 0x000fea0003800200 */
.L_x_66:
[----:B------:R-:W-:Y:S01]  /*67d0*/  R2P PR, R59, 0x7f ;  /* 0x0000007f3b007804 */ /* 0x000fe20000000000 */
[----:B0-----:R-:W-:Y:S01]  /*67e0*/  IMAD.IADD R76, R24, 0x1, R63 ;  /* 0x00000001184c7824 */ /* 0x001fe200078e023f */
[----:B-1----:R0:W1:Y:S01]  /*67f0*/  SHFL.IDX PT, R10, R53, R10, 0x1f ;  /* 0x00001f0a350a7589 */ /* 0x00206200000e0000 */
        /* <DEDUP_REMOVED lines=28> */
[----:B------:R-:W4:Y:S01]  /*69c0*/  FLO.U32 R24, R63 ;  /* 0x0000003f00187300 */ /* 0x000f2200000e0000 */
[----:B------:R-:W-:Y:S02]  /*69d0*/  LOP3.LUT R23, R48, R63, RZ, 0xc0, !PT ;  /* 0x0000003f30177212 */ /* 0x000fe400078ec0ff */
[----:B------:R-:W-:-:S04]  /*69e0*/  SHF.R.U32.HI R11, RZ, UR7, R11 ;  /* 0x00000007ff0b7c19 */ /* 0x000fc8000801160b */
[----:B------:R-:W-:Y:S01]  /*69f0*/  LOP3.LUT R61, R11, UR4, RZ, 0x30, !PT ;  /* 0x000000040b3d7c12 */ /* 0x000fe2000f8e30ff */
[----:B------:R-:W0:Y:S01]  /*6a00*/  POPC R23, R23 ;  /* 0x0000001700177309 */ /* 0x000e220000000000 */
[----:B------:R-:W-:Y:S01]  /*6a10*/  IMAD.MOV.U32 R11, RZ, RZ, RZ ;  /* 0x000000ffff0b7224 */ /* 0x000fe200078e00ff */
[----:B----4-:R-:W-:-:S13]  /*6a20*/  ISETP.NE.AND P0, PT, R73, R24, PT ;  /* 0x000000184900720c */ /* 0x010fda0003f05270 */
[----:B01----:R-:W-:Y:S05]  /*6a30*/  @P0 BRA `(.L_x_69) ;  /* 0x0000000000080947 */ /* 0x003fea0003800000 */
[----:B------:R-:W-:-:S06]  /*6a40*/  IMAD R11, R59, 0x4, R37 ;  /* 0x000000043b0b7824 */ /* 0x000fcc00078e0225 */
[----:B------:R0:W1:Y:S02]  /*6a50*/  ATOMS.ADD R11, [R11], R23 ;  /* 0x000000170b0b738c */ /* 0x0000640000000000 */
.L_x_69:
[----:B------:R-:W-:Y:S05]  /*6a60*/  BSYNC.RECONVERGENT B0 ;  /* 0x0000000000007941 */ /* 0x000fea0003800200 */
.L_x_68:
[----:B------:R-:W-:Y:S01]  /*6a70*/  R2P PR, R61, 0x7f ;  /* 0x0000007f3d007804 */ /* 0x000fe20000000000 */
[----:B------:R-:W-:Y:S01]  /*6a80*/  IMAD.IADD R69, R22, 0x1, R69 ;  /* 0x0000000116457824 */ /* 0x000fe200078e0245 */
[----:B-1----:R1:W4:Y:S01]  /*6a90*/  SHFL.IDX PT, R24, R11, R24, 0x1f ;  /* 0x00001f180b187589 */ /* 0x00232200000e0000 */
        /* <DEDUP_REMOVED lines=11> */
[----:B------:R-:W-:Y:S02]  /*6b50*/  VOTE.ANY R53, PT, P3 ;  /* 0x0000000000357806 */ /* 0x000fe400018e0100 */
[----:B------:R-:W-:Y:S02]  /*6b60*/  VOTE.ANY R63, PT, P0 ;  /* 0x00000000003f7806 */ /* 0x000fe400000e0100 */
[----:B------:R-:W-:Y:S02]  /*6b70*/  @!P3 LOP3.LUT R53, RZ, R53, RZ, 0x33, !PT ;  /* 0x00000035ff35b212 */ /* 0x000fe400078e33ff */
[----:B------:R-:W-:Y:S02]  /*6b80*/  @!P0 LOP3.LUT R63, RZ, R63, RZ, 0x33, !PT ;  /* 0x0000003fff3f8212 */ /* 0x000fe400078e33ff */
[----:B------:R-:W-:-:S02]  /*6b90*/  LOP3.LUT R22, R53, R22, RZ, 0xc0, !PT ;  /* 0x0000001635167212 */ /* 0x000fc400078ec0ff */
[----:B------:R-:W-:Y:S02]  /*6ba0*/  VOTE.ANY R53, PT, P4 ;  /* 0x0000000000357806 */ /* 0x000fe400020e0100 */
[C---:B------:R-:W-:Y:S02]  /*6bb0*/  ISETP.NE.AND P0, PT, R6.reuse, 0x7fffffff, PT ;  /* 0x7fffffff0600780c */ /* 0x040fe40003f05270 */
[----:B------:R-:W-:Y:S02]  /*6bc0*/  @!P4 LOP3.LUT R53, RZ, R53, RZ, 0x33, !PT ;  /* 0x00000035ff35c212 */ /* 0x000fe400078e33ff */
[----:B------:R-:W-:Y:S02]  /*6bd0*/  SEL R21, R6, 0x80000000, P0 ;  /* 0x8000000006157807 */ /* 0x000fe40000000000 */
[----:B------:R-:W-:Y:S02]  /*6be0*/  LOP3.LUT R22, R53, R22, RZ, 0xc0, !PT ;  /* 0x0000001635167212 */ /* 0x000fe400078ec0ff */
[----:B------:R-:W-:-:S02]  /*6bf0*/  VOTE.ANY R53, PT, P5 ;  /* 0x0000000000357806 */ /* 0x000fc400028e0100 */
[----:B------:R-:W-:Y:S02]  /*6c00*/  SHF.R.U32.HI R21, RZ, UR7, R21 ;  /* 0x00000007ff157c19 */ /* 0x000fe40008011615 */
[----:B------:R-:W-:Y:S02]  /*6c10*/  @!P5 LOP3.LUT R53, RZ, R53, RZ, 0x33, !PT ;  /* 0x00000035ff35d212 */ /* 0x000fe400078e33ff */
[----:B------:R-:W-:Y:S01]  /*6c20*/  LOP3.LUT R59, R21, UR4, RZ, 0x30, !PT ;  /* 0x00000004153b7c12 */ /* 0x000fe2000f8e30ff */
[----:B------:R-:W-:Y:S01]  /*6c30*/  IMAD.MOV.U32 R21, RZ, RZ, RZ ;  /* 0x000000ffff157224 */ /* 0x000fe200078e00ff */
[----:B------:R-:W-:Y:S02]  /*6c40*/  LOP3.LUT R22, R53, R22, RZ, 0xc0, !PT ;  /* 0x0000001635167212 */ /* 0x000fe400078ec0ff */
[----:B------:R-:W-:-:S04]  /*6c50*/  VOTE.ANY R53, PT, P6 ;  /* 0x0000000000357806 */ /* 0x000fc800030e0100 */
[----:B------:R-:W-:-:S04]  /*6c60*/  @!P6 LOP3.LUT R53, RZ, R53, RZ, 0x33, !PT ;  /* 0x00000035ff35e212 */ /* 0x000fc800078e33ff */
[----:B------:R-:W-:-:S04]  /*6c70*/  LOP3.LUT R22, R53, R22, RZ, 0xc0, !PT ;  /* 0x0000001635167212 */ /* 0x000fc800078ec0ff */
[----:B------:R-:W-:-:S04]  /*6c80*/  LOP3.LUT R63, R63, R22, RZ, 0xc0, !PT ;  /* 0x000000163f3f7212 */ /* 0x000fc800078ec0ff */
[----:B------:R-:W5:Y:S01]  /*6c90*/  FLO.U32 R22, R63 ;  /* 0x0000003f00167300 */ /* 0x000f6200000e0000 */
[----:B------:R-:W-:-:S07]  /*6ca0*/  LOP3.LUT R53, R48, R63, RZ, 0xc0, !PT ;  /* 0x0000003f30357212 */ /* 0x000fce00078ec0ff */
[----:B------:R-:W0:Y:S01]  /*6cb0*/  POPC R53, R53 ;  /* 0x0000003500357309 */ /* 0x000e220000000000 */
[----:B-----5:R-:W-:-:S13]  /*6cc0*/  ISETP.NE.AND P0, PT, R73, R22, PT ;  /* 0x000000164900720c */ /* 0x020fda0003f05270 */
[----:B01--4-:R-:W-:Y:S05]  /*6cd0*/  @P0 BRA `(.L_x_71) ;  /* 0x0000000000080947 */ /* 0x013fea0003800000 */
[----:B------:R-:W-:-:S06]  /*6ce0*/  IMAD R21, R61, 0x4, R37 ;  /* 0x000000043d157824 */ /* 0x000fcc00078e0225 */
[----:B------:R0:W1:Y:S02]  /*6cf0*/  ATOMS.ADD R21, [R21], R53 ;  /* 0x000000351515738c */ /* 0x0000640000000000 */
.L_x_71:
[----:B------:R-:W-:Y:S05]  /*6d00*/  BSYNC.RECONVERGENT B0 ;  /* 0x0000000000007941 */ /* 0x000fea0003800200 */
.L_x_70:
[----:B------:R-:W-:Y:S01]  /*6d10*/  R2P PR, R59, 0x7f ;  /* 0x0000007f3b007804 */ /* 0x000fe20000000000 */
[----:B------:R-:W-:Y:S01]  /*6d20*/  IMAD.IADD R51, R20, 0x1, R51 ;  /* 0x0000000114337824 */ /* 0x000fe200078e0233 */
[----:B-1----:R1:W4:Y:S01]  /*6d30*/  SHFL.IDX PT, R22, R21, R22, 0x1f ;  /* 0x00001f1615167589 */ /* 0x00232200000e0000 */
[----:B------:R-:W-:Y:S01]  /*6d40*/  IMAD.IADD R14, R14, 0x1, R29 ;  /* 0x000000010e0e7824 */ /* 0x000fe200078e021d */
[----:B------:R-:W-:Y:S01]  /*6d50*/  BSSY.RECONVERGENT B0, `(.L_x_72) ;  /* 0x0000025000007945 */ /* 0x000fe20003800200 */
[----:B------:R-:W-:-:S08]  /*6d60*/  IMAD.MOV.U32 R63, RZ, RZ, RZ ;  /* 0x000000ffff3f7224 */ /* 0x000fd000078e00ff */
        /* <DEDUP_REMOVED lines=26> */
[----:B------:R-:W5:Y:S02]  /*6f10*/  FLO.U32 R20, R61 ;  /* 0x0000003d00147300 */ /* 0x000f6400000e0000 */
[----:B------:R-:W-:-:S02]  /*6f20*/  SHF.R.U32.HI R29, RZ, UR7, R11 ;  /* 0x00000007ff1d7c19 */ /* 0x000fc4000801160b */
[----:B------:R-:W-:Y:S02]  /*6f30*/  LOP3.LUT R11, R48, R61, RZ, 0xc0, !PT ;  /* 0x0000003d300b7212 */ /* 0x000fe400078ec0ff */
[----:B------:R-:W-:-:S04]  /*6f40*/  LOP3.LUT R29, R29, UR4, RZ, 0x30, !PT ;  /* 0x000000041d1d7c12 */ /* 0x000fc8000f8e30ff */
[----:B------:R-:W0:Y:S01]  /*6f50*/  POPC R11, R11 ;  /* 0x0000000b000b7309 */ /* 0x000e220000000000 */
[----:B-----5:R-:W-:-:S13]  /*6f60*/  ISETP.NE.AND P0, PT, R73, R20, PT ;  /* 0x000000144900720c */ /* 0x020fda0003f05270 */
[----:B01--4-:R-:W-:Y:S05]  /*6f70*/  @P0 BRA `(.L_x_73) ;  /* 0x0000000000080947 */ /* 0x013fea0003800000 */
[----:B------:R-:W-:-:S05]  /*6f80*/  IMAD R59, R59, 0x4, R37 ;  /* 0x000000043b3b7824 */ /* 0x000fca00078e0225 */
[----:B------:R0:W1:Y:S02]  /*6f90*/  ATOMS.ADD R63, [R59], R11 ;  /* 0x0000000b3b3f738c */ /* 0x0000640000000000 */
.L_x_73:
[----:B------:R-:W-:Y:S05]  /*6fa0*/  BSYNC.RECONVERGENT B0 ;  /* 0x0000000000007941 */ /* 0x000fea0003800200 */
.L_x_72:
[----:B------:R-:W-:Y:S01]  /*6fb0*/  R2P PR, R29, 0x7f ;  /* 0x0000007f1d007804 */ /* 0x000fe20000000000 */
[----:B------:R-:W-:Y:S01]  /*6fc0*/  IMAD.IADD R58, R13, 0x1, R58 ;  /* 0x000000010d3a7824 */ /* 0x000fe200078e023a */
[----:B-1----:R1:W4:Y:S01]  /*6fd0*/  SHFL.IDX PT, R20, R63, R20, 0x1f ;  /* 0x00001f143f147589 */ /* 0x00232200000e0000 */
[----:B------:R-:W-:Y:S01]  /*6fe0*/  BSSY.RECONVERGENT B0, `(.L_x_74) ;  /* 0x0000021000007945 */ /* 0x000fe20003800200 */
[----:B------:R-:W-:-:S09]  /*6ff0*/  IMAD.MOV.U32 R61, RZ, RZ, RZ ;  /* 0x000000ffff3d7224 */ /* 0x000fd200078e00ff */
        /* <DEDUP_REMOVED lines=23> */
[----:B0-----:R-:W-:-:S04]  /*7170*/  LOP3.LUT R59, R21, R13, RZ, 0xc0, !PT ;  /* 0x0000000d153b7212 */ /* 0x001fc800078ec0ff */
[----:B------:R-:W0:Y:S01]  /*7180*/  FLO.U32 R13, R59 ;  /* 0x0000003b000d7300 */ /* 0x000e2200000e0000 */
[----:B------:R-:W-:-:S07]  /*7190*/  LOP3.LUT R21, R48, R59, RZ, 0xc0, !PT ;  /* 0x0000003b30157212 */ /* 0x000fce00078ec0ff */
[----:B------:R-:W1:Y:S01]  /*71a0*/  POPC R21, R21 ;  /* 0x0000001500157309 */ /* 0x000e620000000000 */
[----:B0-----:R-:W-:-:S13]  /*71b0*/  ISETP.NE.AND P0, PT, R73, R13, PT ;  /* 0x0000000d4900720c */ /* 0x001fda0003f05270 */
[----:B-1--4-:R-:W-:Y:S05]  /*71c0*/  @P0 BRA `(.L_x_75) ;  /* 0x0000000000080947 */ /* 0x012fea0003800000 */
[----:B------:R-:W-:-:S05]  /*71d0*/  IMAD R29, R29, 0x4, R37 ;  /* 0x000000041d1d7824 */ /* 0x000fca00078e0225 */
[----:B------:R0:W1:Y:S02]  /*71e0*/  ATOMS.ADD R61, [R29], R21 ;  /* 0x000000151d3d738c */ /* 0x0000640000000000 */
.L_x_75:
[----:B------:R-:W-:Y:S05]  /*71f0*/  BSYNC.RECONVERGENT B0 ;  /* 0x0000000000007941 */ /* 0x000fea0003800200 */
.L_x_74:
        /* <DEDUP_REMOVED lines=27> */
[----:B-1----:R-:W-:-:S04]  /*73b0*/  LOP3.LUT R61, R59, R29, RZ, 0xc0, !PT ;  /* 0x0000001d3b3d7212 */ /* 0x002fc800078ec0ff */
[----:B------:R-:W0:Y:S01]  /*73c0*/  FLO.U32 R59, R61 ;  /* 0x0000003d003b7300 */ /* 0x000e2200000e0000 */
[----:B------:R-:W-:-:S07]  /*73d0*/  LOP3.LUT R29, R48, R61, RZ, 0xc0, !PT ;  /* 0x0000003d301d7212 */ /* 0x000fce00078ec0ff */
[----:B------:R-:W1:Y:S01]  /*73e0*/  POPC R29, R29 ;  /* 0x0000001d001d7309 */ /* 0x000e620000000000 */
[----:B0-----:R-:W-:-:S13]  /*73f0*/  ISETP.NE.AND P0, PT, R73, R59, PT ;  /* 0x0000003b4900720c */ /* 0x001fda0003f05270 */
[----:B-1--4-:R-:W-:Y:S05]  /*7400*/  @P0 BRA `(.L_x_77) ;  /* 0x0000000000080947 */ /* 0x012fea0003800000 */
[----:B------:R-:W-:-:S05]  /*7410*/  IMAD R4, R4, 0x4, R37 ;  /* 0x0000000404047824 */ /* 0x000fca00078e0225 */
[----:B------:R0:W1:Y:S02]  /*7420*/  ATOMS.ADD R63, [R4], R29 ;  /* 0x0000001d043f738c */ /* 0x0000640000000000 */
.L_x_77:
[----:B------:R-:W-:Y:S05]  /*7430*/  BSYNC.RECONVERGENT B0 ;  /* 0x0000000000007941 */ /* 0x000fea0003800200 */
.L_x_76:
[----:B------:R-:W-:Y:S01]  /*7440*/  BAR.SYNC.DEFER_BLOCKING 0x0 ;  /* 0x0000000000007b1d */ /* 0x000fe20000010000 */
[----:B------:R-:W-:Y:S01]  /*7450*/  ISETP.GE.AND P0, PT, R70, RZ, PT ;  /* 0x000000ff4600720c */ /* 0x000fe20003f06270 */
[----:B------:R-:W-:Y:S01]  /*7460*/  IMAD.IADD R12, R27, 0x1, R12 ;  /* 0x000000011b0c7824 */ /* 0x000fe200078e020c */
[----:B------:R-:W-:Y:S01]  /*7470*/  ISETP.NE.AND P1, PT, R74, RZ, PT ;  /* 0x000000ff4a00720c */ /* 0x000fe20003f25270 */
[----:B------:R-:W-:Y:S01]  /*7480*/  IMAD.IADD R20, R11, 0x1, R20 ;  /* 0x000000010b147824 */ /* 0x000fe200078e0214 */
[----:B---3--:R-:W-:Y:S01]  /*7490*/  SEL R27, RZ, 0x7fffffff, !P0 ;  /* 0x7fffffffff1b7807 */ /* 0x008fe20004000000 */
[----:B------:R-:W-:Y:S01]  /*74a0*/  IMAD R11, R62, 0x4, R77 ;  /* 0x000000043e0b7824 */ /* 0x000fe200078e024d */
[----:B------:R-:W-:Y:S01]  /*74b0*/  BSSY B1, `(.L_x_78) ;  /* 0x000005e000017945 */ /* 0x000fe20003800000 */
[----:B01----:R-:W0:Y:S01]  /*74c0*/  SHFL.IDX PT, R4, R63, R59, 0x1f ;  /* 0x00001f3b3f047589 */ /* 0x003e2200000e0000 */
[----:B------:R-:W-:Y:S01]  /*74d0*/  LOP3.LUT R70, R27, R70, RZ, 0x3c, !PT ;  /* 0x000000461b467212 */ /* 0x000fe200078e3cff */
[----:B------:R-:W-:-:S02]  /*74e0*/  IMAD.IADD R48, R21, 0x1, R13 ;  /* 0x0000000115307824 */ /* 0x000fc400078e020d */
[--C-:B------:R-:W-:Y:S02]  /*74f0*/  IMAD R30, R30, 0x4, R77.reuse ;  /* 0x000000041e1e7824 */ /* 0x100fe400078e024d */
[--C-:B------:R-:W-:Y:S02]  /*7500*/  IMAD R13, R50, 0x4, R77.reuse ;  /* 0x00000004320d7824 */ /* 0x100fe400078e024d */
[--C-:B------:R-:W-:Y:S02]  /*7510*/  IMAD R64, R64, 0x4, R77.reuse ;  /* 0x0000000440407824 */ /* 0x100fe400078e024d */
[--C-:B------:R-:W-:Y:S02]  /*7520*/  IMAD R21, R68, 0x4, R77.reuse ;  /* 0x0000000444157824 */ /* 0x100fe400078e024d */
[--C-:B------:R-:W-:Y:S02]  /*7530*/  IMAD R54, R54, 0x4, R77.reuse ;  /* 0x0000000436367824 */ /* 0x100fe400078e024d */
[----:B------:R-:W-:Y:S01]  /*7540*/  IMAD.IADD R24, R23, 0x1, R24 ;  /* 0x0000000117187824 */ /* 0x000fe200078e0218 */
[----:B------:R-:W-:Y:S01]  /*7550*/  STS [R11+-0x4], R70 ;  /* 0xfffffc460b007388 */ /* 0x000fe20000000800 */
[----:B------:R-:W-:-:S02]  /*7560*/  IMAD R52, R52, 0x4, R77 ;  /* 0x0000000434347824 */ /* 0x000fc400078e024d */
[--C-:B------:R-:W-:Y:S01]  /*7570*/  IMAD R23, R26, 0x4, R77.reuse ;  /* 0x000000041a177824 */ /* 0x100fe200078e024d */
[----:B------:R1:W-:Y:S01]  /*7580*/  STS [R30+-0x4], R31 ;  /* 0xfffffc1f1e007388 */ /* 0x0003e20000000800 */
[--C-:B------:R-:W-:Y:S02]  /*7590*/  IMAD R76, R76, 0x4, R77.reuse ;  /* 0x000000044c4c7824 */ /* 0x100fe400078e024d */
[--C-:B------:R-:W-:Y:S01]  /*75a0*/  IMAD R27, R60, 0x4, R77.reuse ;  /* 0x000000043c1b7824 */ /* 0x100fe200078e024d */
[----:B------:R-:W-:Y:S01]  /*75b0*/  STS [R13+-0x4], R28 ;  /* 0xfffffc1c0d007388 */ /* 0x000fe20000000800 */
[----:B0-----:R-:W-:Y:S02]  /*75c0*/  IMAD.IADD R50, R29, 0x1, R4 ;  /* 0x000000011d327824 */ /* 0x001fe400078e0204 */
[--C-:B------:R-:W-:Y:S01]  /*75d0*/  IMAD R4, R69, 0x4, R77.reuse ;  /* 0x0000000445047824 */ /* 0x100fe200078e024d */
[----:B------:R-:W-:Y:S01]  /*75e0*/  STS [R64+-0x4], R67 ;  /* 0xfffffc4340007388 */ /* 0x000fe20000000800 */
[----:B------:R-:W-:-:S02]  /*75f0*/  IMAD R36, R36, 0x4, R77 ;  /* 0x0000000424247824 */ /* 0x000fc400078e024d */
[----:B------:R-:W-:Y:S01]  /*7600*/  IMAD.IADD R56, R55, 0x1, R56 ;  /* 0x0000000137387824 */ /* 0x000fe200078e0238 */
[----:B------:R-:W-:Y:S01]  /*7610*/  STS [R21+-0x4], R66 ;  /* 0xfffffc4215007388 */ /* 0x000fe20000000800 */
[--C-:B------:R-:W-:Y:S02]  /*7620*/  IMAD R26, R51, 0x4, R77.reuse ;  /* 0x00000004331a7824 */ /* 0x100fe400078e024d */
[----:B------:R-:W-:Y:S01]  /*7630*/  IMAD.IADD R10, R57, 0x1, R10 ;  /* 0x00000001390a7824 */ /* 0x000fe200078e020a */
[----:B------:R-:W-:Y:S01]  /*7640*/  STS [R54+-0x4], R65 ;  /* 0xfffffc4136007388 */ /* 0x000fe20000000800 */
[--C-:B-1----:R-:W-:Y:S02]  /*7650*/  IMAD R31, R14, 0x4, R77.reuse ;  /* 0x000000040e1f7824 */ /* 0x102fe400078e024d */
[----:B------:R-:W-:Y:S01]  /*7660*/  IMAD R58, R58, 0x4, R77 ;  /* 0x000000043a3a7824 */ /* 0x000fe200078e024d */
[----:B------:R-:W-:Y:S01]  /*7670*/  STS [R52+-0x4], R47 ;  /* 0xfffffc2f34007388 */ /* 0x000fe20000000800 */
[----:B------:R-:W-:-:S02]  /*7680*/  IMAD.IADD R22, R53, 0x1, R22 ;  /* 0x0000000135167824 */ /* 0x000fc400078e0216 */
[--C-:B------:R-:W-:Y:S01]  /*7690*/  IMAD R37, R12, 0x4, R77.reuse ;  /* 0x000000040c257824 */ /* 0x100fe200078e024d */
[----:B------:R0:W-:Y:S01]  /*76a0*/  STS [R23+-0x4], R46 ;  /* 0xfffffc2e17007388 */ /* 0x0001e20000000800 */
[--C-:B------:R-:W-:Y:S02]  /*76b0*/  IMAD R56, R56, 0x4, R77.reuse ;  /* 0x0000000438387824 */ /* 0x100fe400078e024d */
[--C-:B------:R-:W-:Y:S01]  /*76c0*/  IMAD R51, R24, 0x4, R77.reuse ;  /* 0x0000000418337824 */ /* 0x100fe200078e024d */
[----:B------:R1:W-:Y:S01]  /*76d0*/  STS [R76+-0x4], R45 ;  /* 0xfffffc2d4c007388 */ /* 0x0003e20000000800 */
[--C-:B------:R-:W-:Y:S02]  /*76e0*/  IMAD R60, R22, 0x4, R77.reuse ;  /* 0x00000004163c7824 */ /* 0x100fe400078e024d */
[--C-:B------:R-:W-:Y:S01]  /*76f0*/  IMAD R53, R20, 0x4, R77.reuse ;  /* 0x0000000414357824 */ /* 0x100fe200078e024d */
[----:B------:R1:W-:Y:S01]  /*7700*/  STS [R27+-0x4], R44 ;  /* 0xfffffc2c1b007388 */ /* 0x0003e20000000800 */
[----:B------:R-:W-:-:S02]  /*7710*/  IMAD R48, R48, 0x4, R77 ;  /* 0x0000000430307824 */ /* 0x000fc400078e024d */
[--C-:B0-----:R-:W-:Y:S01]  /*7720*/  IMAD R46, R10, 0x4, R77.reuse ;  /* 0x000000040a2e7824 */ /* 0x101fe200078e024d */
[----:B------:R1:W-:Y:S01]  /*7730*/  STS [R4+-0x4], R33 ;  /* 0xfffffc2104007388 */ /* 0x0003e20000000800 */
[----:B------:R-:W-:-:S03]  /*7740*/  IMAD R55, R50, 0x4, R77 ;  /* 0x0000000432377824 */ /* 0x000fc600078e024d */
[----:B------:R1:W-:Y:S04]  /*7750*/  STS [R36+-0x4], R25 ;  /* 0xfffffc1924007388 */ /* 0x0003e80000000800 */
        /* <DEDUP_REMOVED lines=10> */
[----:B------:R1:W-:Y:S01]  /*7800*/  STS [R55+-0x4], R32 ;  /* 0xfffffc2037007388 */ /* 0x0003e20000000800 */
[----:B------:R-:W-:Y:S05]  /*7810*/  @P1 BRA `(.L_x_79) ;  /* 0x00000000009c1947 */ /* 0x000fea0003800000 */
[----:B------:R-:W2:Y:S01]  /*7820*/  LDG.E R42, desc[UR8][R42.64] ;  /* 0x000000082a2a7981 */ /* 0x000ea2000c1e1900 */
[----:B------:R-:W-:Y:S01]  /*7830*/  ISETP.GE.AND P0, PT, R75, 0x1, PT ;  /* 0x000000014b00780c */ /* 0x000fe20003f06270 */
[----:B-1----:R-:W-:Y:S02]  /*7840*/  IMAD.MOV.U32 R8, RZ, RZ, R2 ;  /* 0x000000ffff087224 */ /* 0x002fe400078e0002 */
[----:B--2---:R-:W-:-:S05]  /*7850*/  IMAD.IADD R5, R42, 0x1, -R49 ;  /* 0x000000012a057824 */ /* 0x004fca00078e0a31 */
[----:B------:R0:W-:Y:S05]  /*7860*/  STS [R3+0x8a00], R5 ;  /* 0x008a000503007388 */ /* 0x0001ea0000000800 */
[----:B------:R-:W-:Y:S05]  /*7870*/  @!P0 BRA `(.L_x_80) ;  /* 0x00000000006c8947 */ /* 0x000fea0003800000 */
[----:B------:R-:W-:Y:S01]  /*7880*/  BSSY B0, `(.L_x_81) ;  /* 0x0000019000007945 */ /* 0x000fe20003800000 */
[----:B0-----:R-:W-:Y:S02]  /*7890*/  IMAD.MOV.U32 R5, RZ, RZ, -0x1 ;  /* 0xffffffffff057424 */ /* 0x001fe400078e00ff */
[----:B------:R-:W-:Y:S02]  /*78a0*/  IMAD.MOV.U32 R9, RZ, RZ, R75 ;  /* 0x000000ffff097224 */ /* 0x000fe400078e004b */
[----:B------:R-:W-:-:S07]  /*78b0*/  IMAD.MOV.U32 R8, RZ, RZ, R2 ;  /* 0x000000ffff087224 */ /* 0x000fce00078e0002 */
.L_x_85:
[----:B------:R-:W0:Y:S01]  /*78c0*/  LDC.64 R6, c[0x0][0x380] ;  /* 0x0000e000ff067b82 */ /* 0x000e220000000a00 */
[----:B------:R-:W-:Y:S01]  /*78d0*/  VIADD R17, R9, 0xffffffff ;  /* 0xffffffff09117836 */ /* 0x000fe20000000000 */
[----:B------:R-:W-:Y:S03]  /*78e0*/  BSSY B2, `(.L_x_82) ;  /* 0x0000008000027945 */ /* 0x000fe60003800000 */
[----:B------:R-:W-:-:S04]  /*78f0*/  IMAD R15, R17, 0x100, R35 ;  /* 0x00000100110f7824 */ /* 0x000fc800078e0223 */
[----:B0-----:R-:W-:-:S07]  /*7900*/  IMAD.WIDE R6, R15, 0x4, R6 ;  /* 0x000000040f067825 */ /* 0x001fce00078e0206 */
.L_x_83:
[----:B------:R-:W-:Y:S05]  /*7910*/  YIELD ;  /* 0x0000000000007946 */ /* 0x000fea0003800000 */
[----:B------:R0:W-:Y:S06]  /*7920*/  MEMBAR.SC.CTA ;  /* 0x0000000000007992 */ /* 0x0001ec0000000000 */
[----:B0-----:R-:W2:Y:S02]  /*7930*/  LDG.E.STRONG.SYS R10, desc[UR8][R6.64] ;  /* 0x00000008060a7981 */ /* 0x001ea4000c1f5900 */
[----:B--2---:R-:W-:-:S13]  /*7940*/  ISETP.NE.AND P0, PT, R10, RZ, PT ;  /* 0x000000ff0a00720c */ /* 0x004fda0003f05270 */
[----:B------:R-:W-:Y:S05]  /*7950*/  @!P0 BRA `(.L_x_83) ;  /* 0xfffffffc00ec8947 */ /* 0x000fea000383ffff */
[----:B------:R-:W-:Y:S05]  /*7960*/  BSYNC B2 ;  /* 0x0000000000027941 */ /* 0x000fea0003800000 */
.L_x_82:
[----:B------:R-:W-:Y:S01]  /*7970*/  BSSY.RECONVERGENT B2, `(.L_x_84) ;  /* 0x0000006000027945 */ /* 0x000fe20003800200 */
[C---:B------:R-:W-:Y:S02]  /*7980*/  ISETP.GT.AND P0, PT, R10.reuse, -0x1, PT ;  /* 0xffffffff0a00780c */ /* 0x040fe40003f04270 */
[----:B------:R-:W-:Y:S01]  /*7990*/  LOP3.LUT R7, R10, 0x3fffffff, RZ, 0xc0, !PT ;  /* 0x3fffffff0a077812 */ /* 0x000fe200078ec0ff */
[----:B------:R-:W-:Y:S05]  /*79a0*/  WARPSYNC.EXCLUSIVE R5 ;  /* 0x0000000005007348 */ /* 0x000fea0003a00000 */
[----:B------:R-:W-:-:S05]  /*79b0*/  IMAD.IADD R8, R7, 0x1, R8 ;  /* 0x0000000107087824 */ /* 0x000fca00078e0208 */
[----:B------:R-:W-:-:S07]  /*79c0*/  VOTE.ANY R5, PT, P0 ;  /* 0x0000000000057806 */ /* 0x000fce00000e0100 */
[----:B------:R-:W-:Y:S05]  /*79d0*/  BSYNC.RECONVERGENT B2 ;  /* 0x0000000000027941 */ /* 0x000fea0003800200 */
.L_x_84:
[----:B------:R-:W-:Y:S01]  /*79e0*/  ISETP.GT.U32.AND P1, PT, R9, 0x1, PT ;  /* 0x000000010900780c */ /* 0x000fe20003f24070 */
[----:B------:R-:W-:-:S12]  /*79f0*/  IMAD.MOV.U32 R9, RZ, RZ, R17 ;  /* 0x000000ffff097224 */ /* 0x000fd800078e0011 */
[----:B------:R-:W-:Y:S05]  /*7a00*/  @P0 BRA P1, `(.L_x_85) ;  /* 0xfffffffc00ac0947 */ /* 0x000fea000083ffff */
[----:B------:R-:W-:Y:S05]  /*7a10*/  BSYNC B0 ;  /* 0x0000000000007941 */ /* 0x000fea0003800000 */
.L_x_81:
[----:B------:R1:W2:Y:S02]  /*7a20*/  LDS R5, [R3+0x8a00] ;  /* 0x008a000003057984 */ /* 0x0002a40000000800 */
.L_x_80:
[----:B------:R-:W3:Y:S01]  /*7a30*/  LDC.64 R6, c[0x0][0x380] ;  /* 0x0000e000ff067b82 */ /* 0x000ee20000000a00 */
[----:B--2---:R-:W-:Y:S02]  /*7a40*/  IADD3 R10, PT, PT, R5, R8, -R2 ;  /* 0x00000008050a7210 */ /* 0x004fe40007ffe802 */
[----:B0-----:R-:W-:-:S03]  /*7a50*/  LOP3.LUT R5, R8, 0x80000000, RZ, 0xfc, !PT ;  /* 0x8000000008057812 */ /* 0x001fc600078efcff */
[----:B------:R0:W-:Y:S01]  /*7a60*/  STS [R3+0x8a00], R10 ;  /* 0x008a000a03007388 */ /* 0x0001e20000000800 */
[----:B---3--:R-:W-:-:S05]  /*7a70*/  IMAD.WIDE R6, R0, 0x4, R6 ;  /* 0x0000000400067825 */ /* 0x008fca00078e0206 */
[----:B------:R0:W-:Y:S02]  /*7a80*/  STG.E.STRONG.SYS desc[UR8][R6.64], R5 ;  /* 0x0000000506007986 */ /* 0x0001e4000c115908 */
.L_x_79:
[----:B------:R-:W-:Y:S05]  /*7a90*/  BSYNC B1 ;  /* 0x0000000000017941 */ /* 0x000fea0003800000 */
.L_x_78:
[----:B01----:R-:W0:Y:S01]  /*7aa0*/  LDC.64 R6, c[0x0][0x390] ;  /* 0x0000e400ff067b82 */ /* 0x003e220000000a00 */
[----:B------:R-:W-:Y:S01]  /*7ab0*/  VIADD R5, R72, 0x2280 ;  /* 0x0000228048057836 */ /* 0x000fe20000000000 */
[----:B------:R-:W-:Y:S06]  /*7ac0*/  WARPSYNC.ALL ;  /* 0x0000000000007948 */ /* 0x000fec0003800000 */
[----:B------:R-:W1:Y:S01]  /*7ad0*/  LDC R32, c[0x0][0x3c0] ;  /* 0x0000f000ff207b82 */ /* 0x000e620000000800 */
[----:B0-----:R-:W-:Y:S02]  /*7ae0*/  ISETP.EQ.U32.AND P1, PT, R6, RZ, PT ;  /* 0x000000ff0600720c */ /* 0x001fe40003f22070 */
[----:B-1----:R-:W-:-:S04]  /*7af0*/  ISETP.GE.AND P0, PT, R5, R32, PT ;  /* 0x000000200500720c */ /* 0x002fc80003f06270 */
[----:B------:R-:W-:-:S04]  /*7b00*/  ISETP.EQ.OR.EX P0, PT, R7, RZ, !P0, P1 ;  /* 0x000000ff0700720c */ /* 0x000fc80004702710 */
[----:B------:R-:W-:-:S13]  /*7b10*/  ISETP.GT.U32.OR P0, PT, R35, 0xff, P0 ;  /* 0x000000ff2300780c */ /* 0x000fda0000704470 */
[----:B------:R-:W2:Y:S02]  /*7b20*/  @!P0 LDS R0, [R3+0x8a00] ;  /* 0x008a000003008984 */ /* 0x000ea40000000800 */
[----:B--2---:R-:W-:-:S05]  /*7b30*/  @!P0 IADD3 R49, PT, PT, R0, R49, R2 ;  /* 0x0000003100318210 */ /* 0x004fca0007ffe002 */
[----:B------:R0:W-:Y:S01]  /*7b40*/  @!P0 STG.E desc[UR8][R40.64], R49 ;  /* 0x0000003128008986 */ /* 0x0001e2000c101908 */
[----:B------:R-:W-:Y:S01]  /*7b50*/  BAR.SYNC.DEFER_BLOCKING 0x0 ;  /* 0x0000000000007b1d */ /* 0x000fe20000010000 */
[----:B------:R-:W-:-:S13]  /*7b60*/  ISETP.GT.AND P0, PT, R5, R32, PT ;  /* 0x000000200500720c */ /* 0x000fda0003f04270 */
[----:B0-----:R-:W-:Y:S05]  /*7b70*/  @P0 BRA `(.L_x_86) ;  /* 0x0000001400140947 */ /* 0x001fea0003800000 */
[----:B------:R-:W0:Y:S01]  /*7b80*/  LDS R0, [R3] ;  /* 0x0000000003007984 */ /* 0x000e220000000800 */
[----:B------:R-:W1:Y:S01]  /*7b90*/  LDCU UR5, c[0x0][0x3c4] ;  /* 0x00007880ff0577ac */ /* 0x000e620008000800 */
[----:B------:R-:W2:Y:S01]  /*7ba0*/  LDC.64 R6, c[0x0][0x3a0] ;  /* 0x0000e800ff067b82 */ /* 0x000ea20000000a00 */
[----:B0-----:R-:W-:-:S04]  /*7bb0*/  ISETP.NE.AND P1, PT, R0, 0x7fffffff, PT ;  /* 0x7fffffff0000780c */ /* 0x001fc80003f25270 */
[C---:B------:R-:W-:Y:S02]  /*7bc0*/  SEL R2, R0.reuse, 0x80000000, P1 ;  /* 0x8000000000027807 */ /* 0x040fe40000800000 */
[----:B------:R-:W-:Y:S02]  /*7bd0*/  ISETP.GE.AND P1, PT, R0, RZ, PT ;  /* 0x000000ff0000720c */ /* 0x000fe40003f26270 */
[----:B-1----:R-:W-:Y:S02]  /*7be0*/  SHF.R.U32.HI R2, RZ, UR5, R2 ;  /* 0x00000005ff027c19 */ /* 0x002fe40008011602 */
[----:B------:R-:W-:Y:S02]  /*7bf0*/  SEL R9, RZ, 0x7fffffff, !P1 ;  /* 0x7fffffffff097807 */ /* 0x000fe40004800000 */
[----:B------:R-:W-:Y:S02]  /*7c00*/  LOP3.LUT R2, R2, UR4, RZ, 0x30, !PT ;  /* 0x0000000402027c12 */ /* 0x000fe4000f8e30ff */
[----:B------:R-:W-:-:S03]  /*7c10*/  LOP3.LUT R15, R9, R0, RZ, 0x3c, !PT ;  /* 0x00000000090f7212 */ /* 0x000fc600078e3cff */
[----:B------:R-:W-:-:S05]  /*7c20*/  IMAD R2, R2, 0x4, R77 ;  /* 0x0000000402027824 */ /* 0x000fca00078e024d */
[----:B------:R-:W0:Y:S02]  /*7c30*/  LDS R5, [R2+0x8a00] ;  /* 0x008a000002057984 */ /* 0x000e240000000800 */
[----:B0-----:R-:W-:-:S04]  /*7c40*/  IMAD.IADD R5, R5, 0x1, R35 ;  /* 0x0000000105057824 */ /* 0x001fc800078e0223 */
[----:B--2---:R-:W-:-:S05]  /*7c50*/  IMAD.WIDE.U32 R8, R5, 0x4, R6 ;  /* 0x0000000405087825 */ /* 0x004fca00078e0006 */
[----:B------:R-:W-:Y:S01]  /*7c60*/  STG.E desc[UR8][R8.64], R15 ;  /* 0x0000000f08007986 */ /* 0x000fe2000c101908 */
[----:B------:R-:W-:-:S03]  /*7c70*/  NOP ;  /* 0x0000000000007918 */ /* 0x000fc60000000000 */
[----:B------:R-:W0:Y:S02]  /*7c80*/  LDS R0, [R3+0x600] ;  /* 0x0006000003007984 */ /* 0x000e240000000800 */
[----:B0-----:R-:W-:-:S04]  /*7c90*/  ISETP.NE.AND P1, PT, R0, 0x7fffffff, PT ;  /* 0x7fffffff0000780c */ /* 0x001fc80003f25270 */
[C---:B------:R-:W-:Y:S02]  /*7ca0*/  SEL R2, R0.reuse, 0x80000000, P1 ;  /* 0x8000000000027807 */ /* 0x040fe40000800000 */
[----:B------:R-:W-:Y:S02]  /*7cb0*/  ISETP.GE.AND P1, PT, R0, RZ, PT ;  /* 0x000000ff0000720c */ /* 0x000fe40003f26270 */
[----:B------:R-:W-:Y:S02]  /*7cc0*/  SHF.R.U32.HI R2, RZ, UR5, R2 ;  /* 0x00000005ff027c19 */ /* 0x000fe40008011602 */
[----:B------:R-:W-:Y:S02]  /*7cd0*/  SEL R17, RZ, 0x7fffffff, !P1 ;  /* 0x7fffffffff117807 */ /* 0x000fe40004800000 */
[----:B------:R-:W-:Y:S02]  /*7ce0*/  LOP3.LUT R2, R2, UR4, RZ, 0x30, !PT ;  /* 0x0000000402027c12 */ /* 0x000fe4000f8e30ff */
[----:B------:R-:W-:-:S03]  /*7cf0*/  LOP3.LUT R17, R17, R0, RZ, 0x3c, !PT ;  /* 0x0000000011117212 */ /* 0x000fc600078e3cff */
[----:B------:R-:W-:-:S05]  /*7d00*/  IMAD R10, R2, 0x4, R77 ;  /* 0x00000004020a7824 */ /* 0x000fca00078e024d */
[----:B------:R-:W0:Y:S02]  /*7d10*/  LDS R5, [R10+0x8a00] ;  /* 0x008a00000a057984 */ /* 0x000e240000000800 */
[----:B0-----:R-:W-:-:S05]  /*7d20*/  IADD3 R5, PT, PT, R35, 0x180, R5 ;  /* 0x0000018023057810 */ /* 0x001fca0007ffe005 */
[----:B------:R-:W-:-:S05]  /*7d30*/  IMAD.WIDE.U32 R8, R5, 0x4, R6 ;  /* 0x0000000405087825 */ /* 0x000fca00078e0006 */
        /* <DEDUP_REMOVED lines=294> */
[----:B------:R0:W-:Y:S01]  /*8fa0*/  STG.E desc[UR8][R6.64], R15 ;  /* 0x0000000f06007986 */ /* 0x0001e2000c101908 */
[----:B------:R-:W-:Y:S01]  /*8fb0*/  NOP ;  /* 0x0000000000007918 */ /* 0x000fe20000000000 */
[----:B------:R-:W-:Y:S05]  /*8fc0*/  BRA `(.L_x_87) ;  /* 0x0000001c008c7947 */ /* 0x000fea0003800000 */
.L_x_86:
[----:B------:R-:W-:Y:S01]  /*8fd0*/  IMAD R5, R75, -0x2280, R32 ;  /* 0xffffdd804b057824 */ /* 0x000fe200078e0220 */
[----:B------:R-:W-:Y:S01]  /*8fe0*/  BSSY.RECONVERGENT B0, `(.L_x_88) ;  /* 0x0000017000007945 */ /* 0x000fe20003800200 */
[C---:B------:R-:W-:Y:S02]  /*8ff0*/  VIADD R10, R35.reuse, 0x180 ;  /* 0x00000180230a7836 */ /* 0x040fe40000000000 */
[C---:B------:R-:W-:Y:S01]  /*9000*/  VIADD R12, R35.reuse, 0x300 ;  /* 0x00000300230c7836 */ /* 0x040fe20000000000 */
[CC--:B------:R-:W-:Y:S01]  /*9010*/  ISETP.GE.AND P2, PT, R35.reuse, R5.reuse, PT ;  /* 0x000000052300720c */ /* 0x0c0fe20003f46270 */
[----:B------:R-:W-:Y:S01]  /*9020*/  VIADD R0, R35, 0x480 ;  /* 0x0000048023007836 */ /* 0x000fe20000000000 */
[-C--:B------:R-:W-:Y:S02]  /*9030*/  ISETP.GE.AND P3, PT, R10, R5.reuse, PT ;  /* 0x000000050a00720c */ /* 0x080fe40003f66270 */
[----:B------:R-:W-:-:S09]  /*9040*/  ISETP.GE.AND P1, PT, R12, R5, PT ;  /* 0x000000050c00720c */ /* 0x000fd20003f26270 */
[----:B------:R-:W-:Y:S05]  /*9050*/  @P2 BRA `(.L_x_89) ;  /* 0x00000000003c2947 */ /* 0x000fea0003800000 */
[----:B------:R-:W0:Y:S01]  /*9060*/  LDS R2, [R3] ;  /* 0x0000000003027984 */ /* 0x000e220000000800 */
[----:B------:R-:W1:Y:S01]  /*9070*/  LDCU UR5, c[0x0][0x3c4] ;  /* 0x00007880ff0577ac */ /* 0x000e620008000800 */
[----:B0-----:R-:W-:-:S04]  /*9080*/  ISETP.NE.AND P2, PT, R2, 0x7fffffff, PT ;  /* 0x7fffffff0200780c */ /* 0x001fc80003f45270 */
[C---:B------:R-:W-:Y:S02]  /*9090*/  SEL R6, R2.reuse, 0x80000000, P2 ;  /* 0x8000000002067807 */ /* 0x040fe40001000000 */
[----:B------:R-:W-:Y:S02]  /*90a0*/  ISETP.GE.AND P2, PT, R2, RZ, PT ;  /* 0x000000ff0200720c */ /* 0x000fe40003f46270 */
[----:B-1----:R-:W-:Y:S02]  /*90b0*/  SHF.R.U32.HI R6, RZ, UR5, R6 ;  /* 0x00000005ff067c19 */ /* 0x002fe40008011606 */
[----:B------:R-:W-:Y:S02]  /*90c0*/  SEL R15, RZ, 0x7fffffff, !P2 ;  /* 0x7fffffffff0f7807 */ /* 0x000fe40005000000 */
[----:B------:R-:W-:Y:S02]  /*90d0*/  LOP3.LUT R6, R6, UR4, RZ, 0x30, !PT ;  /* 0x0000000406067c12 */ /* 0x000fe4000f8e30ff */
[----:B------:R-:W-:-:S03]  /*90e0*/  LOP3.LUT R15, R15, R2, RZ, 0x3c, !PT ;  /* 0x000000020f0f7212 */ /* 0x000fc600078e3cff */
[----:B------:R-:W-:Y:S02]  /*90f0*/  IMAD R8, R6, 0x4, R77 ;  /* 0x0000000406087824 */ /* 0x000fe400078e024d */
[----:B------:R-:W0:Y:S03]  /*9100*/  LDC.64 R6, c[0x0][0x3a0] ;  /* 0x0000e800ff067b82 */ /* 0x000e260000000a00 */
[----:B------:R-:W1:Y:S02]  /*9110*/  LDS R9, [R8+0x8a00] ;  /* 0x008a000008097984 */ /* 0x000e640000000800 */
[----:B-1----:R-:W-:-:S04]  /*9120*/  IMAD.IADD R9, R9, 0x1, R35 ;  /* 0x0000000109097824 */ /* 0x002fc800078e0223 */
[----:B0-----:R-:W-:-:S05]  /*9130*/  IMAD.WIDE.U32 R6, R9, 0x4, R6 ;  /* 0x0000000409067825 */ /* 0x001fca00078e0006 */
[----:B------:R0:W-:Y:S02]  /*9140*/  STG.E desc[UR8][R6.64], R15 ;  /* 0x0000000f06007986 */ /* 0x0001e4000c101908 */
.L_x_89:
[----:B------:R-:W-:Y:S05]  /*9150*/  BSYNC.RECONVERGENT B0 ;  /* 0x0000000000007941 */ /* 0x000fea0003800200 */
.L_x_88:
[----:B------:R-:W-:Y:S01]  /*9160*/  NOP ;  /* 0x0000000000007918 */ /* 0x000fe20000000000 */
[----:B------:R-:W-:Y:S04]  /*9170*/  BSSY.RECONVERGENT B0, `(.L_x_90) ;  /* 0x0000011000007945 */ /* 0x000fe80003800200 */
[----:B------:R-:W-:Y:S05]  /*9180*/  @P3 BRA `(.L_x_91) ;  /* 0x00000000003c3947 */ /* 0x000fea0003800000 */
[----:B------:R-:W1:Y:S01]  /*9190*/  LDS R2, [R3+0x600] ;  /* 0x0006000003027984 */ /* 0x000e620000000800 */
[----:B------:R-:W2:Y:S01]  /*91a0*/  LDCU UR5, c[0x0][0x3c4] ;  /* 0x00007880ff0577ac */ /* 0x000ea20008000800 */
[----:B-1----:R-:W-:-:S04]  /*91b0*/  ISETP.NE.AND P2, PT, R2, 0x7fffffff, PT ;  /* 0x7fffffff0200780c */ /* 0x002fc80003f45270 */
[C---:B0-----:R-:W-:Y:S02]  /*91c0*/  SEL R6, R2.reuse, 0x80000000, P2 ;  /* 0x8000000002067807 */ /* 0x041fe40001000000 */
[----:B------:R-:W-:Y:S02]  /*91d0*/  ISETP.GE.AND P2, PT, R2, RZ, PT ;  /* 0x000000ff0200720c */ /* 0x000fe40003f46270 */
[----:B--2---:R-:W-:Y:S02]  /*91e0*/  SHF.R.U32.HI R6, RZ, UR5, R6 ;  /* 0x00000005ff067c19 */ /* 0x004fe40008011606 */
        /* <DEDUP_REMOVED lines=9> */
.L_x_91:
[----:B------:R-:W-:Y:S05]  /*9280*/  BSYNC.RECONVERGENT B0 ;  /* 0x0000000000007941 */ /* 0x000fea0003800200 */
.L_x_90:
[----:B------:R-:W-:Y:S01]  /*9290*/  NOP ;  /* 0x0000000000007918 */ /* 0x000fe20000000000 */
[----:B------:R-:W-:Y:S01]  /*92a0*/  BSSY.RECONVERGENT B0, `(.L_x_92) ;  /* 0x0000012000007945 */ /* 0x000fe20003800200 */
[----:B------:R-:W-:-:S03]  /*92b0*/  VIADD R14, R35, 0x600 ;  /* 0x00000600230e7836 */ /* 0x000fc60000000000 */
[----:B------:R-:W-:Y:S05]  /*92c0*/  @P1 BRA `(.L_x_93) ;  /* 0x00000000003c1947 */ /* 0x000fea0003800000 */
[----:B------:R-:W2:Y:S01]  /*92d0*/  LDS R2, [R3+0xc00] ;  /* 0x000c000003027984 */ /* 0x000ea20000000800 */
[----:B------:R-:W3:Y:S01]  /*92e0*/  LDCU UR5, c[0x0][0x3c4] ;  /* 0x00007880ff0577ac */ /* 0x000ee20008000800 */
[----:B--2---:R-:W-:-:S04]  /*92f0*/  ISETP.NE.AND P1, PT, R2, 0x7fffffff, PT ;  /* 0x7fffffff0200780c */ /* 0x004fc80003f25270 */
[C---:B01----:R-:W-:Y:S02]  /*9300*/  SEL R6, R2.reuse, 0x80000000, P1 ;  /* 0x8000000002067807 */ /* 0x043fe40000800000 */
[----:B------:R-:W-:Y:S02]  /*9310*/  ISETP.GE.AND P1, PT, R2, RZ, PT ;  /* 0x000000ff0200720c */ /* 0x000fe40003f26270 */
[----:B---3--:R-:W-:Y:S02]  /*9320*/  SHF.R.U32.HI R6, RZ, UR5, R6 ;  /* 0x00000005ff067c19 */ /* 0x008fe40008011606 */
        /* <DEDUP_REMOVED lines=9> */
.L_x_93:
[----:B------:R-:W-:Y:S05]  /*93c0*/  BSYNC.RECONVERGENT B0 ;  /* 0x0000000000007941 */ /* 0x000fea0003800200 */
.L_x_92:
[-C--:B------:R-:W-:Y:S01]  /*93d0*/  ISETP.GE.AND P5, PT, R0, R5.reuse, PT ;  /* 0x000000050000720c */ /* 0x080fe20003fa6270 */
[C---:B------:R-:W-:Y:S01]  /*93e0*/  VIADD R16, R35.reuse, 0x780 ;  /* 0x0000078023107836 */ /* 0x040fe20000000000 */
[----:B------:R-:W-:Y:S01]  /*93f0*/  NOP ;  /* 0x0000000000007918 */ /* 0x000fe20000000000 */
[C---:B------:R-:W-:Y:S01]  /*9400*/  VIADD R8, R35.reuse, 0x900 ;  /* 0x0000090023087836 */ /* 0x040fe20000000000 */
[----:B------:R-:W-:Y:S01]  /*9410*/  BSSY.RECONVERGENT B0, `(.L_x_94) ;  /* 0x0000016000007945 */ /* 0x000fe20003800200 */
[----:B------:R-:W-:Y:S01]  /*9420*/  VIADD R2, R35, 0xa80 ;  /* 0x00000a8023027836 */ /* 0x000fe20000000000 */
[-C--:B------:R-:W-:Y:S02]  /*9430*/  ISETP.GE.AND P1, PT, R14, R5.reuse, PT ;  /* 0x000000050e00720c */ /* 0x080fe40003f26270 */
[-C--:B------:R-:W-:Y:S02]  /*9440*/  ISETP.GE.AND P2, PT, R16, R5.reuse, PT ;  /* 0x000000051000720c */ /* 0x080fe40003f46270 */
[----:B------:R-:W-:-:S02]  /*9450*/  ISETP.GE.AND P3, PT, R8, R5, PT ;  /* 0x000000050800720c */ /* 0x000fc40003f66270 */
[----:B------:R-:W-:Y:S01]  /*9460*/  ISETP.GE.AND P4, PT, R2, R5, PT ;  /* 0x000000050200720c */ /* 0x000fe20003f86270 */
[----:B------:R-:W-:-:S12]  /*9470*/  @P5 BRA `(.L_x_95) ;  /* 0x00000000003c5947 */ /* 0x000fd80003800000 */
[----:B------:R-:W3:Y:S01]  /*9480*/  LDS R9, [R3+0x1200] ;  /* 0x0012000003097984 */ /* 0x000ee20000000800 */
[----:B------:R-:W4:Y:S01]  /*9490*/  LDCU UR5, c[0x0][0x3c4] ;  /* 0x00007880ff0577ac */ /* 0x000f220008000800 */
[----:B---3--:R-:W-:-:S04]  /*94a0*/  ISETP.NE.AND P5, PT, R9, 0x7fffffff, PT ;  /* 0x7fffffff0900780c */ /* 0x008fc80003fa5270 */
[C---:B012---:R-:W-:Y:S02]  /*94b0*/  SEL R6, R9.reuse, 0x80000000, P5 ;  /* 0x8000000009067807 */ /* 0x047fe40002800000 */
[----:B------:R-:W-:Y:S02]  /*94c0*/  ISETP.GE.AND P5, PT, R9, RZ, PT ;  /* 0x000000ff0900720c */ /* 0x000fe40003fa6270 */
[----:B----4-:R-:W-:Y:S02]  /*94d0*/  SHF.R.U32.HI R6, RZ, UR5, R6 ;  /* 0x00000005ff067c19 */ /* 0x010fe40008011606 */
        /* <DEDUP_REMOVED lines=9> */
.L_x_95:
[----:B------:R-:W-:Y:S05]  /*9570*/  BSYNC.RECONVERGENT B0 ;  /* 0x0000000000007941 */ /* 0x000fea0003800200 */
.L_x_94:
[----:B------:R-:W-:Y:S01]  /*9580*/  NOP ;  /* 0x0000000000007918 */ /* 0x000fe20000000000 */
[----:B------:R-:W-:Y:S04]  /*9590*/  BSSY.RECONVERGENT B0, `(.L_x_96) ;  /* 0x0000011000007945 */ /* 0x000fe80003800200 */
[----:B------:R-:W-:Y:S05]  /*95a0*/  @P1 BRA `(.L_x_97) ;  /* 0x00000000003c1947 */ /* 0x000fea0003800000 */
[----:B------:R-:W4:Y:S01]  /*95b0*/  LDS R0, [R3+0x1800] ;  /* 0x0018000003007984 */ /* 0x000f220000000800 */
[----:B------:R-:W5:Y:S01]  /*95c0*/  LDCU UR5, c[0x0][0x3c4] ;  /* 0x00007880ff0577ac */ /* 0x000f620008000800 */
[----:B----4-:R-:W-:-:S04]  /*95d0*/  ISETP.NE.AND P1, PT, R0, 0x7fffffff, PT ;  /* 0x7fffffff0000780c */ /* 0x010fc80003f25270 */
[C---:B0123--:R-:W-:Y:S02]  /*95e0*/  SEL R6, R0.reuse, 0x80000000, P1 ;  /* 0x8000000000067807 */ /* 0x04ffe40000800000 */
[----:B------:R-:W-:Y:S02]  /*95f0*/  ISETP.GE.AND P1, PT, R0, RZ, PT ;  /* 0x000000ff0000720c */ /* 0x000fe40003f26270 */
[----:B-----5:R-:W-:Y:S02]  /*9600*/  SHF.R.U32.HI R6, RZ, UR5, R6 ;  /* 0x00000005ff067c19 */ /* 0x020fe40008011606 */
[----:B------:R-:W-:Y:S02]  /*9610*/  SEL R15, RZ, 0x7fffffff, !P1 ;  /* 0x7fffffffff0f7807 */ /* 0x000fe40004800000 */
[----:B------:R-:W-:Y:S02]  /*9620*/  LOP3.LUT R6, R6, UR4, RZ, 0x30, !PT ;  /* 0x0000000406067c12 */ /* 0x000fe4000f8e30ff */
[----:B------:R-:W-:-:S03]  /*9630*/  LOP3.LUT R15, R15, R0, RZ, 0x3c, !PT ;  /* 0x000000000f0f7212 */ /* 0x000fc600078e3cff */
[----:B------:R-:W-:Y:S02]  /*9640*/  IMAD R9, R6, 0x4, R77 ;  /* 0x0000000406097824 */ /* 0x000fe400078e024d */
[----:B------:R-:W0:Y:S04]  /*9650*/  LDC.64 R6, c[0x0][0x3a0] ;  /* 0x0000e800ff067b82 */ /* 0x000e280000000a00 */
[----:B------:R-:W1:Y:S02]  /*9660*/  LDS R9, [R9+0x8a00] ;  /* 0x008a000009097984 */ /* 0x000e640000000800 */
[----:B-1----:R-:W-:-:S04]  /*9670*/  IMAD.IADD R17, R14, 0x1, R9 ;  /* 0x000000010e117824 */ /* 0x002fc800078e0209 */
[----:B0-----:R-:W-:-:S05]  /*9680*/  IMAD.WIDE.U32 R6, R17, 0x4, R6 ;  /* 0x0000000411067825 */ /* 0x001fca00078e0006 */
[----:B------:R4:W-:Y:S02]  /*9690*/  STG.E desc[UR8][R6.64], R15 ;  /* 0x0000000f06007986 */ /* 0x0009e4000c101908 */
.L_x_97:
[----:B------:R-:W-:Y:S05]  /*96a0*/  BSYNC.RECONVERGENT B0 ;  /* 0x0000000000007941 */ /* 0x000fea0003800200 */
.L_x_96:
[----:B------:R-:W-:Y:S01]  /*96b0*/  NOP ;  /* 0x0000000000007918 */ /* 0x000fe20000000000 */
[----:B------:R-:W-:Y:S04]  /*96c0*/  BSSY.RECONVERGENT B0, `(.L_x_98) ;  /* 0x0000011000007945 */ /* 0x000fe80003800200 */
[----:B------:R-:W-:Y:S05]  /*96d0*/  @P2 BRA `(.L_x_99) ;  /* 0x00000000003c2947 */ /* 0x000fea0003800000 */
[----:B------:R-:W5:Y:S01]  /*96e0*/  LDS R0, [R3+0x1e00] ;  /* 0x001e000003007984 */ /* 0x000f620000000800 */
[----:B------:R-:W0:Y:S01]  /*96f0*/  LDCU UR5, c[0x0][0x3c4] ;  /* 0x00007880ff0577ac */ /* 0x000e220008000800 */
[----:B-----5:R-:W-:-:S04]  /*9700*/  ISETP.NE.AND P1, PT, R0, 0x7fffffff, PT ;  /* 0x7fffffff0000780c */ /* 0x020fc80003f25270 */
[C---:B01234-:R-:W-:Y:S02]  /*9710*/  SEL R6, R0.reuse, 0x80000000, P1 ;  /* 0x8000000000067807 */ /* 0x05ffe40000800000 */
[----:B------:R-:W-:Y:S02]  /*9720*/  ISETP.GE.AND P1, PT, R0, RZ, PT ;  /* 0x000000ff0000720c */ /* 0x000fe40003f26270 */
[----:B------:R-:W-:Y:S02]  /*9730*/  SHF.R.U32.HI R6, RZ, UR5, R6 ;  /* 0x00000005ff067c19 */ /* 0x000fe40008011606 */
        /* <DEDUP_REMOVED lines=9> */
.L_x_99:
[----:B------:R-:W-:Y:S05]  /*97d0*/  BSYNC.RECONVERGENT B0 ;  /* 0x0000000000007941 */ /* 0x000fea0003800200 */
.L_x_98:
[----:B------:R-:W-:Y:S01]  /*97e0*/  NOP ;  /* 0x0000000000007918 */ /* 0x000fe20000000000 */
[----:B------:R-:W-:Y:S01]  /*97f0*/  BSSY.RECONVERGENT B0, `(.L_x_100) ;  /* 0x0000012000007945 */ /* 0x000fe20003800200 */
[----:B------:R-:W-:-:S03]  /*9800*/  LOP3.LUT R10, R35, 0xc00, RZ, 0xfc, !PT ;  /* 0x00000c00230a7812 */ /* 0x000fc600078efcff */
        /* <DEDUP_REMOVED lines=16> */
.L_x_101:
[----:B------:R-:W-:Y:S05]  /*9910*/  BSYNC.RECONVERGENT B0 ;  /* 0x0000000000007941 */ /* 0x000fea0003800200 */
.L_x_100:
[----:B------:R-:W-:Y:S01]  /*9920*/  NOP ;  /* 0x0000000000007918 */ /* 0x000fe20000000000 */
[----:B------:R-:W-:Y:S01]  /*9930*/  BSSY.RECONVERGENT B0, `(.L_x_102) ;  /* 0x0000012000007945 */ /* 0x000fe20003800200 */
[----:B------:R-:W-:-:S03]  /*9940*/  VIADD R12, R35, 0xd80 ;  /* 0x00000d80230c7836 */ /* 0x000fc60000000000 */
        /* <DEDUP_REMOVED lines=16> */
.L_x_103:
[----:B------:R-:W-:Y:S05]  /*9a50*/  BSYNC.RECONVERGENT B0 ;  /* 0x0000000000007941 */ /* 0x000fea0003800200 */
.L_x_102:
        /* <DEDUP_REMOVED lines=26> */
.L_x_105:
[----:B------:R-:W-:Y:S05]  /*9c00*/  BSYNC.RECONVERGENT B0 ;  /* 0x0000000000007941 */ /* 0x000fea0003800200 */
.L_x_104:
        /* <DEDUP_REMOVED lines=18> */
.L_x_107:
[----:B------:R-:W-:Y:S05]  /*9d30*/  BSYNC.RECONVERGENT B0 ;  /* 0x0000000000007941 */ /* 0x000fea0003800200 */
.L_x_106:
        /* <DEDUP_REMOVED lines=18> */
.L_x_109:
[----:B------:R-:W-:Y:S05]  /*9e60*/  BSYNC.RECONVERGENT B0 ;  /* 0x0000000000007941 */ /* 0x000fea0003800200 */
.L_x_108:
        /* <DEDUP_REMOVED lines=19> */
.L_x_111:
[----:B------:R-:W-:Y:S05]  /*9fa0*/  BSYNC.RECONVERGENT B0 ;  /* 0x0000000000007941 */ /* 0x000fea0003800200 */
.L_x_110:
        /* <DEDUP_REMOVED lines=19> */
.L_x_113:
[----:B------:R-:W-:Y:S05]  /*a0e0*/  BSYNC.RECONVERGENT B0 ;  /* 0x0000000000007941 */ /* 0x000fea0003800200 */
.L_x_112:
[-C--:B------:R-:W-:Y:S01]  /*a0f0*/  ISETP.GE.AND P5, PT, R10, R5.reuse, PT ;  /* 0x000000050a00720c */ /* 0x080fe20003fa6270 */
[C---:B------:R-:W-:Y:S01]  /*a100*/  VIADD R14, R35.reuse, 0x1680 ;  /* 0x00001680230e7836 */ /* 0x040fe20000000000 */
[C---:B------:R-:W-:Y:S01]  /*a110*/  LOP3.LUT R2, R35.reuse, 0x1800, RZ, 0xfc, !PT ;  /* 0x0000180023027812 */ /* 0x040fe200078efcff */
[----:B------:R-:W-:Y:S01]  /*a120*/  VIADD R0, R35, 0x1980 ;  /* 0x0000198023007836 */ /* 0x000fe20000000000 */
[----:B------:R-:W-:Y:S01]  /*a130*/  NOP ;  /* 0x0000000000007918 */ /* 0x000fe20000000000 */
[----:B------:R-:W-:Y:S01]  /*a140*/  BSSY.RECONVERGENT B0, `(.L_x_114) ;  /* 0x0000015000007945 */ /* 0x000fe20003800200 */
        /* <DEDUP_REMOVED lines=20> */
.L_x_115:
[----:B------:R-:W-:Y:S05]  /*a290*/  BSYNC.RECONVERGENT B0 ;  /* 0x0000000000007941 */ /* 0x000fea0003800200 */
.L_x_114:
        /* <DEDUP_REMOVED lines=18> */
.L_x_117:
[----:B------:R-:W-:Y:S05]  /*a3c0*/  BSYNC.RECONVERGENT B0 ;  /* 0x0000000000007941 */ /* 0x000fea0003800200 */
.L_x_116:
        /* <DEDUP_REMOVED lines=18> */
.L_x_119:
[----:B------:R-:W-:Y:S05]  /*a4f0*/  BSYNC.RECONVERGENT B0 ;  /* 0x0000000000007941 */ /* 0x000fea0003800200 */
.L_x_118:
        /* <DEDUP_REMOVED lines=19> */
.L_x_121:
[----:B------:R-:W-:Y:S05]  /*a630*/  BSYNC.RECONVERGENT B0 ;  /* 0x0000000000007941 */ /* 0x000fea0003800200 */
.L_x_120:
        /* <DEDUP_REMOVED lines=19> */
.L_x_123:
[----:B------:R-:W-:Y:S05]  /*a770*/  BSYNC.RECONVERGENT B0 ;  /* 0x0000000000007941 */ /* 0x000fea0003800200 */
.L_x_122:
        /* <DEDUP_REMOVED lines=14> */
[C---:B------:R-:W-:Y:S02]  /*a860*/  SEL R5, R2.reuse, 0x80000000, P5 ;  /* 0x8000000002057807 */ /* 0x040fe40002800000 */
[----:B------:R-:W-:Y:S02]  /*a870*/  ISETP.GE.AND P5, PT, R2, RZ, PT ;  /* 0x000000ff0200720c */ /* 0x000fe40003fa6270 */
[----:B0-----:R-:W-:Y:S02]  /*a880*/  SHF.R.U32.HI R5, RZ, UR5, R5 ;  /* 0x00000005ff057c19 */ /* 0x001fe40008011605 */
[----:B---3--:R-:W-:Y:S02]  /*a890*/  SEL R9, RZ, 0x7fffffff, !P5 ;  /* 0x7fffffffff097807 */ /* 0x008fe40006800000 */
[----:B-12-4-:R-:W-:Y:S02]  /*a8a0*/  LOP3.LUT R6, R5, UR4, RZ, 0x30, !PT ;  /* 0x0000000405067c12 */ /* 0x016fe4000f8e30ff */
[----:B------:R-:W-:-:S03]  /*a8b0*/  LOP3.LUT R9, R9, R2, RZ, 0x3c, !PT ;  /* 0x0000000209097212 */ /* 0x000fc600078e3cff */
[----:B------:R-:W-:Y:S02]  /*a8c0*/  IMAD R5, R6, 0x4, R77 ;  /* 0x0000000406057824 */ /* 0x000fe400078e024d */
[----:B------:R-:W0:Y:S04]  /*a8d0*/  LDC.64 R6, c[0x0][0x3a0] ;  /* 0x0000e800ff067b82 */ /* 0x000e280000000a00 */
[----:B------:R-:W1:Y:S02]  /*a8e0*/  LDS R5, [R5+0x8a00] ;  /* 0x008a000005057984 */ /* 0x000e640000000800 */
[----:B-1----:R-:W-:-:S04]  /*a8f0*/  IMAD.IADD R15, R10, 0x1, R5 ;  /* 0x000000010a0f7824 */ /* 0x002fc800078e0205 */
[----:B0-----:R-:W-:-:S05]  /*a900*/  IMAD.WIDE.U32 R6, R15, 0x4, R6 ;  /* 0x000000040f067825 */ /* 0x001fca00078e0006 */
[----:B------:R0:W-:Y:S02]  /*a910*/  STG.E desc[UR8][R6.64], R9 ;  /* 0x0000000906007986 */ /* 0x0001e4000c101908 */
.L_x_125:
[----:B------:R-:W-:Y:S05]  /*a920*/  BSYNC.RECONVERGENT B0 ;  /* 0x0000000000007941 */ /* 0x000fea0003800200 */
.L_x_124:
[----:B------:R-:W-:Y:S01]  /*a930*/  NOP ;  /* 0x0000000000007918 */ /* 0x000fe20000000000 */
[----:B------:R-:W-:Y:S04]  /*a940*/  BSSY.RECONVERGENT B0, `(.L_x_126) ;  /* 0x0000011000007945 */ /* 0x000fe80003800200 */
[----:B------:R-:W-:Y:S05]  /*a950*/  @P1 BRA `(.L_x_127) ;  /* 0x00000000003c1947 */ /* 0x000fea0003800000 */
        /* <DEDUP_REMOVED lines=15> */
.L_x_127:
[----:B------:R-:W-:Y:S05]  /*aa50*/  BSYNC.RECONVERGENT B0 ;  /* 0x0000000000007941 */ /* 0x000fea0003800200 */
.L_x_126:
        /* <DEDUP_REMOVED lines=18> */
.L_x_129:
[----:B------:R-:W-:Y:S05]  /*ab80*/  BSYNC.RECONVERGENT B0 ;  /* 0x0000000000007941 */ /* 0x000fea0003800200 */
.L_x_128:
        /* <DEDUP_REMOVED lines=18> */
.L_x_131:
[----:B------:R-:W-:Y:S05]  /*acb0*/  BSYNC.RECONVERGENT B0 ;  /* 0x0000000000007941 */ /* 0x000fea0003800200 */
.L_x_130:
[----:B------:R-:W-:Y:S01]  /*acc0*/  NOP ;  /* 0x0000000000007918 */ /* 0x000fe20000000000 */
[----:B------:R-:W-:Y:S04]  /*acd0*/  BSSY.RECONVERGENT B0, `(.L_x_132) ;  /* 0x0000011000007945 */ /* 0x000fe80003800200 */
[----:B------:R-:W-:Y:S05]  /*ace0*/  @P4 BRA `(.L_x_133) ;  /* 0x00000000003c4947 */ /* 0x000fea0003800000 */
[----:B------:R-:W5:Y:S01]  /*acf0*/  LDS R0, [R3+0x8400] ;  /* 0x0084000003007984 */ /* 0x000f620000000800 */
[----:B------:R-:W5:Y:S01]  /*ad00*/  LDCU UR5, c[0x0][0x3c4] ;  /* 0x00007880ff0577ac */ /* 0x000f620008000800 */
[----:B01234-:R-:W0:Y:S01]  /*ad10*/  LDC.64 R6, c[0x0][0x3a0] ;  /* 0x0000e800ff067b82 */ /* 0x01fe220000000a00 */
[----:B-----5:R-:W-:-:S04]  /*ad20*/  ISETP.NE.AND P1, PT, R0, 0x7fffffff, PT ;  /* 0x7fffffff0000780c */ /* 0x020fc80003f25270 */
[C---:B------:R-:W-:Y:S02]  /*ad30*/  SEL R2, R0.reuse, 0x80000000, P1 ;  /* 0x8000000000027807 */ /* 0x040fe40000800000 */
[----:B------:R-:W-:Y:S02]  /*ad40*/  ISETP.GE.AND P1, PT, R0, RZ, PT ;  /* 0x000000ff0000720c */ /* 0x000fe40003f26270 */
[----:B------:R-:W-:Y:S02]  /*ad50*/  SHF.R.U32.HI R2, RZ, UR5, R2 ;  /* 0x00000005ff027c19 */ /* 0x000fe40008011602 */
[----:B------:R-:W-:Y:S02]  /*ad60*/  SEL R9, RZ, 0x7fffffff, !P1 ;  /* 0x7fffffffff097807 */ /* 0x000fe40004800000 */
[----:B------:R-:W-:Y:S02]  /*ad70*/  LOP3.LUT R2, R2, UR4, RZ, 0x30, !PT ;  /* 0x0000000402027c12 */ /* 0x000fe4000f8e30ff */
[----:B------:R-:W-:-:S03]  /*ad80*/  LOP3.LUT R9, R9, R0, RZ, 0x3c, !PT ;  /* 0x0000000009097212 */ /* 0x000fc600078e3cff */
[----:B------:R-:W-:-:S05]  /*ad90*/  IMAD R2, R2, 0x4, R77 ;  /* 0x0000000402027824 */ /* 0x000fca00078e024d */
[----:B------:R-:W1:Y:S02]  /*ada0*/  LDS R5, [R2+0x8a00] ;  /* 0x008a000002057984 */ /* 0x000e640000000800 */
[----:B-1----:R-:W-:-:S04]  /*adb0*/  IMAD.IADD R5, R34, 0x1, R5 ;  /* 0x0000000122057824 */ /* 0x002fc800078e0205 */
[----:B0-----:R-:W-:-:S05]  /*adc0*/  IMAD.WIDE.U32 R6, R5, 0x4, R6 ;  /* 0x0000000405067825 */ /* 0x001fca00078e0006 */
[----:B------:R0:W-:Y:S02]  /*add0*/  STG.E desc[UR8][R6.64], R9 ;  /* 0x0000000906007986 */ /* 0x0001e4000c101908 */
.L_x_133:
[----:B------:R-:W-:Y:S05]  /*ade0*/  BSYNC.RECONVERGENT B0 ;  /* 0x0000000000007941 */ /* 0x000fea0003800200 */
.L_x_132:
[----:B------:R-:W-:Y:S01]  /*adf0*/  NOP ;  /* 0x0000000000007918 */ /* 0x000fe20000000000 */
.L_x_87:
[----:B------:R-:W5:Y:S01]  /*ae00*/  LDS R0, [R3] ;  /* 0x0000000003007984 */ /* 0x000f620000000800 */
[----:B------:R-:W5:Y:S03]  /*ae10*/  LDCU UR5, c[0x0][0x3c4] ;  /* 0x00007880ff0577ac */ /* 0x000f660008000800 */
[----:B------:R-:W5:Y:S04]  /*ae20*/  LDS R2, [R3+0x600] ;  /* 0x0006000003027984 */ /* 0x000f680000000800 */
[----:B------:R-:W5:Y:S04]  /*ae30*/  LDS R5, [R3+0xc00] ;  /* 0x000c000003057984 */ /* 0x000f680000000800 */
[----:B01234-:R-:W0:Y:S04]  /*ae40*/  LDS R6, [R3+0x1200] ;  /* 0x0012000003067984 */ /* 0x01fe280000000800 */
[----:B------:R-:W1:Y:S04]  /*ae50*/  LDS R7, [R3+0x1800] ;  /* 0x0018000003077984 */ /* 0x000e680000000800 */
[----:B------:R-:W2:Y:S04]  /*ae60*/  LDS R8, [R3+0x1e00] ;  /* 0x001e000003087984 */ /* 0x000ea80000000800 */
[----:B------:R-:W3:Y:S04]  /*ae70*/  LDS R9, [R3+0x2400] ;  /* 0x0024000003097984 */ /* 0x000ee80000000800 */
[----:B------:R-:W4:Y:S04]  /*ae80*/  LDS R10, [R3+0x2a00] ;  /* 0x002a0000030a7984 */ /* 0x000f280000000800 */
[----:B------:R-:W4:Y:S04]  /*ae90*/  LDS R12, [R3+0x3000] ;  /* 0x00300000030c7984 */ /* 0x000f280000000800 */
[----:B------:R-:W4:Y:S04]  /*aea0*/  LDS R14, [R3+0x3600] ;  /* 0x00360000030e7984 */ /* 0x000f280000000800 */
[----:B------:R-:W4:Y:S01]  /*aeb0*/  LDS R15, [R3+0x3c00] ;  /* 0x003c0000030f7984 */ /* 0x000f220000000800 */
[----:B-----5:R-:W-:-:S03]  /*aec0*/  ISETP.NE.AND P1, PT, R0, 0x7fffffff, PT ;  /* 0x7fffffff0000780c */ /* 0x020fc60003f25270 */
[----:B------:R-:W5:Y:S01]  /*aed0*/  LDS R16, [R3+0x4200] ;  /* 0x0042000003107984 */ /* 0x000f620000000800 */
[----:B------:R-:W-:Y:S02]  /*aee0*/  ISETP.NE.AND P4, PT, R2, 0x7fffffff, PT ;  /* 0x7fffffff0200780c */ /* 0x000fe40003f85270 */
[----:B------:R-:W-:Y:S01]  /*aef0*/  SEL R0, R0, 0x80000000, P1 ;  /* 0x8000000000007807 */ /* 0x000fe20000800000 */
[----:B------:R-:W5:Y:S01]  /*af00*/  LDS R17, [R3+0x4800] ;  /* 0x0048000003117984 */ /* 0x000f620000000800 */
[C---:B------:R-:W-:Y:S02]  /*af10*/  ISETP.NE.AND P6, PT, R5.reuse, 0x7fffffff, PT ;  /* 0x7fffffff0500780c */ /* 0x040fe40003fc5270 */
[----:B------:R-:W-:Y:S01]  /*af20*/  SEL R2, R2, 0x80000000, P4 ;  /* 0x8000000002027807 */ /* 0x000fe20002000000 */
[----:B------:R-:W5:Y:S01]  /*af30*/  LDS R18, [R3+0x4e00] ;  /* 0x004e000003127984 */ /* 0x000f620000000800 */
[----:B0-----:R-:W-:Y:S02]  /*af40*/  ISETP.NE.AND P5, PT, R6, 0x7fffffff, PT ;  /* 0x7fffffff0600780c */ /* 0x001fe40003fa5270 */
[----:B------:R-:W-:Y:S01]  /*af50*/  SEL R5, R5, 0x80000000, P6 ;  /* 0x8000000005057807 */ /* 0x000fe20003000000 */
[----:B------:R-:W0:Y:S01]  /*af60*/  LDS R19, [R3+0x5400] ;  /* 0x0054000003137984 */ /* 0x000e220000000800 */
[----:B-1----:R-:W-:-:S02]  /*af70*/  ISETP.NE.AND P3, PT, R7, 0x7fffffff, PT ;  /* 0x7fffffff0700780c */ /* 0x002fc40003f65270 */
[----:B------:R-:W-:Y:S01]  /*af80*/  SEL R6, R6, 0x80000000, P5 ;  /* 0x8000000006067807 */ /* 0x000fe20002800000 */
[----:B------:R-:W1:Y:S01]  /*af90*/  LDS R20, [R3+0x5a00] ;  /* 0x005a000003147984 */ /* 0x000e620000000800 */
[----:B------:R-:W-:Y:S02]  /*afa0*/  SEL R7, R7, 0x80000000, P3 ;  /* 0x8000000007077807 */ /* 0x000fe40001800000 */
[C---:B--2---:R-:W-:Y:S01]  /*afb0*/  ISETP.NE.AND P2, PT, R8.reuse, 0x7fffffff, PT ;  /* 0x7fffffff0800780c */ /* 0x044fe20003f45270 */
[----:B------:R-:W2:Y:S01]  /*afc0*/  LDS R22, [R3+0x6000] ;  /* 0x0060000003167984 */ /* 0x000ea20000000800 */
[----:B---3--:R-:W-:Y:S02]  /*afd0*/  ISETP.NE.AND P1, PT, R9, 0x7fffffff, PT ;  /* 0x7fffffff0900780c */ /* 0x008fe40003f25270 */
[----:B------:R-:W-:Y:S01]  /*afe0*/  SEL R8, R8, 0x80000000, P2 ;  /* 0x8000000008087807 */ /* 0x000fe20001000000 */
[----:B------:R-:W3:Y:S01]  /*aff0*/  LDS R24, [R3+0x6600] ;  /* 0x0066000003187984 */ /* 0x000ee20000000800 */
[----:B----4-:R-:W-:-:S02]  /*b000*/  ISETP.NE.AND P4, PT, R10, 0x7fffffff, PT ;  /* 0x7fffffff0a00780c */ /* 0x010fc40003f85270 */
[----:B------:R-:W-:Y:S01]  /*b010*/  SEL R9, R9, 0x80000000, P1 ;  /* 0x8000000009097807 */ /* 0x000fe20000800000 */
[----:B------:R-:W4:Y:S01]  /*b020*/  LDS R25, [R3+0x6c00] ;  /* 0x006c000003197984 */ /* 0x000f220000000800 */
[----:B------:R-:W-:Y:S02]  /*b030*/  ISETP.NE.AND P6, PT, R12, 0x7fffffff, PT ;  /* 0x7fffffff0c00780c */ /* 0x000fe40003fc5270 */
[----:B------:R-:W-:Y:S01]  /*b040*/  SEL R10, R10, 0x80000000, P4 ;  /* 0x800000000a0a7807 */ /* 0x000fe20002000000 */
[----:B------:R-:W4:Y:S01]  /*b050*/  LDS R29, [R3+0x7200] ;  /* 0x00720000031d7984 */ /* 0x000f220000000800 */
[----:B------:R-:W-:Y:S02]  /*b060*/  ISETP.NE.AND P5, PT, R14, 0x7fffffff, PT ;  /* 0x7fffffff0e00780c */ /* 0x000fe40003fa5270 */
[----:B------:R-:W-:Y:S01]  /*b070*/  SEL R12, R12, 0x80000000, P6 ;  /* 0x800000000c0c7807 */ /* 0x000fe20003000000 */
[----:B------:R-:W4:Y:S01]  /*b080*/  LDS R33, [R3+0x7800] ;  /* 0x0078000003217984 */ /* 0x000f220000000800 */
[----:B------:R-:W-:-:S02]  /*b090*/  ISETP.NE.AND P3, PT, R15, 0x7fffffff, PT ;  /* 0x7fffffff0f00780c */ /* 0x000fc40003f65270 */
[----:B------:R-:W-:Y:S01]  /*b0a0*/  SEL R14, R14, 0x80000000, P5 ;  /* 0x800000000e0e7807 */ /* 0x000fe20002800000 */
[----:B------:R-:W4:Y:S01]  /*b0b0*/  LDS R35, [R3+0x8400] ;  /* 0x0084000003237984 */ /* 0x000f220000000800 */
[----:B------:R-:W-:Y:S02]  /*b0c0*/  SEL R15, R15, 0x80000000, P3 ;  /* 0x800000000f0f7807 */ /* 0x000fe40001800000 */
[C---:B-----5:R-:W-:Y:S01]  /*b0d0*/  ISETP.NE.AND P2, PT, R16.reuse, 0x7fffffff, PT ;  /* 0x7fffffff1000780c */ /* 0x060fe20003f45270 */
[----:B------:R-:W5:Y:S01]  /*b0e0*/  LDS R34, [R3+0x7e00] ;  /* 0x007e000003227984 */ /* 0x000f620000000800 */
[----:B------:R-:W-:Y:S02]  /*b0f0*/  ISETP.NE.AND P1, PT, R17, 0x7fffffff, PT ;  /* 0x7fffffff1100780c */ /* 0x000fe40003f25270 */
[----:B------:R-:W-:Y:S02]  /*b100*/  SEL R16, R16, 0x80000000, P2 ;  /* 0x8000000010107807 */ /* 0x000fe40001000000 */
[----:B------:R-:W-:-:S02]  /*b110*/  ISETP.NE.AND P4, PT, R18, 0x7fffffff, PT ;  /* 0x7fffffff1200780c */ /* 0x000fc40003f85270 */
[----:B------:R-:W-:Y:S02]  /*b120*/  SEL R17, R17, 0x80000000, P1 ;  /* 0x8000000011117807 */ /* 0x000fe40000800000 */
[C---:B0-----:R-:W-:Y:S02]  /*b130*/  ISETP.NE.AND P6, PT, R19.reuse, 0x7fffffff, PT ;  /* 0x7fffffff1300780c */ /* 0x041fe40003fc5270 */
[----:B------:R-:W-:Y:S02]  /*b140*/  SEL R18, R18, 0x80000000, P4 ;  /* 0x8000000012127807 */ /* 0x000fe40002000000 */
[----:B-1----:R-:W-:Y:S02]  /*b150*/  ISETP.NE.AND P5, PT, R20, 0x7fffffff, PT ;  /* 0x7fffffff1400780c */ /* 0x002fe40003fa5270 */
[----:B------:R-:W-:Y:S02]  /*b160*/  SEL R19, R19, 0x80000000, P6 ;  /* 0x8000000013137807 */ /* 0x000fe40003000000 */
[----:B--2---:R-:W-:-:S02]  /*b170*/  ISETP.NE.AND P3, PT, R22, 0x7fffffff, PT ;  /* 0x7fffffff1600780c */ /* 0x004fc40003f65270 */
[----:B------:R-:W-:Y:S02]  /*b180*/  SEL R20, R20, 0x80000000, P5 ;  /* 0x8000000014147807 */ /* 0x000fe40002800000 */
[----:B------:R-:W-:Y:S02]  /*b190*/  SEL R22, R22, 0x80000000, P3 ;  /* 0x8000000016167807 */ /* 0x000fe40001800000 */
[C---:B---3--:R-:W-:Y:S02]  /*b1a0*/  ISETP.NE.AND P2, PT, R24.reuse, 0x7fffffff, PT ;  /* 0x7fffffff1800780c */ /* 0x048fe40003f45270 */
[----:B----4-:R-:W-:Y:S02]  /*b1b0*/  ISETP.NE.AND P1, PT, R25, 0x7fffffff, PT ;  /* 0x7fffffff1900780c */ /* 0x010fe40003f25270 */
[----:B------:R-:W-:Y:S02]  /*b1c0*/  SEL R24, R24, 0x80000000, P2 ;  /* 0x8000000018187807 */ /* 0x000fe40001000000 */
[----:B------:R-:W-:-:S02]  /*b1d0*/  ISETP.NE.AND P4, PT, R29, 0x7fffffff, PT ;  /* 0x7fffffff1d00780c */ /* 0x000fc40003f85270 */
[----:B------:R-:W-:Y:S02]  /*b1e0*/  SEL R28, R25, 0x80000000, P1 ;  /* 0x80000000191c7807 */ /* 0x000fe40000800000 */
[----:B------:R-:W-:Y:S02]  /*b1f0*/  ISETP.NE.AND P6, PT, R33, 0x7fffffff, PT ;  /* 0x7fffffff2100780c */ /* 0x000fe40003fc5270 */
[----:B------:R-:W-:Y:S02]  /*b200*/  SEL R29, R29, 0x80000000, P4 ;  /* 0x800000001d1d7807 */ /* 0x000fe40002000000 */
[----:B------:R-:W-:Y:S02]  /*b210*/  ISETP.NE.AND P5, PT, R35, 0x7fffffff, PT ;  /* 0x7fffffff2300780c */ /* 0x000fe40003fa5270 */
[----:B------:R-:W-:Y:S02]  /*b220*/  SEL R33, R33, 0x80000000, P6 ;  /* 0x8000000021217807 */ /* 0x000fe40003000000 */
[----:B-----5:R-:W-:-:S02]  /*b230*/  ISETP.NE.AND P3, PT, R34, 0x7fffffff, PT ;  /* 0x7fffffff2200780c */ /* 0x020fc40003f65270 */
[----:B------:R-:W-:Y:S02]  /*b240*/  SEL R49, R35, 0x80000000, P5 ;  /* 0x8000000023317807 */ /* 0x000fe40002800000 */
[----:B------:R-:W-:Y:S02]  /*b250*/  SEL R47, R34, 0x80000000, P3 ;  /* 0x80000000222f7807 */ /* 0x000fe40001800000 */
[----:B------:R-:W-:Y:S02]  /*b260*/  SHF.R.U32.HI R15, RZ, UR5, R15 ;  /* 0x00000005ff0f7c19 */ /* 0x000fe4000801160f */
[----:B------:R-:W-:Y:S02]  /*b270*/  SHF.R.U32.HI R0, RZ, UR5, R0 ;  /* 0x00000005ff007c19 */ /* 0x000fe40008011600 */
[----:B------:R-:W-:Y:S02]  /*b280*/  SHF.R.U32.HI R2, RZ, UR5, R2 ;  /* 0x00000005ff027c19 */ /* 0x000fe40008011602 */
[----:B------:R-:W-:-:S02]  /*b290*/  SHF.R.U32.HI R5, RZ, UR5, R5 ;  /* 0x00000005ff057c19 */ /* 0x000fc40008011605 */
[----:B------:R-:W-:Y:S02]  /*b2a0*/  SHF.R.U32.HI R6, RZ, UR5, R6 ;  /* 0x00000005ff067c19 */ /* 0x000fe40008011606 */
[----:B------:R-:W-:Y:S02]  /*b2b0*/  SHF.R.U32.HI R7, RZ, UR5, R7 ;  /* 0x00000005ff077c19 */ /* 0x000fe40008011607 */
        /* <DEDUP_REMOVED lines=17> */
[----:B------:R-:W-:Y:S02]  /*b3d0*/  LOP3.LUT R16, R15, UR4, RZ, 0x30, !PT ;  /* 0x000000040f107c12 */ /* 0x000fe4000f8e30ff */
[----:B------:R-:W-:Y:S02]  /*b3e0*/  LOP3.LUT R49, R0, UR4, RZ, 0x30, !PT ;  /* 0x0000000400317c12 */ /* 0x000fe4000f8e30ff */
[----:B------:R-:W-:Y:S02]  /*b3f0*/  LOP3.LUT R33, R2, UR4, RZ, 0x30, !PT ;  /* 0x0000000402217c12 */ /* 0x000fe4000f8e30ff */
[----:B------:R-:W-:Y:S02]  /*b400*/  LOP3.LUT R29, R5, UR4, RZ, 0x30, !PT ;  /* 0x00000004051d7c12 */ /* 0x000fe4000f8e30ff */
[----:B------:R-:W-:-:S02]  /*b410*/  LOP3.LUT R28, R6, UR4, RZ, 0x30, !PT ;  /* 0x00000004061c7c12 */ /* 0x000fc4000f8e30ff */
[----:B------:R-:W-:Y:S02]  /*b420*/  LOP3.LUT R24, R7, UR4, RZ, 0x30, !PT ;  /* 0x0000000407187c12 */ /* 0x000fe4000f8e30ff */
        /* <DEDUP_REMOVED lines=16> */
[----:B------:R-:W-:Y:S01]  /*b530*/  LOP3.LUT R0, R47, UR4, RZ, 0x30, !PT ;  /* 0x000000042f007c12 */ /* 0x000fe2000f8e30ff */
[----:B------:R-:W-:Y:S06]  /*b540*/  @P0 BRA `(.L_x_134) ;  /* 0x0000000000600947 */ /* 0x000fec0003800000 */
        /* <DEDUP_REMOVED lines=24> */
.L_x_134:
[----:B------:R-:W-:Y:S02]  /*b6d0*/  IMAD.IADD R50, R32, 0x1, -R72 ;  /* 0x0000000120327824 */ /* 0x000fe400078e0a48 */
[----:B------:R-:W-:-:S03]  /*b6e0*/  VIADD R25, R71, 0x20 ;  /* 0x0000002047197836 */ /* 0x000fc60000000000 */
[-C--:B------:R-:W-:Y:S02]  /*b6f0*/  ISETP.GE.AND P1, PT, R71, R50.reuse, PT ;  /* 0x000000324700720c */ /* 0x080fe40003f26270 */
[----:B------:R-:W-:Y:S01]  /*b700*/  ISETP.GE.AND P4, PT, R25, R50, PT ;  /* 0x000000321900720c */ /* 0x000fe20003f86270 */
[----:B------:R-:W-:-:S05]  /*b710*/  VIADD R25, R71, 0x40 ;  /* 0x0000004047197836 */ /* 0x000fca0000000000 */
[----:B------:R-:W-:Y:S01]  /*b720*/  ISETP.GE.AND P6, PT, R25, R50, PT ;  /* 0x000000321900720c */ /* 0x000fe20003fc6270 */
[----:B------:R-:W-:-:S04]  /*b730*/  VIADD R25, R71, 0x60 ;  /* 0x0000006047197836 */ /* 0x000fc80000000000 */
[----:B------:R1:W5:Y:S01]  /*b740*/  @!P1 LDG.E R68, desc[UR8][R38.64] ;  /* 0x0000000826449981 */ /* 0x000362000c1e1900 */
[-C--:B------:R-:W-:Y:S01]  /*b750*/  ISETP.GE.AND P5, PT, R25, R50.reuse, PT ;  /* 0x000000321900720c */ /* 0x080fe20003fa6270 */
[----:B------:R-:W-:Y:S02]  /*b760*/  VIADD R25, R71, 0x80 ;  /* 0x0000008047197836 */ /* 0x000fe40000000000 */
[----:B------:R1:W5:Y:S03]  /*b770*/  @!P4 LDG.E R63, desc[UR8][R38.64+0x80] ;  /* 0x00008008263fc981 */ /* 0x000366000c1e1900 */
[-C--:B------:R-:W-:Y:S01]  /*b780*/  ISETP.GE.AND P3, PT, R25, R50.reuse, PT ;  /* 0x000000321900720c */ /* 0x080fe20003f66270 */
[----:B------:R-:W-:Y:S01]  /*b790*/  VIADD R25, R71, 0xa0 ;  /* 0x000000a047197836 */ /* 0x000fe20000000000 */
[----:B------:R1:W5:Y:S04]  /*b7a0*/  @!P6 LDG.E R70, desc[UR8][R38.64+0x100] ;  /* 0x000100082646e981 */ /* 0x000368000c1e1900 */
        /* <DEDUP_REMOVED lines=51> */
[----:B------:R-:W-:Y:S01]  /*bae0*/  ISETP.GE.AND P3, PT, R25, R50, PT ;  /* 0x000000321900720c */ /* 0x000fe20003f66270 */
[----:B------:R1:W5:Y:S06]  /*baf0*/  @!P6 LDG.E R74, desc[UR8][R38.64+0xa00] ;  /* 0x000a0008264ae981 */ /* 0x00036c000c1e1900 */
[----:B------:R1:W5:Y:S06]  /*bb00*/  @!P5 LDG.E R71, desc[UR8][R38.64+0xa80] ;  /* 0x000a80082647d981 */ /* 0x00036c000c1e1900 */
[----:B------:R1:W5:Y:S02]  /*bb10*/  @!P3 LDG.E R66, desc[UR8][R38.64+0xb00] ;  /* 0x000b00082642b981 */ /* 0x000364000c1e1900 */
.L_x_135:
[----:B------:R-:W-:Y:S08]  /*bb20*/  BAR.SYNC.DEFER_BLOCKING 0x0 ;  /* 0x0000000000007b1d */ /* 0x000ff00000010000 */
[----:B------:R-:W2:Y:S01]  /*bb30*/  S2UR UR5, SR_CgaCtaId ;  /* 0x00000000000579c3 */ /* 0x000ea20000008800 */
[----:B------:R-:W-:Y:S01]  /*bb40*/  UMOV UR4, 0x400 ;  /* 0x0000040000047882 */ /* 0x000fe20000000000 */
[----:B------:R-:W3:Y:S01]  /*bb50*/  S2R R50, SR_TID.X ;  /* 0x0000000000327919 */ /* 0x000ee20000002100 */
[----:B-----5:R3:W-:Y:S04]  /*bb60*/  STS [R11+-0x4], R68 ;  /* 0xfffffc440b007388 */ /* 0x0207e80000000800 */
[----:B------:R-:W-:Y:S01]  /*bb70*/  STS [R30+-0x4], R63 ;  /* 0xfffffc3f1e007388 */ /* 0x000fe20000000800 */
[----:B--2---:R-:W-:-:S03]  /*bb80*/  ULEA UR4, UR5, UR4, 0x18 ;  /* 0x0000000405047291 */ /* 0x004fc6000f8ec0ff */
[----:B------:R2:W-:Y:S04]  /*bb90*/  STS [R13+-0x4], R70 ;  /* 0xfffffc460d007388 */ /* 0x0005e80000000800 */
[----:B------:R4:W-:Y:S04]  /*bba0*/  STS [R64+-0x4], R35 ;  /* 0xfffffc2340007388 */ /* 0x0009e80000000800 */
[----:B------:R0:W-:Y:S01]  /*bbb0*/  STS [R21+-0x4], R34 ;  /* 0xfffffc2215007388 */ /* 0x0001e20000000800 */
[C---:B---3--:R-:W-:Y:S01]  /*bbc0*/  LEA R11, R50.reuse, UR4, 0x2 ;  /* 0x00000004320b7c11 */ /* 0x048fe2000f8e10ff */
[----:B------:R-:W-:-:S02]  /*bbd0*/  VIADD R25, R50, 0x1f80 ;  /* 0x00001f8032197836 */ /* 0x000fc40000000000 */
[----:B------:R3:W-:Y:S01]  /*bbe0*/  STS [R54+-0x4], R41 ;  /* 0xfffffc2936007388 */ /* 0x0007e20000000800 */
[C---:B--2---:R-:W-:Y:S01]  /*bbf0*/  VIADD R13, R50.reuse, 0x1e00 ;  /* 0x00001e00320d7836 */ /* 0x044fe20000000000 */
[C---:B----4-:R-:W-:Y:S01]  /*bc00*/  LOP3.LUT R35, R50.reuse, 0x1800, RZ, 0xfc, !PT ;  /* 0x0000180032237812 */ /* 0x050fe200078efcff */
[C---:B01----:R-:W-:Y:S01]  /*bc10*/  VIADD R38, R50.reuse, 0x1380 ;  /* 0x0000138032267836 */ /* 0x043fe20000000000 */
[----:B------:R0:W-:Y:S01]  /*bc20*/  STS [R52+-0x4], R43 ;  /* 0xfffffc2b34007388 */ /* 0x0001e20000000800 */
[C---:B------:R-:W-:Y:S02]  /*bc30*/  VIADD R39, R50.reuse, 0x1200 ;  /* 0x0000120032277836 */ /* 0x040fe40000000000 */
[C---:B------:R-:W-:Y:S01]  /*bc40*/  VIADD R21, R50.reuse, 0x1c80 ;  /* 0x00001c8032157836 */ /* 0x040fe20000000000 */
[----:B------:R1:W-:Y:S01]  /*bc50*/  STS [R23+-0x4], R40 ;  /* 0xfffffc2817007388 */ /* 0x0003e20000000800 */
[C---:B------:R-:W-:Y:S02]  /*bc60*/  VIADD R34, R50.reuse, 0x1980 ;  /* 0x0000198032227836 */ /* 0x040fe40000000000 */
[C---:B---3--:R-:W-:Y:S01]  /*bc70*/  VIADD R41, R50.reuse, 0xf00 ;  /* 0x00000f0032297836 */ /* 0x048fe20000000000 */
[----:B------:R2:W-:Y:S01]  /*bc80*/  STS [R76+-0x4], R45 ;  /* 0xfffffc2d4c007388 */ /* 0x0005e20000000800 */
[----:B0-----:R-:W-:-:S03]  /*bc90*/  LOP3.LUT R43, R50, 0xc00, RZ, 0xfc, !PT ;  /* 0x00000c00322b7812 */ /* 0x001fc600078efcff */
[----:B------:R0:W-:Y:S01]  /*bca0*/  STS [R27+-0x4], R42 ;  /* 0xfffffc2a1b007388 */ /* 0x0001e20000000800 */
[----:B-1----:R-:W-:-:S03]  /*bcb0*/  VIADD R23, R50, 0x1b00 ;  /* 0x00001b0032177836 */ /* 0x002fc60000000000 */
[----:B------:R1:W-:Y:S01]  /*bcc0*/  STS [R4+-0x4], R47 ;  /* 0xfffffc2f04007388 */ /* 0x0003e20000000800 */
[C---:B------:R-:W-:Y:S02]  /*bcd0*/  VIADD R40, R50.reuse, 0x1080 ;  /* 0x0000108032287836 */ /* 0x040fe40000000000 */
[C---:B--2---:R-:W-:Y:S01]  /*bce0*/  VIADD R45, R50.reuse, 0x900 ;  /* 0x00000900322d7836 */ /* 0x044fe20000000000 */
[----:B------:R2:W-:Y:S01]  /*bcf0*/  STS [R36+-0x4], R57 ;  /* 0xfffffc3924007388 */ /* 0x0005e20000000800 */
[----:B0-----:R-:W-:-:S03]  /*bd00*/  VIADD R42, R50, 0xd80 ;  /* 0x00000d80322a7836 */ /* 0x001fc60000000000 */
[----:B------:R0:W-:Y:S01]  /*bd10*/  STS [R26+-0x4], R59 ;  /* 0xfffffc3b1a007388 */ /* 0x0001e20000000800 */
[----:B-1----:R-:W-:-:S03]  /*bd20*/  VIADD R4, R50, 0x2100 ;  /* 0x0000210032047836 */ /* 0x002fc60000000000 */
[----:B------:R1:W-:Y:S01]  /*bd30*/  STS [R31+-0x4], R44 ;  /* 0xfffffc2c1f007388 */ /* 0x0003e20000000800 */
[C---:B------:R-:W-:Y:S02]  /*bd40*/  VIADD R47, R50.reuse, 0x780 ;  /* 0x00000780322f7836 */ /* 0x040fe40000000000 */
[C---:B--2---:R-:W-:Y:S01]  /*bd50*/  VIADD R57, R50.reuse, 0x300 ;  /* 0x0000030032397836 */ /* 0x044fe20000000000 */
[----:B------:R-:W-:Y:S01]  /*bd60*/  STS [R58+-0x4], R61 ;  /* 0xfffffc3d3a007388 */ /* 0x000fe20000000800 */
[C---:B------:R-:W-:Y:S02]  /*bd70*/  VIADD R36, R50.reuse, 0x1680 ;  /* 0x0000168032247836 */ /* 0x040fe40000000000 */
[C---:B0-----:R-:W-:Y:S01]  /*bd80*/  VIADD R59, R50.reuse, 0x180 ;  /* 0x00000180323b7836 */ /* 0x041fe20000000000 */
[----:B------:R0:W-:Y:S01]  /*bd90*/  STS [R37+-0x4], R62 ;  /* 0xfffffc3e25007388 */ /* 0x0001e20000000800 */
[----:B-1----:R-:W-:-:S03]  /*bda0*/  VIADD R44, R50, 0xa80 ;  /* 0x00000a80322c7836 */ /* 0x002fc60000000000 */
[----:B------:R-:W-:Y:S04]  /*bdb0*/  STS [R56+-0x4], R65 ;  /* 0xfffffc4138007388 */ /* 0x000fe80000000800 */
[----:B------:R-:W-:Y:S01]  /*bdc0*/  STS [R46+-0x4], R67 ;  /* 0xfffffc432e007388 */ /* 0x000fe20000000800 */
[----:B0-----:R-:W-:-:S03]  /*bdd0*/  VIADD R37, R50, 0x1500 ;  /* 0x0000150032257836 */ /* 0x001fc60000000000 */
[----:B------:R0:W-:Y:S04]  /*bde0*/  STS [R51+-0x4], R72 ;  /* 0xfffffc4833007388 */ /* 0x0001e80000000800 */
[----:B------:R-:W-:Y:S04]  /*bdf0*/  STS [R60+-0x4], R69 ;  /* 0xfffffc453c007388 */ /* 0x000fe80000000800 */
[----:B------:R1:W-:Y:S01]  /*be00*/  STS [R53+-0x4], R74 ;  /* 0xfffffc4a35007388 */ /* 0x0003e20000000800 */
[----:B0-----:R-:W-:-:S03]  /*be10*/  VIADD R51, R50, 0x600 ;  /* 0x0000060032337836 */ /* 0x001fc60000000000 */
[----:B------:R0:W-:Y:S04]  /*be20*/  STS [R48+-0x4], R71 ;  /* 0xfffffc4730007388 */ /* 0x0001e80000000800 */
[----:B------:R0:W-:Y:S01]  /*be30*/  STS [R55+-0x4], R66 ;  /* 0xfffffc4237007388 */ /* 0x0001e20000000800 */
[----:B-1----:R-:W-:Y:S01]  /*be40*/  VIADD R53, R50, 0x480 ;  /* 0x0000048032357836 */ /* 0x002fe20000000000 */
[----:B------:R-:W-:Y:S06]  /*be50*/  BAR.SYNC.DEFER_BLOCKING 0x0 ;  /* 0x0000000000007b1d */ /* 0x000fec0000010000 */
[----:B------:R-:W-:Y:S05]  /*be60*/  @P0 BRA `(.L_x_136) ;  /* 0x0000000800980947 */ /* 0x000fea0003800000 */
[----:B------:R-:W1:Y:S01]  /*be70*/  S2UR UR5, SR_CgaCtaId ;  /* 0x00000000000579c3 */ /* 0x000e620000008800 */
[----:B------:R-:W-:-:S07]  /*be80*/  UMOV UR4, 0x400 ;  /* 0x0000040000047882 */ /* 0x000fce0000000000 */
[----:B------:R-:W2:Y:S01]  /*be90*/  LDC.64 R26, c[0x0][0x3b0] ;  /* 0x0000ec00ff1a7b82 */ /* 0x000ea20000000a00 */
[----:B-1----:R-:W-:-:S06]  /*bea0*/  ULEA UR4, UR5, UR4, 0x18 ;  /* 0x0000000405047291 */ /* 0x002fcc000f8ec0ff */
[----:B------:R-:W-:Y:S02]  /*beb0*/  LEA R46, R49, UR4, 0x2 ;  /* 0x00000004312e7c11 */ /* 0x000fe4000f8e10ff */
[----:B------:R-:W-:Y:S01]  /*bec0*/  LDS R49, [R11] ;  /* 0x000000000b317984 */ /* 0x000fe20000000800 */
[----:B0-----:R-:W-:Y:S02]  /*bed0*/  LEA R48, R33, UR4, 0x2 ;  /* 0x0000000421307c11 */ /* 0x001fe4000f8e10ff */
[----:B------:R-:W-:Y:S01]  /*bee0*/  LEA R24, R24, UR4, 0x2 ;  /* 0x0000000418187c11 */ /* 0x000fe2000f8e10ff */
[----:B------:R0:W1:Y:S01]  /*bef0*/  LDS R31, [R46+0x8a00] ;  /* 0x008a00002e1f7984 */ /* 0x0000620000000800 */
[----:B------:R-:W-:Y:S02]  /*bf00*/  LEA R22, R22, UR4, 0x2 ;  /* 0x0000000416167c11 */ /* 0x000fe4000f8e10ff */
[----:B------:R-:W-:Y:S02]  /*bf10*/  LEA R20, R20, UR4, 0x2 ;  /* 0x0000000414147c11 */ /* 0x000fe4000f8e10ff */
[----:B------:R-:W-:-:S02]  /*bf20*/  LEA R12, R12, UR4, 0x2 ;  /* 0x000000040c0c7c11 */ /* 0x000fc4000f8e10ff */
[----:B------:R-:W-:Y:S02]  /*bf30*/  LEA R10, R10, UR4, 0x2 ;  /* 0x000000040a0a7c11 */ /* 0x000fe4000f8e10ff */
[----:B0-----:R-:W-:Y:S02]  /*bf40*/  LEA R46, R29, UR4, 0x2 ;  /* 0x000000041d2e7c11 */ /* 0x001fe4000f8e10ff */
[----:B------:R-:W-:Y:S02]  /*bf50*/  LEA R0, R0, UR4, 0x2 ;  /* 0x0000000400007c11 */ /* 0x000fe4000f8e10ff */
[----:B------:R-:W-:Y:S01]  /*bf60*/  LEA R2, R2, UR4, 0x2 ;  /* 0x0000000402027c11 */ /* 0x000fe2000f8e10ff */
[----:B-1----:R-:W-:-:S04]  /*bf70*/  IMAD.IADD R31, R31, 0x1, R50 ;  /* 0x000000011f1f7824 */ /* 0x002fc800078e0232 */
[----:B--2---:R-:W-:-:S05]  /*bf80*/  IMAD.WIDE.U32 R30, R31, 0x4, R26 ;  /* 0x000000041f1e7825 */ /* 0x004fca00078e001a */
[----:B------:R-:W-:Y:S01]  /*bf90*/  STG.E desc[UR8][R30.64], R49 ;  /* 0x000000311e007986 */ /* 0x000fe2000c101908 */
[----:B------:R-:W-:-:S03]  /*bfa0*/  NOP ;  /* 0x0000000000007918 */ /* 0x000fc60000000000 */
[----:B------:R0:W1:Y:S04]  /*bfb0*/  LDS R32, [R48+0x8a00] ;  /* 0x008a000030207984 */ /* 0x0000680000000800 */
[----:B------:R-:W2:Y:S01]  /*bfc0*/  LDS R55, [R11+0x600] ;  /* 0x000600000b377984 */ /* 0x000ea20000000800 */
[----:B0-----:R-:W-:Y:S01]  /*bfd0*/  LEA R48, R28, UR4, 0x2 ;  /* 0x000000041c307c11 */ /* 0x001fe2000f8e10ff */
[----:B-1----:R-:W-:-:S04]  /*bfe0*/  IMAD.IADD R33, R59, 0x1, R32 ;  /* 0x000000013b217824 */ /* 0x002fc800078e0220 */
[----:B------:R-:W-:-:S05]  /*bff0*/  IMAD.WIDE.U32 R32, R33, 0x4, R26 ;  /* 0x0000000421207825 */ /* 0x000fca00078e001a */
[----:B--2---:R-:W-:Y:S01]  /*c000*/  STG.E desc[UR8][R32.64], R55 ;  /* 0x0000003720007986 */ /* 0x004fe2000c101908 */
[----:B------:R-:W-:-:S03]  /*c010*/  NOP ;  /* 0x0000000000007918 */ /* 0x000fc60000000000 */
[----:B------:R-:W0:Y:S04]  /*c020*/  LDS R46, [R46+0x8a00] ;  /* 0x008a00002e2e7984 */ /* 0x000e280000000800 */
[----:B------:R-:W1:Y:S01]  /*c030*/  LDS R59, [R11+0xc00] ;  /* 0x000c00000b3b7984 */ /* 0x000e620000000800 */
[----:B0-----:R-:W-:-:S04]  /*c040*/  IMAD.IADD R31, R57, 0x1, R46 ;  /* 0x00000001391f7824 */ /* 0x001fc800078e022e */
[----:B------:R-:W-:-:S05]  /*c050*/  IMAD.WIDE.U32 R30, R31, 0x4, R26 ;  /* 0x000000041f1e7825 */ /* 0x000fca00078e001a */
[----:B-1----:R-:W-:Y:S01]  /*c060*/  STG.E desc[UR8][R30.64], R59 ;  /* 0x0000003b1e007986 */ /* 0x002fe2000c101908 */
        /* <DEDUP_REMOVED lines=15> */
[----:B0-----:R-:W-:Y:S01]  /*c160*/  IMAD.IADD R29, R47, 0x1, R22 ;  /* 0x000000012f1d7824 */ /* 0x001fe200078e0216 */
[----:B------:R-:W-:-:S03]  /*c170*/  LEA R22, R19, UR4, 0x2 ;  /* 0x0000000413167c11 */ /* 0x000fc6000f8e10ff */
        /* <DEDUP_REMOVED lines=115> */
[----:B------:R-:W-:Y:S01]  /*c8b0*/  NOP ;  /* 0x0000000000007918 */ /* 0x000fe20000000000 */
[----:B------:R-:W-:Y:S05]  /*c8c0*/  EXIT ;  /* 0x000000000000794d */ /* 0x000fea0003800000 */
.L_x_136:
[----:B------:R-:W1:Y:S01]  /*c8d0*/  S2UR UR5, SR_CgaCtaId ;  /* 0x00000000000579c3 */ /* 0x000e620000008800 */
[----:B------:R-:W-:Y:S01]  /*c8e0*/  UMOV UR4, 0x400 ;  /* 0x0000040000047882 */ /* 0x000fe20000000000 */
[----:B------:R-:W-:-:S05]  /*c8f0*/  IMAD R32, R75, -0x2280, R32 ;  /* 0xffffdd804b207824 */ /* 0x000fca00078e0220 */
[-C--:B------:R-:W-:Y:S02]  /*c900*/  ISETP.GE.AND P0, PT, R50, R32.reuse, PT ;  /* 0x000000203200720c */ /* 0x080fe40003f06270 */
[----:B------:R-:W-:-:S11]  /*c910*/  ISETP.GE.AND P1, PT, R59, R32, PT ;  /* 0x000000203b00720c */ /* 0x000fd60003f26270 */
[----:B------:R-:W2:Y:S01]  /*c920*/  @!P0 LDC.64 R26, c[0x0][0x3b0] ;  /* 0x0000ec00ff1a8b82 */ /* 0x000ea20000000a00 */
[----:B-1----:R-:W-:-:S06]  /*c930*/  ULEA UR4, UR5, UR4, 0x18 ;  /* 0x0000000405047291 */ /* 0x002fcc000f8ec0ff */
[----:B------:R-:W-:Y:S02]  /*c940*/  LEA R30, R49, UR4, 0x2 ;  /* 0x00000004311e7c11 */ /* 0x000fe4000f8e10ff */
[----:B------:R-:W-:Y:S01]  /*c950*/  @!P0 LDS R49, [R11] ;  /* 0x000000000b318984 */ /* 0x000fe20000000800 */
[----:B0-----:R-:W-:Y:S02]  /*c960*/  LEA R48, R33, UR4, 0x2 ;  /* 0x0000000421307c11 */ /* 0x001fe4000f8e10ff */
[----:B------:R-:W-:Y:S01]  /*c970*/  LEA R46, R29, UR4, 0x2 ;  /* 0x000000041d2e7c11 */ /* 0x000fe2000f8e10ff */
[----:B------:R-:W0:Y:S01]  /*c980*/  LDS R31, [R30+0x8a00] ;  /* 0x008a00001e1f7984 */ /* 0x000e220000000800 */
[----:B------:R-:W-:Y:S02]  /*c990*/  LEA R24, R24, UR4, 0x2 ;  /* 0x0000000418187c11 */ /* 0x000fe4000f8e10ff */
[----:B------:R-:W-:Y:S02]  /*c9a0*/  LEA R22, R22, UR4, 0x2 ;  /* 0x0000000416167c11 */ /* 0x000fe4000f8e10ff */
[----:B------:R-:W-:-:S02]  /*c9b0*/  LEA R20, R20, UR4, 0x2 ;  /* 0x0000000414147c11 */ /* 0x000fc4000f8e10ff */
[----:B------:R-:W-:Y:S02]  /*c9c0*/  LEA R12, R12, UR4, 0x2 ;  /* 0x000000040c0c7c11 */ /* 0x000fe4000f8e10ff */
[----:B------:R-:W-:Y:S02]  /*c9d0*/  LEA R10, R10, UR4, 0x2 ;  /* 0x000000040a0a7c11 */ /* 0x000fe4000f8e10ff */
[----:B------:R-:W-:Y:S01]  /*c9e0*/  LEA R0, R0, UR4, 0x2 ;  /* 0x0000000400007c11 */ /* 0x000fe2000f8e10ff */
[----:B0-----:R-:W-:-:S04]  /*c9f0*/  IMAD.IADD R31, R31, 0x1, R50 ;  /* 0x000000011f1f7824 */ /* 0x001fc800078e0232 */
[----:B--2---:R-:W-:Y:S02]  /*ca00*/  @!P0 IMAD.WIDE.U32 R26, R31, 0x4, R26 ;  /* 0x000000041f1a8825 */ /* 0x004fe400078e001a */
[----:B------:R-:W0:Y:S03]  /*ca10*/  @!P1 LDC.64 R30, c[0x0][0x3b0] ;  /* 0x0000ec00ff1e9b82 */ /* 0x000e260000000a00 */
[----:B------:R-:W-:Y:S01]  /*ca20*/  @!P0 STG.E desc[UR8][R26.64], R49 ;  /* 0x000000311a008986 */ /* 0x000fe2000c101908 */
[----:B------:R-:W-:-:S03]  /*ca30*/  NOP ;  /* 0x0000000000007918 */ /* 0x000fc60000000000 */
[----:B------:R1:W2:Y:S01]  /*ca40*/  LDS R33, [R48+0x8a00] ;  /* 0x008a000030217984 */ /* 0x0002a20000000800 */
[----:B------:R-:W-:-:S03]  /*ca50*/  ISETP.GE.AND P0, PT, R57, R32, PT ;  /* 0x000000203900720c */ /* 0x000fc60003f06270 */
[----:B------:R-:W3:Y:S01]  /*ca60*/  @!P1 LDS R55, [R11+0x600] ;  /* 0x000600000b379984 */ /* 0x000ee20000000800 */
[----:B-1----:R-:W-:-:S09]  /*ca70*/  LEA R48, R28, UR4, 0x2 ;  /* 0x000000041c307c11 */ /* 0x002fd2000f8e10ff */
[----:B------:R-:W1:Y:S01]  /*ca80*/  @!P0 LDC.64 R26, c[0x0][0x3b0] ;  /* 0x0000ec00ff1a8b82 */ /* 0x000e620000000a00 */
[----:B--2---:R-:W-:-:S04]  /*ca90*/  IMAD.IADD R33, R59, 0x1, R33 ;  /* 0x000000013b217824 */ /* 0x004fc800078e0221 */
[----:B0-----:R-:W-:-:S05]  /*caa0*/  @!P1 IMAD.WIDE.U32 R30, R33, 0x4, R30 ;  /* 0x00000004211e9825 */ /* 0x001fca00078e001e */
[----:B---3--:R-:W-:Y:S01]  /*cab0*/  @!P1 STG.E desc[UR8][R30.64], R55 ;  /* 0x000000371e009986 */ /* 0x008fe2000c101908 */
[----:B------:R-:W-:-:S03]  /*cac0*/  NOP ;  /* 0x0000000000007918 */ /* 0x000fc60000000000 */
[----:B------:R-:W0:Y:S01]  /*cad0*/  LDS R46, [R46+0x8a00] ;  /* 0x008a00002e2e7984 */ /* 0x000e220000000800 */
[----:B------:R-:W-:-:S03]  /*cae0*/  ISETP.GE.AND P1, PT, R53, R32, PT ;  /* 0x000000203500720c */ /* 0x000fc60003f26270 */
[----:B------:R-:W2:Y:S10]  /*caf0*/  @!P0 LDS R33, [R11+0xc00] ;  /* 0x000c00000b218984 */ /* 0x000eb40000000800 */
[----:B------:R-:W3:Y:S01]  /*cb00*/  @!P1 LDC.64 R28, c[0x0][0x3b0] ;  /* 0x0000ec00ff1c9b82 */ /* 0x000ee20000000a00 */
[----:B0-----:R-:W-:-:S04]  /*cb10*/  IMAD.IADD R57, R57, 0x1, R46 ;  /* 0x0000000139397824 */ /* 0x001fc800078e022e */
[----:B-1----:R-:W-:-:S05]  /*cb20*/  @!P0 IMAD.WIDE.U32 R26, R57, 0x4, R26 ;  /* 0x00000004391a8825 */ /* 0x002fca00078e001a */
[----:B--2---:R0:W-:Y:S01]  /*cb30*/  @!P0 STG.E desc[UR8][R26.64], R33 ;  /* 0x000000211a008986 */ /* 0x0041e2000c101908 */
[----:B------:R-:W-:-:S03]  /*cb40*/  NOP ;  /* 0x0000000000007918 */ /* 0x000fc60000000000 */
[----:B------:R-:W1:Y:S01]  /*cb50*/  LDS R30, [R48+0x8a00] ;  /* 0x008a0000301e7984 */ /* 0x000e620000000800 */
[----:B------:R-:W-:-:S03]  /*cb60*/  ISETP.GE.AND P0, PT, R51, R32, PT ;  /* 0x000000203300720c */ /* 0x000fc60003f06270 */
[----:B------:R-:W2:Y:S10]  /*cb70*/  @!P1 LDS R31, [R11+0x1200] ;  /* 0x001200000b1f9984 */ /* 0x000eb40000000800 */
[----:B0-----:R-:W0:Y:S01]  /*cb80*/  @!P0 LDC.64 R26, c[0x0][0x3b0] ;  /* 0x0000ec00ff1a8b82 */ /* 0x001e220000000a00 */
[----:B-1----:R-:W-:-:S04]  /*cb90*/  IMAD.IADD R53, R53, 0x1, R30 ;  /* 0x0000000135357824 */ /* 0x002fc800078e021e */
[----:B---3--:R-:W-:-:S05]  /*cba0*/  @!P1 IMAD.WIDE.U32 R28, R53, 0x4, R28 ;  /* 0x00000004351c9825 */ /* 0x008fca00078e001c */
[----:B--2---:R1:W-:Y:S01]  /*cbb0*/  @!P1 STG.E desc[UR8][R28.64], R31 ;  /* 0x0000001f1c009986 */ /* 0x0043e2000c101908 */
[----:B------:R-:W-:-:S03]  /*cbc0*/  NOP ;  /* 0x0000000000007918 */ /* 0x000fc60000000000 */
[----:B------:R-:W2:Y:S01]  /*cbd0*/  LDS R24, [R24+0x8a00] ;  /* 0x008a000018187984 */ /* 0x000ea20000000800 */
[----:B------:R-:W-:-:S03]  /*cbe0*/  ISETP.GE.AND P1, PT, R47, R32, PT ;  /* 0x000000202f00720c */ /* 0x000fc60003f26270 */
[----:B------:R-:W3:Y:S10]  /*cbf0*/  @!P0 LDS R33, [R11+0x1800] ;  /* 0x001800000b218984 */ /* 0x000ef40000000800 */
[----:B-1----:R-:W1:Y:S01]  /*cc00*/  @!P1 LDC.64 R28, c[0x0][0x3b0] ;  /* 0x0000ec00ff1c9b82 */ /* 0x002e620000000a00 */
[----:B--2---:R-:W-:-:S04]  /*cc10*/  IMAD.IADD R51, R51, 0x1, R24 ;  /* 0x0000000133337824 */ /* 0x004fc800078e0218 */
[----:B0-----:R-:W-:-:S05]  /*cc20*/  @!P0 IMAD.WIDE.U32 R26, R51, 0x4, R26 ;  /* 0x00000004331a8825 */ /* 0x001fca00078e001a */
[----:B---3--:R0:W-:Y:S01]  /*cc30*/  @!P0 STG.E desc[UR8][R26.64], R33 ;  /* 0x000000211a008986 */ /* 0x0081e2000c101908 */
[----:B------:R-:W-:-:S03]  /*cc40*/  NOP ;  /* 0x0000000000007918 */ /* 0x000fc60000000000 */
[----:B------:R-:W2:Y:S01]  /*cc50*/  LDS R22, [R22+0x8a00] ;  /* 0x008a000016167984 */ /* 0x000ea20000000800 */
[----:B------:R-:W-:-:S03]  /*cc60*/  ISETP.GE.AND P0, PT, R45, R32, PT ;  /* 0x000000202d00720c */ /* 0x000fc60003f06270 */
[----:B------:R-:W3:Y:S10]  /*cc70*/  @!P1 LDS R31, [R11+0x1e00] ;  /* 0x001e00000b1f9984 */ /* 0x000ef40000000800 */
[----:B0-----:R-:W0:Y:S01]  /*cc80*/  @!P0 LDC.64 R26, c[0x0][0x3b0] ;  /* 0x0000ec00ff1a8b82 */ /* 0x001e220000000a00 */
[----:B--2---:R-:W-:Y:S01]  /*cc90*/  IMAD.IADD R47, R47, 0x1, R22 ;  /* 0x000000012f2f7824 */ /* 0x004fe200078e0216 */
[----:B------:R-:W-:-:S03]  /*cca0*/  LEA R22, R19, UR4, 0x2 ;  /* 0x0000000413167c11 */ /* 0x000fc6000f8e10ff */
[----:B-1----:R-:W-:-:S05]  /*ccb0*/  @!P1 IMAD.WIDE.U32 R28, R47, 0x4, R28 ;  /* 0x000000042f1c9825 */ /* 0x002fca00078e001c */
[----:B---3--:R1:W-:Y:S01]  /*ccc0*/  @!P1 STG.E desc[UR8][R28.64], R31 ;  /* 0x0000001f1c009986 */ /* 0x0083e2000c101908 */
[----:B------:R-:W-:-:S03]  /*ccd0*/  NOP ;  /* 0x0000000000007918 */ /* 0x000fc60000000000 */
[----:B------:R-:W2:Y:S01]  /*cce0*/  LDS R20, [R20+0x8a00] ;  /* 0x008a000014147984 */ /* 0x000ea20000000800 */
[----:B------:R-:W-:-:S03]  /*ccf0*/  ISETP.GE.AND P1, PT, R44, R32, PT ;  /* 0x000000202c00720c */ /* 0x000fc60003f26270 */
[----:B------:R-:W3:Y:S10]  /*cd00*/  @!P0 LDS R33, [R11+0x2400] ;  /* 0x002400000b218984 */ /* 0x000ef40000000800 */
[----:B-1----:R-:W1:Y:S01]  /*cd10*/  @!P1 LDC.64 R28, c[0x0][0x3b0] ;  /* 0x0000ec00ff1c9b82 */ /* 0x002e620000000a00 */
[----:B--2---:R-:W-:Y:S01]  /*cd20*/  IMAD.IADD R45, R45, 0x1, R20 ;  /* 0x000000012d2d7824 */ /* 0x004fe200078e0214 */
[----:B------:R-:W-:-:S03]  /*cd30*/  LEA R20, R18, UR4, 0x2 ;  /* 0x0000000412147c11 */ /* 0x000fc6000f8e10ff */
[----:B0-----:R-:W-:-:S05]  /*cd40*/  @!P0 IMAD.WIDE.U32 R26, R45, 0x4, R26 ;  /* 0x000000042d1a8825 */ /* 0x001fca00078e001a */
[----:B---3--:R-:W-:Y:S01]  /*cd50*/  @!P0 STG.E desc[UR8][R26.64], R33 ;  /* 0x000000211a008986 */ /* 0x008fe2000c101908 */
[----:B------:R-:W-:-:S03]  /*cd60*/  NOP ;  /* 0x0000000000007918 */ /* 0x000fc60000000000 */
[----:B------:R0:W2:Y:S01]  /*cd70*/  LDS R19, [R22+0x8a00] ;  /* 0x008a000016137984 */ /* 0x0000a20000000800 */
[----:B------:R-:W-:-:S03]  /*cd80*/  ISETP.GE.AND P0, PT, R43, R32, PT ;  /* 0x000000202b00720c */ /* 0x000fc60003f06270 */
[----:B------:R-:W3:Y:S01]  /*cd90*/  @!P1 LDS R31, [R11+0x2a00] ;  /* 0x002a00000b1f9984 */ /* 0x000ee20000000800 */
[----:B0-----:R-:W-:Y:S01]  /*cda0*/  LEA R22, R17, UR4, 0x2 ;  /* 0x0000000411167c11 */ /* 0x001fe2000f8e10ff */
[----:B--2---:R-:W-:-:S04]  /*cdb0*/  IMAD.IADD R19, R44, 0x1, R19 ;  /* 0x000000012c137824 */ /* 0x004fc800078e0213 */
[----:B-1----:R-:W-:-:S04]  /*cdc0*/  @!P1 IMAD.WIDE.U32 R28, R19, 0x4, R28 ;  /* 0x00000004131c9825 */ /* 0x002fc800078e001c */
[----:B------:R-:W0:Y:S01]  /*cdd0*/  @!P0 LDC.64 R18, c[0x0][0x3b0] ;  /* 0x0000ec00ff128b82 */ /* 0x000e220000000a00 */
[----:B---3--:R-:W-:Y:S01]  /*cde0*/  @!P1 STG.E desc[UR8][R28.64], R31 ;  /* 0x0000001f1c009986 */ /* 0x008fe2000c101908 */
[----:B------:R-:W-:-:S03]  /*cdf0*/  NOP ;  /* 0x0000000000007918 */ /* 0x000fc60000000000 */
[----:B------:R-:W1:Y:S01]  /*ce00*/  LDS R20, [R20+0x8a00] ;  /* 0x008a000014147984 */ /* 0x000e620000000800 */
[----:B------:R-:W-:-:S03]  /*ce10*/  ISETP.GE.AND P1, PT, R42, R32, PT ;  /* 0x000000202a00720c */ /* 0x000fc60003f26270 */
[----:B------:R-:W2:Y:S10]  /*ce20*/  @!P0 LDS R33, [R11+0x3000] ;  /* 0x003000000b218984 */ /* 0x000eb40000000800 */
[----:B------:R-:W3:Y:S01]  /*ce30*/  @!P1 LDC.64 R26, c[0x0][0x3b0] ;  /* 0x0000ec00ff1a9b82 */ /* 0x000ee20000000a00 */
[----:B-1----:R-:W-:Y:S01]  /*ce40*/  IMAD.IADD R43, R43, 0x1, R20 ;  /* 0x000000012b2b7824 */ /* 0x002fe200078e0214 */
[----:B------:R-:W-:-:S03]  /*ce50*/  LEA R20, R16, UR4, 0x2 ;  /* 0x0000000410147c11 */ /* 0x000fc6000f8e10ff */
[----:B0-----:R-:W-:-:S05]  /*ce60*/  @!P0 IMAD.WIDE.U32 R18, R43, 0x4, R18 ;  /* 0x000000042b128825 */ /* 0x001fca00078e0012 */
[----:B--2---:R-:W-:Y:S01]  /*ce70*/  @!P0 STG.E desc[UR8][R18.64], R33 ;  /* 0x0000002112008986 */ /* 0x004fe2000c101908 */
[----:B------:R-:W-:-:S03]  /*ce80*/  NOP ;  /* 0x0000000000007918 */ /* 0x000fc60000000000 */
[----:B------:R0:W1:Y:S01]  /*ce90*/  LDS R17, [R22+0x8a00] ;  /* 0x008a000016117984 */ /* 0x0000620000000800 */
[----:B------:R-:W-:-:S03]  /*cea0*/  ISETP.GE.AND P0, PT, R41, R32, PT ;  /* 0x000000202900720c */ /* 0x000fc60003f06270 */
[----:B------:R-:W2:Y:S01]  /*ceb0*/  @!P1 LDS R29, [R11+0x3600] ;  /* 0x003600000b1d9984 */ /* 0x000ea20000000800 */
[----:B0-----:R-:W-:Y:S01]  /*cec0*/  LEA R22, R15, UR4, 0x2 ;  /* 0x000000040f167c11 */ /* 0x001fe2000f8e10ff */
[----:B-1----:R-:W-:-:S04]  /*ced0*/  IMAD.IADD R17, R42, 0x1, R17 ;  /* 0x000000012a117824 */ /* 0x002fc800078e0211 */
[----:B---3--:R-:W-:-:S04]  /*cee0*/  @!P1 IMAD.WIDE.U32 R26, R17, 0x4, R26 ;  /* 0x00000004111a9825 */ /* 0x008fc800078e001a */
[----:B------:R-:W0:Y:S01]  /*cef0*/  @!P0 LDC.64 R16, c[0x0][0x3b0] ;  /* 0x0000ec00ff108b82 */ /* 0x000e220000000a00 */
[----:B--2---:R-:W-:Y:S01]  /*cf00*/  @!P1 STG.E desc[UR8][R26.64], R29 ;  /* 0x0000001d1a009986 */ /* 0x004fe2000c101908 */
[----:B------:R-:W-:-:S03]  /*cf10*/  NOP ;  /* 0x0000000000007918 */ /* 0x000fc60000000000 */
[----:B------:R1:W2:Y:S01]  /*cf20*/  LDS R18, [R20+0x8a00] ;  /* 0x008a000014127984 */ /* 0x0002a20000000800 */
[----:B------:R-:W-:-:S03]  /*cf30*/  ISETP.GE.AND P1, PT, R40, R32, PT ;  /* 0x000000202800720c */ /* 0x000fc60003f26270 */
[----:B------:R-:W3:Y:S01]  /*cf40*/  @!P0 LDS R31, [R11+0x3c00] ;  /* 0x003c00000b1f8984 */ /* 0x000ee20000000800 */
[----:B-1----:R-:W-:Y:S01]  /*cf50*/  LEA R20, R14, UR4, 0x2 ;  /* 0x000000040e147c11 */ /* 0x002fe2000f8e10ff */
[----:B--2---:R-:W-:-:S08]  /*cf60*/  IMAD.IADD R41, R41, 0x1, R18 ;  /* 0x0000000129297824 */ /* 0x004fd000078e0212 */
[----:B------:R-:W1:Y:S01]  /*cf70*/  @!P1 LDC.64 R18, c[0x0][0x3b0] ;  /* 0x0000ec00ff129b82 */ /* 0x000e620000000a00 */
[----:B0-----:R-:W-:-:S05]  /*cf80*/  @!P0 IMAD.WIDE.U32 R16, R41, 0x4, R16 ;  /* 0x0000000429108825 */ /* 0x001fca00078e0010 */
[----:B---3--:R-:W-:Y:S01]  /*cf90*/  @!P0 STG.E desc[UR8][R16.64], R31 ;  /* 0x0000001f10008986 */ /* 0x008fe2000c101908 */
[----:B------:R-:W-:-:S03]  /*cfa0*/  NOP ;  /* 0x0000000000007918 */ /* 0x000fc60000000000 */
[----:B------:R-:W0:Y:S01]  /*cfb0*/  LDS R15, [R22+0x8a00] ;  /* 0x008a0000160f7984 */ /* 0x000e220000000800 */
[----:B------:R-:W-:-:S03]  /*cfc0*/  ISETP.GE.AND P0, PT, R39, R32, PT ;  /* 0x000000202700720c */ /* 0x000fc60003f06270 */
[----:B------:R-:W2:Y:S01]  /*cfd0*/  @!P1 LDS R27, [R11+0x4200] ;  /* 0x004200000b1b9984 */ /* 0x000ea20000000800 */
[----:B0-----:R-:W-:-:S04]  /*cfe0*/  IMAD.IADD R15, R40, 0x1, R15 ;  /* 0x00000001280f7824 */ /* 0x001fc800078e020f */
[----:B-1----:R-:W-:-:S05]  /*cff0*/  @!P1 IMAD.WIDE.U32 R18, R15, 0x4, R18 ;  /* 0x000000040f129825 */ /* 0x002fca00078e0012 */
[----:B------:R-:W0:Y:S01]  /*d000*/  @!P0 LDC.64 R14, c[0x0][0x3b0] ;  /* 0x0000ec00ff0e8b82 */ /* 0x000e220000000a00 */
[----:B--2---:R-:W-:Y:S01]  /*d010*/  @!P1 STG.E desc[UR8][R18.64], R27 ;  /* 0x0000001b12009986 */ /* 0x004fe2000c101908 */
[----:B------:R-:W-:-:S03]  /*d020*/  NOP ;  /* 0x0000000000007918 */ /* 0x000fc60000000000 */
[----:B------:R-:W1:Y:S01]  /*d030*/  LDS R16, [R20+0x8a00] ;  /* 0x008a000014107984 */ /* 0x000e620000000800 */
[----:B------:R-:W-:-:S03]  /*d040*/  ISETP.GE.AND P1, PT, R38, R32, PT ;  /* 0x000000202600720c */ /* 0x000fc60003f26270 */
[----:B------:R-:W2:Y:S01]  /*d050*/  @!P0 LDS R29, [R11+0x4800] ;  /* 0x004800000b1d8984 */ /* 0x000ea20000000800 */
[----:B-1----:R-:W-:-:S09]  /*d060*/  IMAD.IADD R39, R39, 0x1, R16 ;  /* 0x0000000127277824 */ /* 0x002fd200078e0210 */
[----:B------:R-:W1:Y:S01]  /*d070*/  @!P1 LDC.64 R16, c[0x0][0x3b0] ;  /* 0x0000ec00ff109b82 */ /* 0x000e620000000a00 */
[----:B0-----:R-:W-:-:S05]  /*d080*/  @!P0 IMAD.WIDE.U32 R14, R39, 0x4, R14 ;  /* 0x00000004270e8825 */ /* 0x001fca00078e000e */
[----:B--2---:R-:W-:Y:S01]  /*d090*/  @!P0 STG.E desc[UR8][R14.64], R29 ;  /* 0x0000001d0e008986 */ /* 0x004fe2000c101908 */
[----:B------:R-:W-:-:S03]  /*d0a0*/  NOP ;  /* 0x0000000000007918 */ /* 0x000fc60000000000 */
[----:B------:R0:W2:Y:S01]  /*d0b0*/  LDS R19, [R12+0x8a00] ;  /* 0x008a00000c137984 */ /* 0x0000a20000000800 */
[----:B------:R-:W-:-:S03]  /*d0c0*/  ISETP.GE.AND P0, PT, R37, R32, PT ;  /* 0x000000202500720c */ /* 0x000fc60003f06270 */
[----:B------:R-:W3:Y:S01]  /*d0d0*/  @!P1 LDS R27, [R11+0x4e00] ;  /* 0x004e00000b1b9984 */ /* 0x000ee20000000800 */
[----:B0-----:R-:W-:-:S09]  /*d0e0*/  LEA R12, R9, UR4, 0x2 ;  /* 0x00000004090c7c11 */ /* 0x001fd2000f8e10ff */
[----:B------:R-:W0:Y:S01]  /*d0f0*/  @!P0 LDC.64 R14, c[0x0][0x3b0] ;  /* 0x0000ec00ff0e8b82 */ /* 0x000e220000000a00 */
[----:B--2---:R-:W-:-:S04]  /*d100*/  IMAD.IADD R19, R38, 0x1, R19 ;  /* 0x0000000126137824 */ /* 0x004fc800078e0213 */
        /* <DEDUP_REMOVED lines=19> */
[----:B---3--:R1:W-:Y:S01]  /*d240*/  @!P1 STG.E desc[UR8][R16.64], R27 ;  /* 0x0000001b10009986 */ /* 0x0083e2000c101908 */
[----:B------:R-:W-:-:S03]  /*d250*/  NOP ;  /* 0x0000000000007918 */ /* 0x000fc60000000000 */
[----:B------:R-:W2:Y:S01]  /*d260*/  LDS R10, [R10+0x8a00] ;  /* 0x008a00000a0a7984 */ /* 0x000ea20000000800 */
        /* <DEDUP_REMOVED lines=19> */
[----:B------:R-:W2:Y:S01]  /*d3a0*/  @!P0 LDS R19, [R11+0x6c00] ;  /* 0x006c00000b138984 */ /* 0x000ea20000000800 */
[----:B-1----:R-:W-:-:S09]  /*d3b0*/  IMAD.IADD R23, R23, 0x1, R8 ;  /* 0x0000000117177824 */ /* 0x002fd200078e0208 */
[----:B------:R-:W1:Y:S01]  /*d3c0*/  @!P1 LDC.64 R8, c[0x0][0x3b0] ;  /* 0x0000ec00ff089b82 */ /* 0x000e620000000a00 */
[----:B0-----:R-:W-:-:S05]  /*d3d0*/  @!P0 IMAD.WIDE.U32 R6, R23, 0x4, R6 ;  /* 0x0000000417068825 */ /* 0x001fca00078e0006 */
[----:B--2---:R0:W-:Y:S01]  /*d3e0*/  @!P0 STG.E desc[UR8][R6.64], R19 ;  /* 0x0000001306008986 */ /* 0x0041e2000c101908 */
        /* <DEDUP_REMOVED lines=17> */
[----:B---3--:R0:W-:Y:S01]  /*d500*/  @!P0 STG.E desc[UR8][R6.64], R3 ;  /* 0x0000000306008986 */ /* 0x0081e2000c101908 */
[----:B------:R-:W-:-:S03]  /*d510*/  NOP ;  /* 0x0000000000007918 */ /* 0x000fc60000000000 */
[----:B------:R-:W2:Y:S01]  /*d520*/  LDS R0, [R0+0x8a00] ;  /* 0x008a000000007984 */ /* 0x000ea20000000800 */
[----:B------:R-:W-:-:S03]  /*d530*/  ISETP.GE.AND P0, PT, R4, R32, PT ;  /* 0x000000200400720c */ /* 0x000fc60003f06270 */
[----:B------:R-:W3:Y:S10]  /*d540*/  @!P1 LDS R5, [R11+0x7e00] ;  /* 0x007e00000b059984 */ /* 0x000ef40000000800 */
[----:B0-----:R-:W0:Y:S01]  /*d550*/  @!P0 LDC.64 R2, c[0x0][0x3b0] ;  /* 0x0000ec00ff028b82 */ /* 0x001e220000000a00 */
[----:B--2---:R-:W-:-:S04]  /*d560*/  IMAD.IADD R25, R25, 0x1, R0 ;  /* 0x0000000119197824 */ /* 0x004fc800078e0200 */
[----:B-1----:R-:W-:-:S05]  /*d570*/  @!P1 IMAD.WIDE.U32 R8, R25, 0x4, R8 ;  /* 0x0000000419089825 */ /* 0x002fca00078e0008 */
[----:B---3--:R-:W-:Y:S01]  /*d580*/  @!P1 STG.E desc[UR8][R8.64], R5 ;  /* 0x0000000508009986 */ /* 0x008fe2000c101908 */
[----:B------:R-:W-:-:S03]  /*d590*/  NOP ;  /* 0x0000000000007918 */ /* 0x000fc60000000000 */
[----:B------:R-:W1:Y:S04]  /*d5a0*/  LDS R7, [R10+0x8a00] ;  /* 0x008a00000a077984 */ /* 0x000e680000000800 */
[----:B------:R-:W2:Y:S01]  /*d5b0*/  @!P0 LDS R13, [R11+0x8400] ;  /* 0x008400000b0d8984 */ /* 0x000ea20000000800 */
[----:B-1----:R-:W-:-:S04]  /*d5c0*/  IMAD.IADD R7, R4, 0x1, R7 ;  /* 0x0000000104077824 */ /* 0x002fc800078e0207 */
[----:B0-----:R-:W-:-:S05]  /*d5d0*/  @!P0 IMAD.WIDE.U32 R2, R7, 0x4, R2 ;  /* 0x0000000407028825 */ /* 0x001fca00078e0002 */
[----:B--2---:R-:W-:Y:S01]  /*d5e0*/  @!P0 STG.E desc[UR8][R2.64], R13 ;  /* 0x0000000d02008986 */ /* 0x004fe2000c101908 */
[----:B------:R-:W-:Y:S01]  /*d5f0*/  NOP ;  /* 0x0000000000007918 */ /* 0x000fe20000000000 */
[----:B------:R-:W-:Y:S05]  /*d600*/  EXIT ;  /* 0x000000000000794d */ /* 0x000fea0003800000 */
.L_x_29:
[----:B------:R-:W-:Y:S02]  /*d610*/  IMAD.MOV.U32 R69, RZ, RZ, RZ ;  /* 0x000000ffff457224 */ /* 0x000fe400078e00ff */
[----:B------:R-:W-:Y:S02]  /*d620*/  IMAD.MOV.U32 R68, RZ, RZ, R58 ;  /* 0x000000ffff447224 */ /* 0x000fe400078e003a */
[----:B------:R-:W-:Y:S02]  /*d630*/  IMAD.MOV.U32 R76, RZ, RZ, 0x1 ;  /* 0x00000001ff4c7424 */ /* 0x000fe400078e00ff */
[----:B------:R-:W-:-:S07]  /*d640*/  IMAD.MOV.U32 R64, RZ, RZ, -0x1 ;  /* 0xffffffffff407424 */ /* 0x000fce00078e00ff */
[----:B------:R-:W-:Y:S05]  /*d650*/  WARPSYNC.COLLECTIVE R64, `(.L_x_137) ;  /* 0x0000000040087348 */ /* 0x000fea0003c00000 */
[----:B------:R0:W1:Y:S02]  /*d660*/  SHFL.UP P0, R69, R68, R76, R69 ;  /* 0x0400004c44457389 */ /* 0x0000640000000045 */
[----:B01----:R-:W-:Y:S05]  /*d670*/  ENDCOLLECTIVE ;  /* 0x000000000000791b */ /* 0x003fea0003800000 */
.L_x_137:
[----:B------:R-:W-:Y:S02]  /*d680*/  IMAD.MOV.U32 R76, RZ, RZ, 0x2 ;  /* 0x00000002ff4c7424 */ /* 0x000fe400078e00ff */
[----:B------:R-:W-:Y:S02]  /*d690*/  IMAD.MOV.U32 R61, RZ, RZ, R69 ;  /* 0x000000ffff3d7224 */ /* 0x000fe400078e0045 */
[----:B------:R-:W-:Y:S02]  /*d6a0*/  IMAD.MOV.U32 R69, RZ, RZ, RZ ;  /* 0x000000ffff457224 */ /* 0x000fe400078e00ff */
[----:B------:R-:W-:-:S04]  /*d6b0*/  @P0 IMAD.IADD R61, R58, 0x1, R61 ;  /* 0x000000013a3d0824 */ /* 0x000fc800078e023d */
[----:B------:R-:W-:-:S07]  /*d6c0*/  IMAD.MOV.U32 R68, RZ, RZ, R61 ;  /* 0x000000ffff447224 */ /* 0x000fce00078e003d */
[----:B------:R-:W-:Y:S05]  /*d6d0*/  WARPSYNC.COLLECTIVE R64, `(.L_x_138) ;  /* 0x0000000040087348 */ /* 0x000fea0003c00000 */
[----:B------:R0:W1:Y:S02]  /*d6e0*/  SHFL.UP P0, R69, R68, R76, R69 ;  /* 0x0400004c44457389 */ /* 0x0000640000000045 */
[----:B01----:R-:W-:Y:S05]  /*d6f0*/  ENDCOLLECTIVE ;  /* 0x000000000000791b */ /* 0x003fea0003800000 */
.L_x_138:
        /* <DEDUP_REMOVED lines=8> */
.L_x_139:
        /* <DEDUP_REMOVED lines=8> */
.L_x_140:
        /* <DEDUP_REMOVED lines=8> */
.L_x_141:
[----:B------:R-:W-:Y:S05]  /*d880*/  BRA `(.L_x_142) ;  /* 0xffffff5c00fc7947 */ /* 0x000fea000383ffff */
.L_x_143:
[----:B------:R-:W-:-:S00]  /*d890*/  BRA `(.L_x_143) ;  /* 0xfffffffc00fc7947 */ /* 0x000fc0000383ffff */
[----:B------:R-:W-:-:S00]  /*d8a0*/  NOP ;  /* 0x0000000000007918 */ /* 0x000fc00000000000 */
        /* <DEDUP_REMOVED lines=13> */
.L_x_243:


//--------------------- .text._ZN3cub18CUB_300001_SM_10006detail10radix_sort33DeviceRadixSortExclusiveSumKernelINS1_5radix10policy_hubIfijE10Policy1000EjEEvPT0_ --------------------------
	.section	.text._ZN3cub18CUB_300001_SM_10006detail10radix_sort33DeviceRadixSortExclusiveSumKernelINS1_5radix10policy_hubIfijE10Policy1000EjEEvPT0_,"ax",@progbits
	.align	128
        .global         _ZN3cub18CUB_300001_SM_10006detail10radix_sort33DeviceRadixSortExclusiveSumKernelINS1_5radix10policy_hubIfijE10Policy1000EjEEvPT0_
        .type           _ZN3cub18CUB_300001_SM_10006detail10radix_sort33DeviceRadixSortExclusiveSumKernelINS1_5radix10policy_hubIfijE10Policy1000EjEEvPT0_,@function
        .size           _ZN3cub18CUB_300001_SM_10006detail10radix_sort33DeviceRadixSortExclusiveSumKernelINS1_5radix10policy_hubIfijE10Policy1000EjEEvPT0_,(.L_x_244 - _ZN3cub18CUB_300001_SM_10006detail10radix_sort33DeviceRadixSortExclusiveSumKernelINS1_5radix10policy_hubIfijE10Policy1000EjEEvPT0_)
        .other          _ZN3cub18CUB_300001_SM_10006detail10radix_sort33DeviceRadixSortExclusiveSumKernelINS1_5radix10policy_hubIfijE10Policy1000EjEEvPT0_,@"STO_CUDA_ENTRY STV_DEFAULT"
_ZN3cub18CUB_300001_SM_10006detail10radix_sort33DeviceRadixSortExclusiveSumKernelINS1_5radix10policy_hubIfijE10Policy1000EjEEvPT0_:
.text._ZN3cub18CUB_300001_SM_10006detail10radix_sort33DeviceRadixSortExclusiveSumKernelINS1_5radix10policy_hubIfijE10Policy1000EjEEvPT0_:
[----:B------:R-:W-:Y:S01]  /*0000*/  LDC R1, c[0x0][0x37c] ;  /* 0x0000df00ff017b82 */ /* 0x000fe20000000800 */
[----:B------:R-:W0:Y:S07]  /*0010*/  S2R R4, SR_TID.X ;  /* 0x0000000000047919 */ /* 0x000e2e0000002100 */
[----:B------:R-:W1:Y:S01]  /*0020*/  LDC.64 R2, c[0x0][0x380] ;  /* 0x0000e000ff027b82 */ /* 0x000e620000000a00 */
[----:B------:R-:W2:Y:S01]  /*0030*/  LDCU.64 UR4, c[0x0][0x358] ;  /* 0x00006b00ff0477ac */ /* 0x000ea20008000a00 */
[----:B------:R-:W3:Y:S01]  /*0040*/  S2R R5, SR_CTAID.X ;  /* 0x0000000000057919 */ /* 0x000ee20000002500 */
[----:B0-----:R-:W-:Y:S01]  /*0050*/  ISETP.GT.U32.AND P1, PT, R4, 0xff, PT ;  /* 0x000000ff0400780c */ /* 0x001fe20003f24070 */
[----:B---3--:R-:W-:-:S04]  /*0060*/  IMAD R5, R5, 0x100, R4 ;  /* 0x0000010005057824 */ /* 0x008fc800078e0204 */
[----:B-1----:R-:W-:-:S08]  /*0070*/  IMAD.WIDE R2, R5, 0x4, R2 ;  /* 0x0000000405027825 */ /* 0x002fd000078e0202 */
[----:B--2---:R-:W2:Y:S01]  /*0080*/  @!P1 LDG.E R7, desc[UR4][R2.64] ;  /* 0x0000000402079981 */ /* 0x004ea2000c1e1900 */
[----:B------:R-:W-:Y:S02]  /*0090*/  MOV R0, 0x400 ;  /* 0x0000040000007802 */ /* 0x000fe40000000f00 */
[C---:B------:R-:W-:Y:S01]  /*00a0*/  ISETP.GT.U32.AND P0, PT, R4.reuse, 0x1f, PT ;  /* 0x0000001f0400780c */ /* 0x040fe20003f04070 */
[----:B------:R-:W0:Y:S02]  /*00b0*/  S2R R5, SR_CgaCtaId ;  /* 0x0000000000057919 */ /* 0x000e240000008800 */
[----:B0-----:R-:W-:Y:S02]  /*00c0*/  LEA R5, R5, R0, 0x18 ;  /* 0x0000000005057211 */ /* 0x001fe400078ec0ff */
[----:B------:R-:W-:-:S05]  /*00d0*/  LEA.HI R0, R4, R4, RZ, 0x1d ;  /* 0x0000000404007211 */ /* 0x000fca00078fe8ff */
[----:B------:R-:W-:-:S05]  /*00e0*/  IMAD R0, R0, 0x4, R5 ;  /* 0x0000000400007824 */ /* 0x000fca00078e0205 */
[----:B--2---:R0:W-:Y:S01]  /*00f0*/  STS [R0+0x10], R7 ;  /* 0x0000100700007388 */ /* 0x0041e20000000800 */
        /* <DEDUP_REMOVED lines=8> */
[----:B0-----:R-:W0:Y:S04]  /*0180*/  LDS R7, [R4+0x20] ;  /* 0x0000200004077984 */ /* 0x001e280000000800 */
[----:B------:R-:W-:Y:S04]  /*0190*/  LDS R6, [R4+0x24] ;  /* 0x0000240004067984 */ /* 0x000fe80000000800 */
[----:B------:R-:W2:Y:S04]  /*01a0*/  LDS R5, [R4+0x28] ;  /* 0x0000280004057984 */ /* 0x000ea80000000800 */
[----:B------:R-:W3:Y:S01]  /*01b0*/  LDS R12, [R4+0x2c] ;  /* 0x00002c00040c7984 */ /* 0x000ee20000000800 */
[----:B-1----:R-:W-:-:S04]  /*01c0*/  IADD3 R13, PT, PT, R11, R10, R9 ;  /* 0x0000000a0b0d7210 */ /* 0x002fc80007ffe009 */
[----:B0-----:R-:W-:-:S04]  /*01d0*/  IADD3 R13, PT, PT, R7, R13, R8 ;  /* 0x0000000d070d7210 */ /* 0x001fc80007ffe008 */
[----:B--2---:R-:W-:-:S04]  /*01e0*/  IADD3 R13, PT, PT, R5, R13, R6 ;  /* 0x0000000d050d7210 */ /* 0x004fc80007ffe006 */
[----:B---3--:R-:W-:Y:S01]  /*01f0*/  IADD3 R12, PT, PT, R12, R13, RZ ;  /* 0x0000000d0c0c7210 */ /* 0x008fe20007ffe0ff */
[----:B------:R-:W-:Y:S06]  /*0200*/  BRA.DIV UR6, `(.L_x_145) ;  /* 0x0000000206807947 */ /* 0x000fec000b800000 */
[----:B------:R-:W0:Y:S02]  /*0210*/  SHFL.UP P0, R13, R12, 0x1, RZ ;  /* 0x042000000c0d7989 */ /* 0x000e2400000000ff */
[----:B0-----:R-:W-:-:S05]  /*0220*/  @P0 IMAD.IADD R13, R12, 0x1, R13 ;  /* 0x000000010c0d0824 */ /* 0x001fca00078e020d */
[----:B------:R-:W0:Y:S02]  /*0230*/  SHFL.UP P0, R14, R13, 0x2, RZ ;  /* 0x044000000d0e7989 */ /* 0x000e2400000000ff */
[----:B0-----:R-:W-:-:S05]  /*0240*/  @P0 IMAD.IADD R14, R13, 0x1, R14 ;  /* 0x000000010d0e0824 */ /* 0x001fca00078e020e */
[----:B------:R-:W0:Y:S02]  /*0250*/  SHFL.UP P0, R15, R14, 0x4, RZ ;  /* 0x048000000e0f7989 */ /* 0x000e2400000000ff */
[----:B0-----:R-:W-:-:S05]  /*0260*/  @P0 IADD3 R15, PT, PT, R14, R15, RZ ;  /* 0x0000000f0e0f0210 */ /* 0x001fca0007ffe0ff */
[----:B------:R-:W0:Y:S02]  /*0270*/  SHFL.UP P0, R16, R15, 0x8, RZ ;  /* 0x050000000f107989 */ /* 0x000e2400000000ff */
[----:B0-----:R-:W-:-:S05]  /*0280*/  @P0 IMAD.IADD R16, R15, 0x1, R16 ;  /* 0x000000010f100824 */ /* 0x001fca00078e0210 */
[----:B------:R0:W1:Y:S02]  /*0290*/  SHFL.UP P0, R17, R16, 0x10, RZ ;  /* 0x0600000010117989 */ /* 0x00006400000000ff */
.L_x_151:
[----:B-1----:R-:W-:-:S05]  /*02a0*/  @P0 IMAD.IADD R17, R16, 0x1, R17 ;  /* 0x0000000110110824 */ /* 0x002fca00078e0211 */
[----:B------:R-:W-:-:S05]  /*02b0*/  IADD3 R12, PT, PT, -R12, R17, RZ ;  /* 0x000000110c0c7210 */ /* 0x000fca0007ffe1ff */
[----:B------:R-:W-:Y:S01]  /*02c0*/  IMAD.IADD R9, R9, 0x1, R12 ;  /* 0x0000000109097824 */ /* 0x000fe200078e020c */
[----:B------:R1:W-:Y:S03]  /*02d0*/  STS [R4+0x10], R12 ;  /* 0x0000100c04007388 */ /* 0x0003e60000000800 */
[----:B------:R-:W-:Y:S01]  /*02e0*/  IMAD.IADD R10, R10, 0x1, R9 ;  /* 0x000000010a0a7824 */ /* 0x000fe200078e0209 */
[----:B------:R1:W-:Y:S04]  /*02f0*/  STS [R4+0x14], R9 ;  /* 0x0000140904007388 */ /* 0x0003e80000000800 */
[----:B------:R-:W-:Y:S01]  /*0300*/  IADD3 R11, PT, PT, R11, R10, RZ ;  /* 0x0000000a0b0b7210 */ /* 0x000fe20007ffe0ff */
[----:B------:R1:W-:Y:S04]  /*0310*/  STS [R4+0x18], R10 ;  /* 0x0000180a04007388 */ /* 0x0003e80000000800 */
        /* <DEDUP_REMOVED lines=8> */
[----:B------:R1:W-:Y:S02]  /*03a0*/  STS [R4+0x2c], R5 ;  /* 0x00002c0504007388 */ /* 0x0003e40000000800 */
.L_x_144:
[----:B------:R-:W-:Y:S05]  /*03b0*/  WARPSYNC.ALL ;  /* 0x0000000000007948 */ /* 0x000fea0003800000 */
[----:B------:R-:W-:Y:S06]  /*03c0*/  BAR.SYNC.DEFER_BLOCKING 0x0 ;  /* 0x0000000000007b1d */ /* 0x000fec0000010000 */
[----:B------:R-:W-:Y:S05]  /*03d0*/  @P1 EXIT ;  /* 0x000000000000194d */ /* 0x000fea0003800000 */
[----:B-1----:R-:W1:Y:S04]  /*03e0*/  LDS R5, [R0+0x10] ;  /* 0x0000100000057984 */ /* 0x002e680000000800 */
[----:B-1----:R-:W-:Y:S01]  /*03f0*/  STG.E desc[UR4][R2.64], R5 ;  /* 0x0000000502007986 */ /* 0x002fe2000c101904 */
[----:B------:R-:W-:Y:S05]  /*0400*/  EXIT ;  /* 0x000000000000794d */ /* 0x000fea0003800000 */
.L_x_145:
[----:B------:R-:W-:Y:S02]  /*0410*/  HFMA2 R20, -RZ, RZ, 0, 5.9604644775390625e-08 ;  /* 0x00000001ff147431 */ /* 0x000fe400000001ff */
[----:B------:R-:W-:Y:S01]  /*0420*/  IMAD.MOV.U32 R19, RZ, RZ, R12 ;  /* 0x000000ffff137224 */ /* 0x000fe200078e000c */
[----:B------:R-:W-:Y:S01]  /*0430*/  MOV R18, 0xffffffff ;  /* 0xffffffff00127802 */ /* 0x000fe20000000f00 */
[----:B------:R-:W-:-:S07]  /*0440*/  IMAD.MOV.U32 R21, RZ, RZ, RZ ;  /* 0x000000ffff157224 */ /* 0x000fce00078e00ff */
[----:B------:R-:W-:Y:S05]  /*0450*/  WARPSYNC.COLLECTIVE R18, `(.L_x_146) ;  /* 0x0000000012087348 */ /* 0x000fea0003c00000 */
[----:B------:R0:W1:Y:S02]  /*0460*/  SHFL.UP P0, R17, R19, R20, R21 ;  /* 0x0400001413117389 */ /* 0x0000640000000015 */
[----:B01----:R-:W-:Y:S05]  /*0470*/  ENDCOLLECTIVE ;  /* 0x000000000000791b */ /* 0x003fea0003800000 */
.L_x_146:
[----:B------:R-:W-:Y:S02]  /*0480*/  HFMA2 R20, -RZ, RZ, 0, 1.1920928955078125e-07 ;  /* 0x00000002ff147431 */ /* 0x000fe400000001ff */
[----:B------:R-:W-:-:S05]  /*0490*/  IMAD.MOV.U32 R13, RZ, RZ, R17 ;  /* 0x000000ffff0d7224 */ /* 0x000fca00078e0011 */
[----:B------:R-:W-:-:S05]  /*04a0*/  @P0 IADD3 R13, PT, PT, R12, R13, RZ ;  /* 0x0000000d0c0d0210 */ /* 0x000fca0007ffe0ff */
[----:B------:R-:W-:-:S07]  /*04b0*/  IMAD.MOV.U32 R19, RZ, RZ, R13 ;  /* 0x000000ffff137224 */ /* 0x000fce00078e000d */
[----:B------:R-:W-:Y:S05]  /*04c0*/  WARPSYNC.COLLECTIVE R18, `(.L_x_147) ;  /* 0x0000000012087348 */ /* 0x000fea0003c00000 */
[----:B------:R0:W1:Y:S02]  /*04d0*/  SHFL.UP P0, R17, R19, R20, R21 ;  /* 0x0400001413117389 */ /* 0x0000640000000015 */
[----:B01----:R-:W-:Y:S05]  /*04e0*/  ENDCOLLECTIVE ;  /* 0x000000000000791b */ /* 0x003fea0003800000 */
.L_x_147:
[----:B------:R-:W-:Y:S01]  /*04f0*/  MOV R20, 0x4 ;  /* 0x0000000400147802 */ /* 0x000fe20000000f00 */
[----:B------:R-:W-:-:S05]  /*0500*/  IMAD.MOV.U32 R14, RZ, RZ, R17 ;  /* 0x000000ffff0e7224 */ /* 0x000fca00078e0011 */
[----:B------:R-:W-:-:S05]  /*0510*/  @P0 IADD3 R14, PT, PT, R13, R14, RZ ;  /* 0x0000000e0d0e0210 */ /* 0x000fca0007ffe0ff */
[----:B------:R-:W-:-:S07]  /*0520*/  IMAD.MOV.U32 R19, RZ, RZ, R14 ;  /* 0x000000ffff137224 */ /* 0x000fce00078e000e */
[----:B------:R-:W-:Y:S05]  /*0530*/  WARPSYNC.COLLECTIVE R18, `(.L_x_148) ;  /* 0x0000000012087348 */ /* 0x000fea0003c00000 */
[----:B------:R0:W1:Y:S02]  /*0540*/  SHFL.UP P0, R17, R19, R20, R21 ;  /* 0x0400001413117389 */ /* 0x0000640000000015 */
[----:B01----:R-:W-:Y:S05]  /*0550*/  ENDCOLLECTIVE ;  /* 0x000000000000791b */ /* 0x003fea0003800000 */
.L_x_148:
[----:B------:R-:W-:Y:S02]  /*0560*/  HFMA2 R20, -RZ, RZ, 0, 4.76837158203125e-07 ;  /* 0x00000008ff147431 */ /* 0x000fe400000001ff */
[----:B------:R-:W-:-:S05]  /*0570*/  IMAD.MOV.U32 R15, RZ, RZ, R17 ;  /* 0x000000ffff0f7224 */ /* 0x000fca00078e0011 */
[----:B------:R-:W-:-:S05]  /*0580*/  @P0 IADD3 R15, PT, PT, R14, R15, RZ ;  /* 0x0000000f0e0f0210 */ /* 0x000fca0007ffe0ff */
[----:B------:R-:W-:-:S07]  /*0590*/  IMAD.MOV.U32 R19, RZ, RZ, R15 ;  /* 0x000000ffff137224 */ /* 0x000fce00078e000f */
[----:B------:R-:W-:Y:S05]  /*05a0*/  WARPSYNC.COLLECTIVE R18, `(.L_x_149) ;  /* 0x0000000012087348 */ /* 0x000fea0003c00000 */
[----:B------:R0:W1:Y:S02]  /*05b0*/  SHFL.UP P0, R17, R19, R20, R21 ;  /* 0x0400001413117389 */ /* 0x0000640000000015 */
[----:B01----:R-:W-:Y:S05]  /*05c0*/  ENDCOLLECTIVE ;  /* 0x000000000000791b */ /* 0x003fea0003800000 */
.L_x_149:
[----:B------:R-:W-:Y:S01]  /*05d0*/  MOV R20, 0x10 ;  /* 0x0000001000147802 */ /* 0x000fe20000000f00 */
[----:B------:R-:W-:-:S05]  /*05e0*/  IMAD.MOV.U32 R16, RZ, RZ, R17 ;  /* 0x000000ffff107224 */ /* 0x000fca00078e0011 */
[----:B------:R-:W-:-:S05]  /*05f0*/  @P0 IADD3 R16, PT, PT, R15, R16, RZ ;  /* 0x000000100f100210 */ /* 0x000fca0007ffe0ff */
[----:B------:R-:W-:-:S07]  /*0600*/  IMAD.MOV.U32 R19, RZ, RZ, R16 ;  /* 0x000000ffff137224 */ /* 0x000fce00078e0010 */
[----:B------:R-:W-:Y:S05]  /*0610*/  WARPSYNC.COLLECTIVE R18, `(.L_x_150) ;  /* 0x0000000012087348 */ /* 0x000fea0003c00000 */
[----:B------:R0:W1:Y:S02]  /*0620*/  SHFL.UP P0, R17, R19, R20, R21 ;  /* 0x0400001413117389 */ /* 0x0000640000000015 */
[----:B01----:R-:W-:Y:S05]  /*0630*/  ENDCOLLECTIVE ;  /* 0x000000000000791b */ /* 0x003fea0003800000 */
.L_x_150:
[----:B------:R-:W-:Y:S05]  /*0640*/  BRA `(.L_x_151) ;  /* 0xfffffffc00147947 */ /* 0x000fea000383ffff */
.L_x_152:
        /* <DEDUP_REMOVED lines=11> */
.L_x_244:


//--------------------- .text._ZN3cub18CUB_300001_SM_10006detail10radix_sort30DeviceRadixSortHistogramKernelINS1_5radix10policy_hubIfijE10Policy1000ELNS0_9SortOrderE1EfjNS1_21identity_decomposer_tEEEvPT2_PKT1_SA_iiT3_ --------------------------
	.section	.text._ZN3cub18CUB_300001_SM_10006detail10radix_sort30DeviceRadixSortHistogramKernelINS1_5radix10policy_hubIfijE10Policy1000ELNS0_9SortOrderE1EfjNS1_21identity_decomposer_tEEEvPT2_PKT1_SA_iiT3_,"ax",@progbits
	.align	128
        .global         _ZN3cub18CUB_300001_SM_10006detail10radix_sort30DeviceRadixSortHistogramKernelINS1_5radix10policy_hubIfijE10Policy1000ELNS0_9SortOrderE1EfjNS1_21identity_decomposer_tEEEvPT2_PKT1_SA_iiT3_
        .type           _ZN3cub18CUB_300001_SM_10006detail10radix_sort30DeviceRadixSortHistogramKernelINS1_5radix10policy_hubIfijE10Policy1000ELNS0_9SortOrderE1EfjNS1_21identity_decomposer_tEEEvPT2_PKT1_SA_iiT3_,@function
        .size           _ZN3cub18CUB_300001_SM_10006detail10radix_sort30DeviceRadixSortHistogramKernelINS1_5radix10policy_hubIfijE10Policy1000ELNS0_9SortOrderE1EfjNS1_21identity_decomposer_tEEEvPT2_PKT1_SA_iiT3_,(.L_x_245 - _ZN3cub18CUB_300001_SM_10006detail10radix_sort30DeviceRadixSortHistogramKernelINS1_5radix10policy_hubIfijE10Policy1000ELNS0_9SortOrderE1EfjNS1_21identity_decomposer_tEEEvPT2_PKT1_SA_iiT3_)
        .other          _ZN3cub18CUB_300001_SM_10006detail10radix_sort30DeviceRadixSortHistogramKernelINS1_5radix10policy_hubIfijE10Policy1000ELNS0_9SortOrderE1EfjNS1_21identity_decomposer_tEEEvPT2_PKT1_SA_iiT3_,@"STO_CUDA_ENTRY STV_DEFAULT"
_ZN3cub18CUB_300001_SM_10006detail10radix_sort30DeviceRadixSortHistogramKernelINS1_5radix10policy_hubIfijE10Policy1000ELNS0_9SortOrderE1EfjNS1_21identity_decomposer_tEEEvPT2_PKT1_SA_iiT3_:
.text._ZN3cub18CUB_300001_SM_10006detail10radix_sort30DeviceRadixSortHistogramKernelINS1_5radix10policy_hubIfijE10Policy1000ELNS0_9SortOrderE1EfjNS1_21identity_decomposer_tEEEvPT2_PKT1_SA_iiT3_:
[----:B------:R-:W-:Y:S01]  /*0000*/  LDC R1, c[0x0][0x37c] ;  /* 0x0000df00ff017b82 */ /* 0x000fe20000000800 */
[----:B------:R-:W0:Y:S02]  /*0010*/  LDCU UR4, c[0x0][0x390] ;  /* 0x00007200ff0477ac */ /* 0x000e240008000800 */
[----:B0-----:R-:W-:-:S13]  /*0020*/  ISETP.NE.AND P0, PT, RZ, UR4, PT ;  /* 0x00000004ff007c0c */ /* 0x001fda000bf05270 */
[----:B------:R-:W-:Y:S05]  /*0030*/  @!P0 EXIT ;  /* 0x000000000000894d */ /* 0x000fea0003800000 */
[----:B------:R-:W0:Y:S01]  /*0040*/  LDC R2, c[0x0][0x398] ;  /* 0x0000e600ff027b82 */ /* 0x000e220000000800 */
[----:B------:R-:W1:Y:S01]  /*0050*/  S2R R0, SR_TID.X ;  /* 0x0000000000007919 */ /* 0x000e620000002100 */
[----:B------:R-:W2:Y:S01]  /*0060*/  LDCU.64 UR12, c[0x0][0x358] ;  /* 0x00006b00ff0c77ac */ /* 0x000ea20008000a00 */
[----:B------:R-:W3:Y:S05]  /*0070*/  LDCU UR14, c[0x0][0x370] ;  /* 0x00006e00ff0e77ac */ /* 0x000eea0008000800 */
[----:B------:R-:W0:Y:S01]  /*0080*/  LDC R3, c[0x0][0x394] ;  /* 0x0000e500ff037b82 */ /* 0x000e220000000800 */
[----:B------:R-:W-:-:S07]  /*0090*/  UMOV UR4, URZ ;  /* 0x000000ff00047c82 */ /* 0x000fce0008000000 */
[----:B------:R-:W4:Y:S01]  /*00a0*/  S2UR UR6, SR_CTAID.X ;  /* 0x00000000000679c3 */ /* 0x000f220000002500 */
[----:B0-----:R-:W-:Y:S01]  /*00b0*/  IADD3 R2, PT, PT, R2, 0x7, -R3 ;  /* 0x0000000702027810 */ /* 0x001fe20007ffe803 */
[----:B-1----:R-:W-:-:S03]  /*00c0*/  VIADD R4, R0, 0x780 ;  /* 0x0000078000047836 */ /* 0x002fc60000000000 */
[----:B------:R-:W-:Y:S02]  /*00d0*/  SHF.R.S32.HI R3, RZ, 0x1f, R2 ;  /* 0x0000001fff037819 */ /* 0x000fe40000011402 */
[----:B------:R-:W-:Y:S02]  /*00e0*/  ISETP.GE.AND P0, PT, R2, 0x8, PT ;  /* 0x000000080200780c */ /* 0x000fe40003f06270 */
[----:B------:R-:W-:Y:S01]  /*00f0*/  LEA.HI R3, R3, R2, RZ, 0x3 ;  /* 0x0000000203037211 */ /* 0x000fe200078f18ff */
[C---:B------:R-:W-:Y:S01]  /*0100*/  VIADD R2, R0.reuse, 0x300 ;  /* 0x0000030000027836 */ /* 0x040fe20000000000 */
[C---:B------:R-:W-:Y:S01]  /*0110*/  ISETP.GT.U32.OR P0, PT, R0.reuse, 0xff, !P0 ;  /* 0x000000ff0000780c */ /* 0x040fe20004704470 */
[----:B----4-:R-:W-:Y:S01]  /*0120*/  USHF.L.U32 UR6, UR6, 0xb, URZ ;  /* 0x0000000b06067899 */ /* 0x010fe200080006ff */
[----:B------:R-:W-:Y:S01]  /*0130*/  SHF.R.S32.HI R7, RZ, 0x3, R3 ;  /* 0x00000003ff077819 */ /* 0x000fe20000011403 */
[----:B------:R-:W-:Y:S01]  /*0140*/  VIADD R3, R0, 0x500 ;  /* 0x0000050000037836 */ /* 0x000fe20000000000 */
[----:B------:R-:W-:-:S02]  /*0150*/  P2R R8, PR, RZ, 0x1 ;  /* 0x00000001ff087803 */ /* 0x000fc40000000000 */
[C---:B------:R-:W-:Y:S01]  /*0160*/  LOP3.LUT R6, R7.reuse, 0x7, RZ, 0xc0, !PT ;  /* 0x0000000707067812 */ /* 0x040fe200078ec0ff */
[C---:B------:R-:W-:Y:S01]  /*0170*/  VIADD R5, R7.reuse, 0xffffffff ;  /* 0xffffffff07057836 */ /* 0x040fe20000000000 */
[----:B--23--:R-:W-:-:S07]  /*0180*/  LOP3.LUT R7, R7, 0x3, RZ, 0xc0, !PT ;  /* 0x0000000307077812 */ /* 0x00cfce00078ec0ff */
.L_x_236:
[----:B------:R-:W-:Y:S01]  /*0190*/  ISETP.NE.AND P0, PT, R8, RZ, PT ;  /* 0x000000ff0800720c */ /* 0x000fe20003f05270 */
[----:B------:R-:W-:-:S12]  /*01a0*/  BSSY.RECONVERGENT B0, `(.L_x_153) ;  /* 0x0000083000007945 */ /* 0x000fd80003800200 */
[----:B0-2345:R-:W-:Y:S05]  /*01b0*/  @P0 BRA `(.L_x_154) ;  /* 0x0000000800040947 */ /* 0x03dfea0003800000 */
[----:B------:R-:W0:Y:S01]  /*01c0*/  LDC R9, c[0x0][0x398] ;  /* 0x0000e600ff097b82 */ /* 0x000e220000000800 */
[----:B------:R-:W-:Y:S01]  /*01d0*/  ISETP.GE.U32.AND P0, PT, R5, 0xf, PT ;  /* 0x0000000f0500780c */ /* 0x000fe20003f06070 */
[----:B------:R-:W-:-:S06]  /*01e0*/  UMOV UR5, 0x400 ;  /* 0x0000040000057882 */ /* 0x000fcc0000000000 */
[----:B------:R-:W0:Y:S08]  /*01f0*/  LDC R10, c[0x0][0x394] ;  /* 0x0000e500ff0a7b82 */ /* 0x000e300000000800 */
[----:B------:R-:W1:Y:S01]  /*0200*/  S2UR UR7, SR_CgaCtaId ;  /* 0x00000000000779c3 */ /* 0x000e620000008800 */
[----:B0-----:R-:W-:-:S04]  /*0210*/  IADD3 R9, PT, PT, R9, 0x7, -R10 ;  /* 0x0000000709097810 */ /* 0x001fc80007ffe80a */
[----:B------:R-:W-:Y:S01]  /*0220*/  SHF.R.S32.HI R10, RZ, 0x1f, R9 ;  /* 0x0000001fff0a7819 */ /* 0x000fe20000011409 */
[----:B-1----:R-:W-:-:S03]  /*0230*/  ULEA UR5, UR7, UR5, 0x18 ;  /* 0x0000000507057291 */ /* 0x002fc6000f8ec0ff */
[----:B------:R-:W-:Y:S01]  /*0240*/  LEA.HI R10, R10, R9, RZ, 0x3 ;  /* 0x000000090a0a7211 */ /* 0x000fe200078f18ff */
[----:B------:R-:W-:-:S03]  /*0250*/  IMAD.MOV.U32 R9, RZ, RZ, RZ ;  /* 0x000000ffff097224 */ /* 0x000fc600078e00ff */
[----:B------:R-:W-:Y:S02]  /*0260*/  SHF.R.S32.HI R11, RZ, 0x3, R10 ;  /* 0x00000003ff0b7819 */ /* 0x000fe4000001140a */
[----:B------:R-:W-:Y:S02]  /*0270*/  LEA R14, R0, UR5, 0x2 ;  /* 0x00000005000e7c11 */ /* 0x000fe4000f8e10ff */
[----:B------:R-:W-:Y:S01]  /*0280*/  LOP3.LUT R12, R11, 0xffffff0, RZ, 0xc0, !PT ;  /* 0x0ffffff00b0c7812 */ /* 0x000fe200078ec0ff */
[----:B------:R-:W-:Y:S06]  /*0290*/  @!P0 BRA `(.L_x_155) ;  /* 0x00000000005c8947 */ /* 0x000fec0003800000 */
[----:B------:R-:W-:Y:S02]  /*02a0*/  IMAD.MOV R10, RZ, RZ, -R12 ;  /* 0x000000ffff0a7224 */ /* 0x000fe400078e0a0c */
[----:B------:R-:W-:-:S07]  /*02b0*/  VIADD R9, R14, 0x2000 ;  /* 0x000020000e097836 */ /* 0x000fce0000000000 */
.L_x_156:
[----:B------:R-:W-:Y:S01]  /*02c0*/  VIADD R10, R10, 0x10 ;  /* 0x000000100a0a7836 */ /* 0x000fe20000000000 */
[----:B------:R-:W-:Y:S04]  /*02d0*/  STS [R9+-0x2000], RZ ;  /* 0xffe000ff09007388 */ /* 0x000fe80000000800 */
        /* <DEDUP_REMOVED lines=18> */
[----:B------:R-:W-:-:S07]  /*0400*/  IMAD.MOV.U32 R9, RZ, RZ, R12 ;  /* 0x000000ffff097224 */ /* 0x000fce00078e000c */
.L_x_155:
[----:B------:R-:W-:Y:S01]  /*0410*/  LOP3.LUT R11, R11, 0xf, RZ, 0xc0, !PT ;  /* 0x0000000f0b0b7812 */ /* 0x000fe200078ec0ff */
[----:B------:R-:W-:-:S03]  /*0420*/  VIADD R13, R6, 0xffffffff ;  /* 0xffffffff060d7836 */ /* 0x000fc60000000000 */
[C---:B------:R-:W-:Y:S01]  /*0430*/  ISETP.NE.AND P1, PT, R11.reuse, RZ, PT ;  /* 0x000000ff0b00720c */ /* 0x040fe20003f25270 */
[----:B------:R-:W-:-:S12]  /*0440*/  VIADD R11, R11, 0xffffffff ;  /* 0xffffffff0b0b7836 */ /* 0x000fd80000000000 */
[----:B------:R-:W-:Y:S05]  /*0450*/  @!P1 BRA `(.L_x_157) ;  /* 0x0000000000789947 */ /* 0x000fea0003800000 */
[----:B------:R-:W-:Y:S02]  /*0460*/  ISETP.GE.U32.AND P2, PT, R11, 0x7, PT ;  /* 0x000000070b00780c */ /* 0x000fe40003f46070 */
[----:B------:R-:W-:-:S11]  /*0470*/  ISETP.NE.AND P3, PT, R6, RZ, PT ;  /* 0x000000ff0600720c */ /* 0x000fd60003f65270 */
[----:B------:R-:W-:Y:S05]  /*0480*/  @!P2 BRA `(.L_x_158) ;  /* 0x000000000028a947 */ /* 0x000fea0003800000 */
        /* <DEDUP_REMOVED lines=10> */
.L_x_158:
[----:B------:R-:W-:Y:S05]  /*0530*/  @!P3 BRA `(.L_x_157) ;  /* 0x000000000040b947 */ /* 0x000fea0003800000 */
[----:B------:R-:W-:Y:S02]  /*0540*/  ISETP.GE.U32.AND P2, PT, R13, 0x3, PT ;  /* 0x000000030d00780c */ /* 0x000fe40003f46070 */
[----:B------:R-:W-:-:S11]  /*0550*/  ISETP.NE.AND P3, PT, R7, RZ, PT ;  /* 0x000000ff0700720c */ /* 0x000fd60003f65270 */
[C---:B0-----:R-:W-:Y:S02]  /*0560*/  @P2 IMAD R10, R9.reuse, 0x400, R14 ;  /* 0x00000400090a2824 */ /* 0x041fe400078e020e */
[----:B------:R-:W-:-:S03]  /*0570*/  @P2 VIADD R9, R9, 0x4 ;  /* 0x0000000409092836 */ /* 0x000fc60000000000 */
[----:B------:R1:W-:Y:S04]  /*0580*/  @P2 STS [R10], RZ ;  /* 0x000000ff0a002388 */ /* 0x0003e80000000800 */
[----:B------:R1:W-:Y:S04]  /*0590*/  @P2 STS [R10+0x400], RZ ;  /* 0x000400ff0a002388 */ /* 0x0003e80000000800 */
[----:B------:R1:W-:Y:S04]  /*05a0*/  @P2 STS [R10+0x800], RZ ;  /* 0x000800ff0a002388 */ /* 0x0003e80000000800 */
[----:B------:R1:W-:Y:S01]  /*05b0*/  @P2 STS [R10+0xc00], RZ ;  /* 0x000c00ff0a002388 */ /* 0x0003e20000000800 */
[----:B------:R-:W-:Y:S05]  /*05c0*/  @!P3 BRA `(.L_x_157) ;  /* 0x00000000001cb947 */ /* 0x000fea0003800000 */
[----:B------:R-:W-:Y:S01]  /*05d0*/  IMAD R9, R9, 0x400, R14 ;  /* 0x0000040009097824 */ /* 0x000fe200078e020e */
[----:B------:R-:W-:-:S04]  /*05e0*/  ISETP.NE.AND P2, PT, R7, 0x1, PT ;  /* 0x000000010700780c */ /* 0x000fc80003f45270 */
[----:B------:R2:W-:Y:S09]  /*05f0*/  STS [R9], RZ ;  /* 0x000000ff09007388 */ /* 0x0005f20000000800 */
[----:B--2---:R-:W-:Y:S05]  /*0600*/  @!P2 BRA `(.L_x_157) ;  /* 0x00000000000ca947 */ /* 0x004fea0003800000 */
[----:B------:R-:W-:Y:S01]  /*0610*/  ISETP.NE.AND P2, PT, R7, 0x2, PT ;  /* 0x000000020700780c */ /* 0x000fe20003f45270 */
[----:B------:R2:W-:-:S12]  /*0620*/  STS [R9+0x400], RZ ;  /* 0x000400ff09007388 */ /* 0x0005d80000000800 */
[----:B------:R2:W-:Y:S02]  /*0630*/  @P2 STS [R9+0x800], RZ ;  /* 0x000800ff09002388 */ /* 0x0005e40000000800 */
.L_x_157:
[----:B------:R-:W-:-:S13]  /*0640*/  ISETP.GT.U32.AND P2, PT, R0, 0x7f, PT ;  /* 0x0000007f0000780c */ /* 0x000fda0003f44070 */
[----:B------:R-:W-:Y:S05]  /*0650*/  @P2 BRA `(.L_x_154) ;  /* 0x0000000000dc2947 */ /* 0x000fea0003800000 */
[----:B--2---:R-:W-:Y:S01]  /*0660*/  IMAD.MOV.U32 R9, RZ, RZ, RZ ;  /* 0x000000ffff097224 */ /* 0x004fe200078e00ff */
[----:B------:R-:W-:Y:S06]  /*0670*/  @!P0 BRA `(.L_x_159) ;  /* 0x0000000000588947 */ /* 0x000fec0003800000 */
[----:B------:R-:W-:-:S07]  /*0680*/  IMAD.MOV.U32 R9, RZ, RZ, RZ ;  /* 0x000000ffff097224 */ /* 0x000fce00078e00ff */
.L_x_160:
[C---:B012---:R-:W-:Y:S02]  /*0690*/  IMAD R10, R9.reuse, 0x400, R14 ;  /* 0x00000400090a7824 */ /* 0x047fe400078e020e */
[----:B------:R-:W-:-:S03]  /*06a0*/  VIADD R9, R9, 0x10 ;  /* 0x0000001009097836 */ /* 0x000fc60000000000 */
[----:B------:R2:W-:Y:S02]  /*06b0*/  STS [R10+0x200], RZ ;  /* 0x000200ff0a007388 */ /* 0x0005e40000000800 */
[----:B------:R-:W-:Y:S02]  /*06c0*/  ISETP.NE.AND P0, PT, R9, R12, PT ;  /* 0x0000000c0900720c */ /* 0x000fe40003f05270 */
[----:B------:R2:W-:Y:S04]  /*06d0*/  STS [R10+0x600], RZ ;  /* 0x000600ff0a007388 */ /* 0x0005e80000000800 */
        /* <DEDUP_REMOVED lines=13> */
[----:B------:R2:W-:Y:S01]  /*07b0*/  STS [R10+0x3e00], RZ ;  /* 0x003e00ff0a007388 */ /* 0x0005e20000000800 */
[----:B------:R-:W-:Y:S05]  /*07c0*/  @P0 BRA `(.L_x_160) ;  /* 0xfffffffc00b00947 */ /* 0x000fea000383ffff */
[----:B------:R-:W-:-:S07]  /*07d0*/  IMAD.MOV.U32 R9, RZ, RZ, R12 ;  /* 0x000000ffff097224 */ /* 0x000fce00078e000c */
.L_x_159:
[----:B------:R-:W-:Y:S05]  /*07e0*/  @!P1 BRA `(.L_x_154) ;  /* 0x0000000000789947 */ /* 0x000fea0003800000 */
[----:B------:R-:W-:Y:S02]  /*07f0*/  ISETP.GE.U32.AND P0, PT, R11, 0x7, PT ;  /* 0x000000070b00780c */ /* 0x000fe40003f06070 */
[----:B------:R-:W-:-:S11]  /*0800*/  ISETP.NE.AND P1, PT, R6, RZ, PT ;  /* 0x000000ff0600720c */ /* 0x000fd60003f25270 */
[----:B------:R-:W-:Y:S05]  /*0810*/  @!P0 BRA `(.L_x_161) ;  /* 0x0000000000288947 */ /* 0x000fea0003800000 */
[C---:B012---:R-:W-:Y:S02]  /*0820*/  IMAD R10, R9.reuse, 0x400, R14 ;  /* 0x00000400090a7824 */ /* 0x047fe400078e020e */
[----:B------:R-:W-:-:S03]  /*0830*/  VIADD R9, R9, 0x8 ;  /* 0x0000000809097836 */ /* 0x000fc60000000000 */
[----:B------:R3:W-:Y:S04]  /*0840*/  STS [R10+0x200], RZ ;  /* 0x000200ff0a007388 */ /* 0x0007e80000000800 */
[----:B------:R3:W-:Y:S04]  /*0850*/  STS [R10+0x600], RZ ;  /* 0x000600ff0a007388 */ /* 0x0007e80000000800 */
[----:B------:R3:W-:Y:S04]  /*0860*/  STS [R10+0xa00], RZ ;  /* 0x000a00ff0a007388 */ /* 0x0007e80000000800 */
[----:B------:R3:W-:Y:S04]  /*0870*/  STS [R10+0xe00], RZ ;  /* 0x000e00ff0a007388 */ /* 0x0007e80000000800 */
[----:B------:R3:W-:Y:S04]  /*0880*/  STS [R10+0x1200], RZ ;  /* 0x001200ff0a007388 */ /* 0x0007e80000000800 */
[----:B------:R3:W-:Y:S04]  /*0890*/  STS [R10+0x1600], RZ ;  /* 0x001600ff0a007388 */ /* 0x0007e80000000800 */
[----:B------:R3:W-:Y:S04]  /*08a0*/  STS [R10+0x1a00], RZ ;  /* 0x001a00ff0a007388 */ /* 0x0007e80000000800 */
[----:B------:R3:W-:Y:S02]  /*08b0*/  STS [R10+0x1e00], RZ ;  /* 0x001e00ff0a007388 */ /* 0x0007e40000000800 */
.L_x_161:
[----:B------:R-:W-:Y:S05]  /*08c0*/  @!P1 BRA `(.L_x_154) ;  /* 0x0000000000409947 */ /* 0x000fea0003800000 */
[----:B------:R-:W-:Y:S02]  /*08d0*/  ISETP.GE.U32.AND P0, PT, R13, 0x3, PT ;  /* 0x000000030d00780c */ /* 0x000fe40003f06070 */
[----:B------:R-:W-:-:S11]  /*08e0*/  ISETP.NE.AND P1, PT, R7, RZ, PT ;  /* 0x000000ff0700720c */ /* 0x000fd60003f25270 */
[C---:B0123--:R-:W-:Y:S02]  /*08f0*/  @P0 IMAD R10, R9.reuse, 0x400, R14 ;  /* 0x00000400090a0824 */ /* 0x04ffe400078e020e */
[----:B------:R-:W-:-:S03]  /*0900*/  @P0 VIADD R9, R9, 0x4 ;  /* 0x0000000409090836 */ /* 0x000fc60000000000 */
[----:B------:R4:W-:Y:S04]  /*0910*/  @P0 STS [R10+0x200], RZ ;  /* 0x000200ff0a000388 */ /* 0x0009e80000000800 */
[----:B------:R4:W-:Y:S04]  /*0920*/  @P0 STS [R10+0x600], RZ ;  /* 0x000600ff0a000388 */ /* 0x0009e80000000800 */
[----:B------:R4:W-:Y:S04]  /*0930*/  @P0 STS [R10+0xa00], RZ ;  /* 0x000a00ff0a000388 */ /* 0x0009e80000000800 */
[----:B------:R4:W-:Y:S01]  /*0940*/  @P0 STS [R10+0xe00], RZ ;  /* 0x000e00ff0a000388 */ /* 0x0009e20000000800 */
[----:B------:R-:W-:Y:S05]  /*0950*/  @!P1 BRA `(.L_x_154) ;  /* 0x00000000001c9947 */ /* 0x000fea0003800000 */
[----:B------:R-:W-:Y:S01]  /*0960*/  IMAD R9, R9, 0x400, R14 ;  /* 0x0000040009097824 */ /* 0x000fe200078e020e */
[----:B------:R-:W-:-:S04]  /*0970*/  ISETP.NE.AND P0, PT, R7, 0x1, PT ;  /* 0x000000010700780c */ /* 0x000fc80003f05270 */
[----:B------:R0:W-:Y:S09]  /*0980*/  STS [R9+0x200], RZ ;  /* 0x000200ff09007388 */ /* 0x0001f20000000800 */
[----:B0-----:R-:W-:Y:S05]  /*0990*/  @!P0 BRA `(.L_x_154) ;  /* 0x00000000000c8947 */ /* 0x001fea0003800000 */
[----:B------:R-:W-:Y:S01]  /*09a0*/  ISETP.NE.AND P0, PT, R7, 0x2, PT ;  /* 0x000000020700780c */ /* 0x000fe20003f05270 */
[----:B------:R0:W-:-:S12]  /*09b0*/  STS [R9+0x600], RZ ;  /* 0x000600ff09007388 */ /* 0x0001d80000000800 */
[----:B------:R0:W-:Y:S02]  /*09c0*/  @P0 STS [R9+0xa00], RZ ;  /* 0x000a00ff09000388 */ /* 0x0001e40000000800 */
.L_x_154:
[----:B------:R-:W-:Y:S05]  /*09d0*/  BSYNC.RECONVERGENT B0 ;  /* 0x0000000000007941 */ /* 0x000fea0003800200 */
.L_x_153:
[----:B------:R-:W-:Y:S06]  /*09e0*/  BAR.SYNC.DEFER_BLOCKING 0x0 ;  /* 0x0000000000007b1d */ /* 0x000fec0000010000 */
[----:B------:R-:W5:Y:S02]  /*09f0*/  LDCU UR5, c[0x0][0x390] ;  /* 0x00007200ff0577ac */ /* 0x000f640008000800 */
[----:B-----5:R-:W-:-:S04]  /*0a00*/  UIMAD UR5, UR4, -0x40000000, UR5 ;  /* 0xc0000000040578a4 */ /* 0x020fc8000f8e0205 */
[----:B------:R-:W-:-:S04]  /*0a10*/  UISETP.LT.U32.AND UP0, UPT, UR5, 0x40000000, UPT ;  /* 0x400000000500788c */ /* 0x000fc8000bf01070 */
[----:B------:R-:W-:-:S04]  /*0a20*/  USEL UR8, UR5, 0x40000000, UP0 ;  /* 0x4000000005087887 */ /* 0x000fc80008000000 */
[----:B------:R-:W-:Y:S01]  /*0a30*/  UISETP.GE.U32.AND UP0, UPT, UR6, UR8, UPT ;  /* 0x000000080600728c */ /* 0x000fe2000bf06070 */
[----:B------:R-:W-:Y:S08]  /*0a40*/  BAR.SYNC.DEFER_BLOCKING 0x0 ;  /* 0x0000000000007b1d */ /* 0x000ff00000010000 */
[----:B------:R-:W-:Y:S05]  /*0a50*/  BRA.U UP0, `(.L_x_162) ;  /* 0x0000000d00f87547 */ /* 0x000fea000b800000 */
[----:B------:R-:W-:-:S05]  /*0a60*/  UMOV UR7, UR6 ;  /* 0x0000000600077c82 */ /* 0x000fca0008000000 */
.L_x_167:
[----:B-----5:R-:W5:Y:S01]  /*0a70*/  LDCU UR5, c[0x0][0x390] ;  /* 0x00007200ff0577ac */ /* 0x020f620008000800 */
[----:B------:R-:W-:Y:S02]  /*0a80*/  ULEA UR9, UR4, UR7, 0x1e ;  /* 0x0000000704097291 */ /* 0x000fe4000f8ef0ff */
[----:B------:R-:W-:-:S04]  /*0a90*/  ULEA UR7, UR14, UR7, 0xb ;  /* 0x000000070e077291 */ /* 0x000fc8000f8e58ff */
[----:B------:R-:W-:Y:S02]  /*0aa0*/  UISETP.GE.U32.AND UP1, UPT, UR7, UR8, UPT ;  /* 0x000000080700728c */ /* 0x000fe4000bf26070 */
[----:B-----5:R-:W-:-:S04]  /*0ab0*/  UIADD3 UR5, UPT, UPT, -UR9, UR5, URZ ;  /* 0x0000000509057290 */ /* 0x020fc8000fffe1ff */
[----:B------:R-:W-:-:S09]  /*0ac0*/  UISETP.GE.U32.AND UP0, UPT, UR5, 0x800, UPT ;  /* 0x000008000500788c */ /* 0x000fd2000bf06070 */
[----:B0-----:R-:W-:Y:S05]  /*0ad0*/  BRA.U !UP0, `(.L_x_163) ;  /* 0x0000000108507547 */ /* 0x001fea000b800000 */
[----:B01234-:R-:W0:Y:S01]  /*0ae0*/  LDC.64 R10, c[0x0][0x388] ;  /* 0x0000e200ff0a7b82 */ /* 0x01fe220000000a00 */
[----:B------:R-:W-:-:S04]  /*0af0*/  VIADD R9, R0, UR9 ;  /* 0x0000000900097c36 */ /* 0x000fc80008000000 */
[----:B0-----:R-:W-:-:S05]  /*0b00*/  IMAD.WIDE.U32 R10, R9, 0x4, R10 ;  /* 0x00000004090a7825 */ /* 0x001fca00078e000a */
        /* <DEDUP_REMOVED lines=17> */
.L_x_163:
[----:B01234-:R-:W0:Y:S01]  /*0c20*/  LDC.64 R10, c[0x0][0x388] ;  /* 0x0000e200ff0a7b82 */ /* 0x01fe220000000a00 */
[C---:B------:R-:W-:Y:S01]  /*0c30*/  ISETP.GE.AND P1, PT, R0.reuse, UR5, PT ;  /* 0x0000000500007c0c */ /* 0x040fe2000bf26270 */
[C---:B------:R-:W-:Y:S02]  /*0c40*/  VIADD R12, R0.reuse, 0x80 ;  /* 0x00000080000c7836 */ /* 0x040fe40000000000 */
[C---:B------:R-:W-:Y:S02]  /*0c50*/  VIADD R14, R0.reuse, 0x100 ;  /* 0x00000100000e7836 */ /* 0x040fe40000000000 */
[----:B------:R-:W-:Y:S01]  /*0c60*/  VIADD R13, R0, 0x180 ;  /* 0x00000180000d7836 */ /* 0x000fe20000000000 */
[----:B------:R-:W-:Y:S01]  /*0c70*/  ISETP.GE.AND P2, PT, R12, UR5, PT ;  /* 0x000000050c007c0c */ /* 0x000fe2000bf46270 */
[----:B------:R-:W-:Y:S01]  /*0c80*/  VIADD R9, R0, UR9 ;  /* 0x0000000900097c36 */ /* 0x000fe20008000000 */
[----:B------:R-:W-:Y:S01]  /*0c90*/  ISETP.GE.AND P3, PT, R14, UR5, PT ;  /* 0x000000050e007c0c */ /* 0x000fe2000bf66270 */
[C---:B------:R-:W-:Y:S01]  /*0ca0*/  VIADD R12, R0.reuse, 0x200 ;  /* 0x00000200000c7836 */ /* 0x040fe20000000000 */
[----:B------:R-:W-:Y:S01]  /*0cb0*/  ISETP.GE.AND P4, PT, R13, UR5, PT ;  /* 0x000000050d007c0c */ /* 0x000fe2000bf86270 */
[----:B------:R-:W-:-:S02]  /*0cc0*/  VIADD R13, R0, 0x280 ;  /* 0x00000280000d7836 */ /* 0x000fc40000000000 */
[----:B------:R-:W-:Y:S01]  /*0cd0*/  IMAD.MOV.U32 R24, RZ, RZ, -0x1 ;  /* 0xffffffffff187424 */ /* 0x000fe200078e00ff */
[----:B------:R-:W-:Y:S01]  /*0ce0*/  ISETP.GE.AND P5, PT, R12, UR5, PT ;  /* 0x000000050c007c0c */ /* 0x000fe2000bfa6270 */
[----:B------:R-:W-:Y:S01]  /*0cf0*/  IMAD.MOV.U32 R26, RZ, RZ, -0x1 ;  /* 0xffffffffff1a7424 */ /* 0x000fe200078e00ff */
[----:B------:R-:W-:Y:S01]  /*0d00*/  ISETP.GE.AND P0, PT, R13, UR5, PT ;  /* 0x000000050d007c0c */ /* 0x000fe2000bf06270 */
[----:B------:R-:W-:Y:S02]  /*0d10*/  IMAD.MOV.U32 R22, RZ, RZ, -0x1 ;  /* 0xffffffffff167424 */ /* 0x000fe400078e00ff */
[----:B------:R-:W-:Y:S02]  /*0d20*/  IMAD.MOV.U32 R23, RZ, RZ, -0x1 ;  /* 0xffffffffff177424 */ /* 0x000fe400078e00ff */
[----:B0-----:R-:W-:-:S04]  /*0d30*/  IMAD.WIDE.U32 R10, R9, 0x4, R10 ;  /* 0x00000004090a7825 */ /* 0x001fc800078e000a */
[C---:B------:R-:W-:Y:S01]  /*0d40*/  VIADD R9, R0.reuse, 0x380 ;  /* 0x0000038000097836 */ /* 0x040fe20000000000 */
[----:B------:R1:W5:Y:S01]  /*0d50*/  @!P1 LDG.E R24, desc[UR12][R10.64] ;  /* 0x0000000c0a189981 */ /* 0x000362000c1e1900 */
[----:B------:R-:W-:-:S03]  /*0d60*/  VIADD R12, R0, 0x480 ;  /* 0x00000480000c7836 */ /* 0x000fc60000000000 */
[----:B------:R-:W-:Y:S01]  /*0d70*/  ISETP.GE.AND P1, PT, R9, UR5, PT ;  /* 0x0000000509007c0c */ /* 0x000fe2000bf26270 */
[----:B------:R1:W5:Y:S01]  /*0d80*/  @!P2 LDG.E R26, desc[UR12][R10.64+0x200] ;  /* 0x0002000c0a1aa981 */ /* 0x000362000c1e1900 */
[----:B------:R-:W-:Y:S01]  /*0d90*/  LOP3.LUT R9, R0, 0x400, RZ, 0xfc, !PT ;  /* 0x0000040000097812 */ /* 0x000fe200078efcff */
[----:B------:R-:W-:Y:S01]  /*0da0*/  IMAD.MOV.U32 R25, RZ, RZ, -0x1 ;  /* 0xffffffffff197424 */ /* 0x000fe200078e00ff */
[----:B------:R-:W-:Y:S01]  /*0db0*/  ISETP.GE.AND P2, PT, R2, UR5, PT ;  /* 0x0000000502007c0c */ /* 0x000fe2000bf46270 */
[----:B------:R1:W5:Y:S01]  /*0dc0*/  @!P3 LDG.E R22, desc[UR12][R10.64+0x400] ;  /* 0x0004000c0a16b981 */ /* 0x000362000c1e1900 */
[----:B------:R-:W-:Y:S01]  /*0dd0*/  IMAD.MOV.U32 R21, RZ, RZ, -0x1 ;  /* 0xffffffffff157424 */ /* 0x000fe200078e00ff */
[----:B------:R-:W-:Y:S02]  /*0de0*/  ISETP.GE.AND P3, PT, R9, UR5, PT ;  /* 0x0000000509007c0c */ /* 0x000fe4000bf66270 */
[----:B------:R1:W5:Y:S01]  /*0df0*/  @!P4 LDG.E R23, desc[UR12][R10.64+0x600] ;  /* 0x0006000c0a17c981 */ /* 0x000362000c1e1900 */
[----:B------:R-:W-:Y:S01]  /*0e00*/  ISETP.GE.AND P4, PT, R12, UR5, PT ;  /* 0x000000050c007c0c */ /* 0x000fe2000bf86270 */
[----:B------:R-:W-:-:S02]  /*0e10*/  VIADD R9, R0, 0x580 ;  /* 0x0000058000097836 */ /* 0x000fc40000000000 */
[----:B------:R-:W-:Y:S01]  /*0e20*/  VIADD R12, R0, 0x600 ;  /* 0x00000600000c7836 */ /* 0x000fe20000000000 */
[----:B------:R1:W5:Y:S01]  /*0e30*/  @!P5 LDG.E R25, desc[UR12][R10.64+0x800] ;  /* 0x0008000c0a19d981 */ /* 0x000362000c1e1900 */
[----:B------:R-:W-:Y:S01]  /*0e40*/  IMAD.MOV.U32 R19, RZ, RZ, -0x1 ;  /* 0xffffffffff137424 */ /* 0x000fe200078e00ff */
[----:B------:R-:W-:Y:S02]  /*0e50*/  ISETP.GE.AND P5, PT, R9, UR5, PT ;  /* 0x0000000509007c0c */ /* 0x000fe4000bfa6270 */
[----:B------:R1:W5:Y:S01]  /*0e60*/  @!P0 LDG.E R21, desc[UR12][R10.64+0xa00] ;  /* 0x000a000c0a158981 */ /* 0x000362000c1e1900 */
[----:B------:R-:W-:Y:S01]  /*0e70*/  ISETP.GE.AND P0, PT, R12, UR5, PT ;  /* 0x000000050c007c0c */ /* 0x000fe2000bf06270 */
[----:B------:R-:W-:Y:S02]  /*0e80*/  IMAD.MOV.U32 R9, RZ, RZ, -0x1 ;  /* 0xffffffffff097424 */ /* 0x000fe400078e00ff */
[----:B------:R-:W-:Y:S01]  /*0e90*/  IMAD.MOV.U32 R12, RZ, RZ, -0x1 ;  /* 0xffffffffff0c7424 */ /* 0x000fe200078e00ff */
[----:B------:R1:W5:Y:S01]  /*0ea0*/  @!P2 LDG.E R19, desc[UR12][R10.64+0xc00] ;  /* 0x000c000c0a13a981 */ /* 0x000362000c1e1900 */
[----:B------:R-:W-:-:S02]  /*0eb0*/  IMAD.MOV.U32 R13, RZ, RZ, -0x1 ;  /* 0xffffffffff0d7424 */ /* 0x000fc400078e00ff */
[C---:B------:R-:W-:Y:S01]  /*0ec0*/  VIADD R14, R0.reuse, 0x680 ;  /* 0x00000680000e7836 */ /* 0x040fe20000000000 */
[----:B------:R1:W5:Y:S01]  /*0ed0*/  @!P1 LDG.E R9, desc[UR12][R10.64+0xe00] ;  /* 0x000e000c0a099981 */ /* 0x000362000c1e1900 */
[----:B------:R-:W-:Y:S01]  /*0ee0*/  VIADD R15, R0, 0x700 ;  /* 0x00000700000f7836 */ /* 0x000fe20000000000 */
[----:B------:R-:W-:Y:S02]  /*0ef0*/  ISETP.GE.AND P2, PT, R3, UR5, PT ;  /* 0x0000000503007c0c */ /* 0x000fe4000bf46270 */
[----:B------:R1:W5:Y:S01]  /*0f00*/  @!P3 LDG.E R12, desc[UR12][R10.64+0x1000] ;  /* 0x0010000c0a0cb981 */ /* 0x000362000c1e1900 */
[----:B------:R-:W-:Y:S02]  /*0f10*/  ISETP.GE.AND P1, PT, R14, UR5, PT ;  /* 0x000000050e007c0c */ /* 0x000fe4000bf26270 */
[----:B------:R-:W-:Y:S01]  /*0f20*/  ISETP.GE.AND P3, PT, R15, UR5, PT ;  /* 0x000000050f007c0c */ /* 0x000fe2000bf66270 */
[----:B------:R1:W5:Y:S01]  /*0f30*/  @!P4 LDG.E R13, desc[UR12][R10.64+0x1200] ;  /* 0x0012000c0a0dc981 */ /* 0x000362000c1e1900 */
[----:B------:R-:W-:Y:S01]  /*0f40*/  ISETP.GE.AND P4, PT, R4, UR5, PT ;  /* 0x0000000504007c0c */ /* 0x000fe2000bf86270 */
[----:B------:R-:W-:-:S02]  /*0f50*/  IMAD.MOV.U32 R14, RZ, RZ, -0x1 ;  /* 0xffffffffff0e7424 */ /* 0x000fc400078e00ff */
[----:B------:R-:W-:Y:S02]  /*0f60*/  IMAD.MOV.U32 R15, RZ, RZ, -0x1 ;  /* 0xffffffffff0f7424 */ /* 0x000fe400078e00ff */
[----:B------:R-:W-:Y:S02]  /*0f70*/  IMAD.MOV.U32 R16, RZ, RZ, -0x1 ;  /* 0xffffffffff107424 */ /* 0x000fe400078e00ff */
[----:B------:R-:W-:Y:S01]  /*0f80*/  IMAD.MOV.U32 R17, RZ, RZ, -0x1 ;  /* 0xffffffffff117424 */ /* 0x000fe200078e00ff */
[----:B------:R1:W5:Y:S01]  /*0f90*/  @!P2 LDG.E R14, desc[UR12][R10.64+0x1400] ;  /* 0x0014000c0a0ea981 */ /* 0x000362000c1e1900 */
[----:B------:R-:W-:Y:S02]  /*0fa0*/  IMAD.MOV.U32 R18, RZ, RZ, -0x1 ;  /* 0xffffffffff127424 */ /* 0x000fe400078e00ff */
[----:B------:R-:W-:Y:S01]  /*0fb0*/  IMAD.MOV.U32 R20, RZ, RZ, -0x1 ;  /* 0xffffffffff147424 */ /* 0x000fe200078e00ff */
[----:B------:R1:W5:Y:S04]  /*0fc0*/  @!P5 LDG.E R15, desc[UR12][R10.64+0x1600] ;  /* 0x0016000c0a0fd981 */ /* 0x000368000c1e1900 */
[----:B------:R1:W5:Y:S04]  /*0fd0*/  @!P0 LDG.E R16, desc[UR12][R10.64+0x1800] ;  /* 0x0018000c0a108981 */ /* 0x000368000c1e1900 */
[----:B------:R1:W5:Y:S04]  /*0fe0*/  @!P1 LDG.E R17, desc[UR12][R10.64+0x1a00] ;  /* 0x001a000c0a119981 */ /* 0x000368000c1e1900 */
[----:B------:R1:W5:Y:S04]  /*0ff0*/  @!P3 LDG.E R18, desc[UR12][R10.64+0x1c00] ;  /* 0x001c000c0a12b981 */ /* 0x000368000c1e1900 */
[----:B------:R1:W5:Y:S02]  /*1000*/  @!P4 LDG.E R20, desc[UR12][R10.64+0x1e00] ;  /* 0x001e000c0a14c981 */ /* 0x000364000c1e1900 */
.L_x_164:
[----:B01----:R-:W0:Y:S01]  /*1010*/  LDC R10, c[0x0][0x398] ;  /* 0x0000e600ff0a7b82 */ /* 0x003e220000000800 */
[----:B------:R-:W0:Y:S02]  /*1020*/  LDCU UR5, c[0x0][0x394] ;  /* 0x00007280ff0577ac */ /* 0x000e240008000800 */
[----:B0-----:R-:W-:-:S13]  /*1030*/  ISETP.GT.AND P0, PT, R10, UR5, PT ;  /* 0x000000050a007c0c */ /* 0x001fda000bf04270 */
[----:B------:R-:W-:Y:S05]  /*1040*/  @!P0 BRA `(.L_x_165) ;  /* 0x0000000800788947 */ /* 0x000fea0003800000 */
[----:B-----5:R-:W-:Y:S01]  /*1050*/  ISETP.GE.AND P0, PT, R24, RZ, PT ;  /* 0x000000ff1800720c */ /* 0x020fe20003f06270 */
[----:B------:R-:W0:Y:S01]  /*1060*/  S2UR UR9, SR_CgaCtaId ;  /* 0x00000000000979c3 */ /* 0x000e220000008800 */
[----:B------:R-:W-:Y:S01]  /*1070*/  ISETP.GE.AND P1, PT, R23, RZ, PT ;  /* 0x000000ff1700720c */ /* 0x000fe20003f26270 */
[----:B------:R-:W-:Y:S01]  /*1080*/  UMOV UR5, 0x400 ;  /* 0x0000040000057882 */ /* 0x000fe20000000000 */
[----:B------:R-:W-:Y:S01]  /*1090*/  SEL R11, RZ, 0x7fffffff, !P0 ;  /* 0x7fffffffff0b7807 */ /* 0x000fe20004000000 */
[----:B------:R-:W1:Y:S01]  /*10a0*/  LDCU UR10, c[0x0][0x394] ;  /* 0x00007280ff0a77ac */ /* 0x000e620008000800 */
[----:B------:R-:W-:Y:S02]  /*10b0*/  ISETP.GE.AND P0, PT, R26, RZ, PT ;  /* 0x000000ff1a00720c */ /* 0x000fe40003f06270 */
[----:B------:R-:W-:Y:S02]  /*10c0*/  LOP3.LUT R24, R11, R24, RZ, 0x3c, !PT ;  /* 0x000000180b187212 */ /* 0x000fe400078e3cff */
[----:B------:R-:W-:-:S02]  /*10d0*/  SEL R11, RZ, 0x7fffffff, !P0 ;  /* 0x7fffffffff0b7807 */ /* 0x000fc40004000000 */
[----:B------:R-:W-:Y:S02]  /*10e0*/  ISETP.GE.AND P0, PT, R22, RZ, PT ;  /* 0x000000ff1600720c */ /* 0x000fe40003f06270 */
[----:B------:R-:W-:Y:S02]  /*10f0*/  LOP3.LUT R11, R11, R26, RZ, 0x3c, !PT ;  /* 0x0000001a0b0b7212 */ /* 0x000fe400078e3cff */
[----:B------:R-:W-:Y:S02]  /*1100*/  SEL R26, RZ, 0x7fffffff, !P1 ;  /* 0x7fffffffff1a7807 */ /* 0x000fe40004800000 */
[----:B------:R-:W-:Y:S02]  /*1110*/  ISETP.GE.AND P2, PT, R25, RZ, PT ;  /* 0x000000ff1900720c */ /* 0x000fe40003f46270 */
[----:B------:R-:W-:Y:S02]  /*1120*/  LOP3.LUT R23, R26, R23, RZ, 0x3c, !PT ;  /* 0x000000171a177212 */ /* 0x000fe400078e3cff */
[----:B------:R-:W-:-:S02]  /*1130*/  SEL R27, RZ, 0x7fffffff, !P0 ;  /* 0x7fffffffff1b7807 */ /* 0x000fc40004000000 */
[----:B------:R-:W-:Y:S01]  /*1140*/  SEL R26, RZ, 0x7fffffff, !P2 ;  /* 0x7fffffffff1a7807 */ /* 0x000fe20005000000 */
[----:B0-----:R-:W-:Y:S01]  /*1150*/  ULEA UR9, UR9, UR5, 0x18 ;  /* 0x0000000509097291 */ /* 0x001fe2000f8ec0ff */
[----:B------:R-:W-:Y:S02]  /*1160*/  ISETP.GE.AND P0, PT, R21, RZ, PT ;  /* 0x000000ff1500720c */ /* 0x000fe40003f06270 */
[----:B------:R-:W-:Y:S01]  /*1170*/  LOP3.LUT R25, R26, R25, RZ, 0x3c, !PT ;  /* 0x000000191a197212 */ /* 0x000fe200078e3cff */
[----:B------:R-:W-:Y:S01]  /*1180*/  UMOV UR5, URZ ;  /* 0x000000ff00057c82 */ /* 0x000fe20008000000 */
[----:B------:R-:W-:Y:S02]  /*1190*/  SEL R26, RZ, 0x7fffffff, !P0 ;  /* 0x7fffffffff1a7807 */ /* 0x000fe40004000000 */
[----:B------:R-:W-:Y:S02]  /*11a0*/  ISETP.GE.AND P1, PT, R19, RZ, PT ;  /* 0x000000ff1300720c */ /* 0x000fe40003f26270 */
[----:B------:R-:W-:-:S02]  /*11b0*/  ISETP.GE.AND P2, PT, R9, RZ, PT ;  /* 0x000000ff0900720c */ /* 0x000fc40003f46270 */
[----:B------:R-:W-:Y:S02]  /*11c0*/  ISETP.GE.AND P0, PT, R12, RZ, PT ;  /* 0x000000ff0c00720c */ /* 0x000fe40003f06270 */
[----:B------:R-:W-:Y:S02]  /*11d0*/  LOP3.LUT R22, R27, R22, RZ, 0x3c, !PT ;  /* 0x000000161b167212 */ /* 0x000fe400078e3cff */
[----:B------:R-:W-:Y:S02]  /*11e0*/  LOP3.LUT R21, R26, R21, RZ, 0x3c, !PT ;  /* 0x000000151a157212 */ /* 0x000fe400078e3cff */
[----:B------:R-:W-:Y:S02]  /*11f0*/  SEL R28, RZ, 0x7fffffff, !P1 ;  /* 0x7fffffffff1c7807 */ /* 0x000fe40004800000 */
[----:B------:R-:W-:Y:S02]  /*1200*/  SEL R26, RZ, 0x7fffffff, !P2 ;  /* 0x7fffffffff1a7807 */ /* 0x000fe40005000000 */
[----:B------:R-:W-:-:S02]  /*1210*/  SEL R27, RZ, 0x7fffffff, !P0 ;  /* 0x7fffffffff1b7807 */ /* 0x000fc40004000000 */
[----:B------:R-:W-:Y:S02]  /*1220*/  ISETP.GE.AND P1, PT, R13, RZ, PT ;  /* 0x000000ff0d00720c */ /* 0x000fe40003f26270 */
[----:B------:R-:W-:Y:S02]  /*1230*/  ISETP.GE.AND P0, PT, R14, RZ, PT ;  /* 0x000000ff0e00720c */ /* 0x000fe40003f06270 */
[----:B------:R-:W-:Y:S02]  /*1240*/  LOP3.LUT R9, R26, R9, RZ, 0x3c, !PT ;  /* 0x000000091a097212 */ /* 0x000fe400078e3cff */
[----:B------:R-:W-:Y:S02]  /*1250*/  LOP3.LUT R12, R27, R12, RZ, 0x3c, !PT ;  /* 0x0000000c1b0c7212 */ /* 0x000fe400078e3cff */
        /* <DEDUP_REMOVED lines=9> */
[----:B------:R-:W-:Y:S02]  /*12f0*/  LOP3.LUT R16, R27, R16, RZ, 0x3c, !PT ;  /* 0x000000101b107212 */ /* 0x000fe400078e3cff */
[----:B------:R-:W-:Y:S02]  /*1300*/  SEL R27, RZ, 0x7fffffff, !P1 ;  /* 0x7fffffffff1b7807 */ /* 0x000fe40004800000 */
[----:B------:R-:W-:Y:S02]  /*1310*/  ISETP.GE.AND P2, PT, R20, RZ, PT ;  /* 0x000000ff1400720c */ /* 0x000fe40003f46270 */
[----:B------:R-:W-:Y:S02]  /*1320*/  ISETP.GE.AND P0, PT, R17, RZ, PT ;  /* 0x000000ff1100720c */ /* 0x000fe40003f06270 */
[----:B------:R-:W-:-:S02]  /*1330*/  LOP3.LUT R18, R27, R18, RZ, 0x3c, !PT ;  /* 0x000000121b127212 */ /* 0x000fc400078e3cff */
[----:B------:R-:W-:Y:S02]  /*1340*/  SEL R27, RZ, 0x7fffffff, !P2 ;  /* 0x7fffffffff1b7807 */ /* 0x000fe40005000000 */
[----:B------:R-:W-:Y:S02]  /*1350*/  ISETP.NE.AND P1, PT, R24, 0x7fffffff, PT ;  /* 0x7fffffff1800780c */ /* 0x000fe40003f25270 */
[----:B------:R-:W-:Y:S02]  /*1360*/  ISETP.NE.AND P2, PT, R11, 0x7fffffff, PT ;  /* 0x7fffffff0b00780c */ /* 0x000fe40003f45270 */
[----:B------:R-:W-:Y:S02]  /*1370*/  ISETP.NE.AND P3, PT, R22, 0x7fffffff, PT ;  /* 0x7fffffff1600780c */ /* 0x000fe40003f65270 */
[----:B------:R-:W-:Y:S02]  /*1380*/  ISETP.NE.AND P4, PT, R23, 0x7fffffff, PT ;  /* 0x7fffffff1700780c */ /* 0x000fe40003f85270 */
[----:B------:R-:W-:-:S02]  /*1390*/  LOP3.LUT R19, R28, R19, RZ, 0x3c, !PT ;  /* 0x000000131c137212 */ /* 0x000fc400078e3cff */
[----:B------:R-:W-:Y:S02]  /*13a0*/  LOP3.LUT R15, R26, R15, RZ, 0x3c, !PT ;  /* 0x0000000f1a0f7212 */ /* 0x000fe400078e3cff */
[----:B------:R-:W-:Y:S02]  /*13b0*/  SEL R26, RZ, 0x7fffffff, !P0 ;  /* 0x7fffffffff1a7807 */ /* 0x000fe40004000000 */
[----:B------:R-:W-:Y:S02]  /*13c0*/  SEL R24, R24, 0x80000000, P1 ;  /* 0x8000000018187807 */ /* 0x000fe40000800000 */
[----:B------:R-:W-:Y:S02]  /*13d0*/  SEL R11, R11, 0x80000000, P2 ;  /* 0x800000000b0b7807 */ /* 0x000fe40001000000 */
[----:B------:R-:W-:Y:S02]  /*13e0*/  SEL R22, R22, 0x80000000, P3 ;  /* 0x8000000016167807 */ /* 0x000fe40001800000 */
[----:B------:R-:W-:-:S02]  /*13f0*/  SEL R23, R23, 0x80000000, P4 ;  /* 0x8000000017177807 */ /* 0x000fc40002000000 */
[----:B------:R-:W-:Y:S02]  /*1400*/  ISETP.NE.AND P5, PT, R25, 0x7fffffff, PT ;  /* 0x7fffffff1900780c */ /* 0x000fe40003fa5270 */
[----:B------:R-:W-:Y:S02]  /*1410*/  ISETP.NE.AND P0, PT, R21, 0x7fffffff, PT ;  /* 0x7fffffff1500780c */ /* 0x000fe40003f05270 */
[----:B------:R-:W-:Y:S02]  /*1420*/  ISETP.NE.AND P1, PT, R19, 0x7fffffff, PT ;  /* 0x7fffffff1300780c */ /* 0x000fe40003f25270 */
[----:B------:R-:W-:Y:S02]  /*1430*/  ISETP.NE.AND P2, PT, R9, 0x7fffffff, PT ;  /* 0x7fffffff0900780c */ /* 0x000fe40003f45270 */
[----:B------:R-:W-:Y:S02]  /*1440*/  ISETP.NE.AND P3, PT, R12, 0x7fffffff, PT ;  /* 0x7fffffff0c00780c */ /* 0x000fe40003f65270 */
[----:B------:R-:W-:-:S02]  /*1450*/  ISETP.NE.AND P4, PT, R13, 0x7fffffff, PT ;  /* 0x7fffffff0d00780c */ /* 0x000fc40003f85270 */
[----:B------:R-:W-:Y:S02]  /*1460*/  LOP3.LUT R17, R26, R17, RZ, 0x3c, !PT ;  /* 0x000000111a117212 */ /* 0x000fe400078e3cff */
[----:B------:R-:W-:Y:S02]  /*1470*/  LOP3.LUT R20, R27, R20, RZ, 0x3c, !PT ;  /* 0x000000141b147212 */ /* 0x000fe400078e3cff */
[----:B------:R-:W-:Y:S02]  /*1480*/  SEL R25, R25, 0x80000000, P5 ;  /* 0x8000000019197807 */ /* 0x000fe40002800000 */
[----:B------:R-:W-:Y:S02]  /*1490*/  SEL R21, R21, 0x80000000, P0 ;  /* 0x8000000015157807 */ /* 0x000fe40000000000 */
[----:B------:R-:W-:Y:S02]  /*14a0*/  SEL R19, R19, 0x80000000, P1 ;  /* 0x8000000013137807 */ /* 0x000fe40000800000 */
[----:B------:R-:W-:-:S02]  /*14b0*/  SEL R9, R9, 0x80000000, P2 ;  /* 0x8000000009097807 */ /* 0x000fc40001000000 */
[----:B------:R-:W-:Y:S02]  /*14c0*/  SEL R12, R12, 0x80000000, P3 ;  /* 0x800000000c0c7807 */ /* 0x000fe40001800000 */
[----:B------:R-:W-:Y:S02]  /*14d0*/  SEL R13, R13, 0x80000000, P4 ;  /* 0x800000000d0d7807 */ /* 0x000fe40002000000 */
[----:B------:R-:W-:Y:S02]  /*14e0*/  ISETP.NE.AND P5, PT, R14, 0x7fffffff, PT ;  /* 0x7fffffff0e00780c */ /* 0x000fe40003fa5270 */
[----:B------:R-:W-:Y:S02]  /*14f0*/  ISETP.NE.AND P0, PT, R15, 0x7fffffff, PT ;  /* 0x7fffffff0f00780c */ /* 0x000fe40003f05270 */
[----:B------:R-:W-:Y:S02]  /*1500*/  ISETP.NE.AND P1, PT, R16, 0x7fffffff, PT ;  /* 0x7fffffff1000780c */ /* 0x000fe40003f25270 */
[----:B------:R-:W-:-:S02]  /*1510*/  ISETP.NE.AND P2, PT, R17, 0x7fffffff, PT ;  /* 0x7fffffff1100780c */ /* 0x000fc40003f45270 */
[----:B------:R-:W-:Y:S02]  /*1520*/  ISETP.NE.AND P3, PT, R18, 0x7fffffff, PT ;  /* 0x7fffffff1200780c */ /* 0x000fe40003f65270 */
[----:B------:R-:W-:Y:S02]  /*1530*/  ISETP.NE.AND P4, PT, R20, 0x7fffffff, PT ;  /* 0x7fffffff1400780c */ /* 0x000fe40003f85270 */
[----:B------:R-:W-:Y:S02]  /*1540*/  SEL R14, R14, 0x80000000, P5 ;  /* 0x800000000e0e7807 */ /* 0x000fe40002800000 */
[----:B------:R-:W-:Y:S02]  /*1550*/  SEL R15, R15, 0x80000000, P0 ;  /* 0x800000000f0f7807 */ /* 0x000fe40000000000 */
[----:B------:R-:W-:Y:S02]  /*1560*/  SEL R16, R16, 0x80000000, P1 ;  /* 0x8000000010107807 */ /* 0x000fe40000800000 */
[----:B------:R-:W-:-:S02]  /*1570*/  SEL R17, R17, 0x80000000, P2 ;  /* 0x8000000011117807 */ /* 0x000fc40001000000 */
[----:B------:R-:W-:Y:S02]  /*1580*/  SEL R18, R18, 0x80000000, P3 ;  /* 0x8000000012127807 */ /* 0x000fe40001800000 */
[----:B-1----:R-:W-:-:S07]  /*1590*/  SEL R20, R20, 0x80000000, P4 ;  /* 0x8000000014147807 */ /* 0x002fce0002000000 */
.L_x_166:
[----:B------:R-:W-:Y:S01]  /*15a0*/  IMAD R27, RZ, RZ, -UR10 ;  /* 0x8000000aff1b7e24 */ /* 0x000fe2000f8e02ff */
[----:B------:R-:W-:Y:S01]  /*15b0*/  ULEA UR11, UR5, UR9, 0xa ;  /* 0x00000009050b7291 */ /* 0x000fe2000f8e50ff */
[----:B0-----:R-:W-:Y:S01]  /*15c0*/  SHF.R.U32.HI R29, RZ, UR10, R11 ;  /* 0x0000000aff1d7c19 */ /* 0x001fe2000801160b */
[----:B------:R-:W-:Y:S01]  /*15d0*/  UIADD3 UR5, UPT, UPT, UR5, 0x1, URZ ;  /* 0x0000000105057890 */ /* 0x000fe2000fffe0ff */
[----:B------:R-:W-:Y:S02]  /*15e0*/  SHF.R.U32.HI R28, RZ, UR10, R22 ;  /* 0x0000000aff1c7c19 */ /* 0x000fe40008011616 */
[----:B------:R-:W-:Y:S01]  /*15f0*/  VIADDMNMX R26, R27, R10, 0x8, PT ;  /* 0x000000081b1a7446 */ /* 0x000fe2000380010a */
[----:B------:R-:W-:-:S05]  /*1600*/  IMAD.MOV.U32 R27, RZ, RZ, -0x1 ;  /* 0xffffffffff1b7424 */ /* 0x000fca00078e00ff */
[----:B------:R-:W-:Y:S02]  /*1610*/  SHF.L.U32 R26, R27, R26, RZ ;  /* 0x0000001a1b1a7219 */ /* 0x000fe400000006ff */
[----:B------:R-:W-:Y:S02]  /*1620*/  SHF.R.U32.HI R27, RZ, UR10, R24 ;  /* 0x0000000aff1b7c19 */ /* 0x000fe40008011618 */
[-C--:B------:R-:W-:Y:S02]  /*1630*/  LOP3.LUT R29, R29, R26.reuse, RZ, 0x30, !PT ;  /* 0x0000001a1d1d7212 */ /* 0x080fe400078e30ff */
[-C--:B------:R-:W-:Y:S02]  /*1640*/  LOP3.LUT R27, R27, R26.reuse, RZ, 0x30, !PT ;  /* 0x0000001a1b1b7212 */ /* 0x080fe400078e30ff */
[----:B------:R-:W-:Y:S02]  /*1650*/  LOP3.LUT R28, R28, R26, RZ, 0x30, !PT ;  /* 0x0000001a1c1c7212 */ /* 0x000fe400078e30ff */
[----:B------:R-:W-:-:S02]  /*1660*/  LEA R27, R27, UR11, 0x2 ;  /* 0x0000000b1b1b7c11 */ /* 0x000fc4000f8e10ff */
[----:B------:R-:W-:Y:S02]  /*1670*/  LEA R29, R29, UR11, 0x2 ;  /* 0x0000000b1d1d7c11 */ /* 0x000fe4000f8e10ff */
[----:B------:R-:W-:Y:S01]  /*1680*/  LEA R28, R28, UR11, 0x2 ;  /* 0x0000000b1c1c7c11 */ /* 0x000fe2000f8e10ff */
[----:B------:R0:W-:Y:S04]  /*1690*/  ATOMS.POPC.INC.32 RZ, [R27+URZ] ;  /* 0x000000001bff7f8c */ /* 0x0001e8000d8000ff */
[----:B------:R-:W-:Y:S01]  /*16a0*/  ATOMS.POPC.INC.32 RZ, [R29+URZ] ;  /* 0x000000001dff7f8c */ /* 0x000fe2000d8000ff */
[----:B0-----:R-:W-:-:S03]  /*16b0*/  SHF.R.U32.HI R27, RZ, UR10, R23 ;  /* 0x0000000aff1b7c19 */ /* 0x001fc60008011617 */
[----:B------:R-:W-:Y:S01]  /*16c0*/  ATOMS.POPC.INC.32 RZ, [R28+URZ] ;  /* 0x000000001cff7f8c */ /* 0x000fe2000d8000ff */
[----:B------:R-:W-:-:S04]  /*16d0*/  LOP3.LUT R27, R27, R26, RZ, 0x30, !PT ;  /* 0x0000001a1b1b7212 */ /* 0x000fc800078e30ff */
[----:B------:R-:W-:-:S05]  /*16e0*/  LEA R27, R27, UR11, 0x2 ;  /* 0x0000000b1b1b7c11 */ /* 0x000fca000f8e10ff */
[----:B------:R0:W-:Y:S02]  /*16f0*/  ATOMS.POPC.INC.32 RZ, [R27+URZ] ;  /* 0x000000001bff7f8c */ /* 0x0001e4000d8000ff */
[----:B0-----:R-:W-:-:S04]  /*1700*/  SHF.R.U32.HI R27, RZ, UR10, R25 ;  /* 0x0000000aff1b7c19 */ /* 0x001fc80008011619 */
[----:B------:R-:W-:-:S04]  /*1710*/  LOP3.LUT R27, R27, R26, RZ, 0x30, !PT ;  /* 0x0000001a1b1b7212 */ /* 0x000fc800078e30ff */
[----:B------:R-:W-:Y:S02]  /*1720*/  LEA R29, R27, UR11, 0x2 ;  /* 0x0000000b1b1d7c11 */ /* 0x000fe4000f8e10ff */
[----:B------:R-:W-:-:S03]  /*1730*/  SHF.R.U32.HI R27, RZ, UR10, R21 ;  /* 0x0000000aff1b7c19 */ /* 0x000fc60008011615 */
[----:B------:R-:W-:Y:S01]  /*1740*/  ATOMS.POPC.INC.32 RZ, [R29+URZ] ;  /* 0x000000001dff7f8c */ /* 0x000fe2000d8000ff */
[----:B------:R-:W-:-:S04]  /*1750*/  LOP3.LUT R27, R27, R26, RZ, 0x30, !PT ;  /* 0x0000001a1b1b7212 */ /* 0x000fc800078e30ff */
[----:B------:R-:W-:Y:S02]  /*1760*/  LEA R28, R27, UR11, 0x2 ;  /* 0x0000000b1b1c7c11 */ /* 0x000fe4000f8e10ff */
[----:B------:R-:W-:-:S03]  /*1770*/  SHF.R.U32.HI R27, RZ, UR10, R19 ;  /* 0x0000000aff1b7c19 */ /* 0x000fc60008011613 */
        /* <DEDUP_REMOVED lines=32> */
[----:B------:R0:W-:Y:S01]  /*1980*/  ATOMS.POPC.INC.32 RZ, [R29+URZ] ;  /* 0x000000001dff7f8c */ /* 0x0001e2000d8000ff */
[----:B------:R-:W-:-:S04]  /*1990*/  LOP3.LUT R27, R27, R26, RZ, 0x30, !PT ;  /* 0x0000001a1b1b7212 */ /* 0x000fc800078e30ff */
[----:B------:R-:W-:Y:S02]  /*19a0*/  LEA R28, R27, UR11, 0x2 ;  /* 0x0000000b1b1c7c11 */ /* 0x000fe4000f8e10ff */
[----:B------:R-:W-:Y:S01]  /*19b0*/  SHF.R.U32.HI R27, RZ, UR10, R20 ;  /* 0x0000000aff1b7c19 */ /* 0x000fe20008011614 */
[----:B------:R-:W-:Y:S02]  /*19c0*/  UIADD3 UR10, UPT, UPT, UR10, 0x8, URZ ;  /* 0x000000080a0a7890 */ /* 0x000fe4000fffe0ff */
[----:B------:R0:W-:Y:S01]  /*19d0*/  ATOMS.POPC.INC.32 RZ, [R28+URZ] ;  /* 0x000000001cff7f8c */ /* 0x0001e2000d8000ff */
[----:B------:R-:W-:-:S03]  /*19e0*/  LOP3.LUT R26, R27, R26, RZ, 0x30, !PT ;  /* 0x0000001a1b1a7212 */ /* 0x000fc600078e30ff */
[----:B------:R-:W-:Y:S02]  /*19f0*/  ISETP.LE.AND P0, PT, R10, UR10, PT ;  /* 0x0000000a0a007c0c */ /* 0x000fe4000bf03270 */
[----:B------:R-:W-:-:S05]  /*1a00*/  LEA R26, R26, UR11, 0x2 ;  /* 0x0000000b1a1a7c11 */ /* 0x000fca000f8e10ff */
[----:B------:R0:W-:Y:S06]  /*1a10*/  ATOMS.POPC.INC.32 RZ, [R26+URZ] ;  /* 0x000000001aff7f8c */ /* 0x0001ec000d8000ff */
[----:B------:R-:W-:Y:S05]  /*1a20*/  @!P0 BRA `(.L_x_166) ;  /* 0xfffffff800dc8947 */ /* 0x000fea000383ffff */
.L_x_165:
[----:B------:R-:W-:Y:S05]  /*1a30*/  BRA.U !UP1, `(.L_x_167) ;  /* 0xfffffff1090c7547 */ /* 0x000fea000b83ffff */
.L_x_162:
[----:B------:R-:W-:Y:S01]  /*1a40*/  BAR.SYNC.DEFER_BLOCKING 0x0 ;  /* 0x0000000000007b1d */ /* 0x000fe20000010000 */
[----:B------:R-:W-:-:S05]  /*1a50*/  ISETP.NE.AND P0, PT, R8, RZ, PT ;  /* 0x000000ff0800720c */ /* 0x000fca0003f05270 */
[----:B------:R-:W-:Y:S08]  /*1a60*/  BSSY.RECONVERGENT B0, `(.L_x_168) ;  /* 0x0000141000007945 */ /* 0x000ff00003800200 */
[----:B------:R-:W-:Y:S05]  /*1a70*/  @P0 BRA `(.L_x_169) ;  /* 0x0000001000fc0947 */ /* 0x000fea0003800000 */
[----:B0-2--5:R-:W0:Y:S01]  /*1a80*/  LDC R9, c[0x0][0x398] ;  /* 0x0000e600ff097b82 */ /* 0x025e220000000800 */
[----:B------:R-:W-:Y:S01]  /*1a90*/  ISETP.GE.U32.AND P0, PT, R5, 0x7, PT ;  /* 0x000000070500780c */ /* 0x000fe20003f06070 */
[----:B------:R-:W-:-:S06]  /*1aa0*/  UMOV UR5, 0x400 ;  /* 0x0000040000057882 */ /* 0x000fcc0000000000 */
[----:B-1-34-:R-:W0:Y:S08]  /*1ab0*/  LDC R10, c[0x0][0x394] ;  /* 0x0000e500ff0a7b82 */ /* 0x01ae300000000800 */
        /* <DEDUP_REMOVED lines=10> */
[----:B------:R-:W0:Y:S01]  /*1b60*/  LDC.64 R14, c[0x0][0x380] ;  /* 0x0000e000ff0e7b82 */ /* 0x000e220000000a00 */
[----:B------:R-:W-:-:S07]  /*1b70*/  IMAD.MOV.U32 R9, RZ, RZ, RZ ;  /* 0x000000ffff097224 */ /* 0x000fce00078e00ff */
.L_x_187:
[----:B01234-:R-:W-:Y:S01]  /*1b80*/  IMAD R16, R9, 0x400, R10 ;  /* 0x0000040009107824 */ /* 0x01ffe200078e020a */
[----:B------:R-:W-:Y:S04]  /*1b90*/  BSSY.RECONVERGENT B1, `(.L_x_171) ;  /* 0x000000e000017945 */ /* 0x000fe80003800200 */
[----:B------:R-:W1:Y:S04]  /*1ba0*/  LDS R29, [R16] ;  /* 0x00000000101d7984 */ /* 0x000e680000000800 */
[----:B------:R2:W3:Y:S04]  /*1bb0*/  LDS R27, [R16+0x400] ;  /* 0x00040000101b7984 */ /* 0x0004e80000000800 */
[----:B------:R2:W4:Y:S04]  /*1bc0*/  LDS R25, [R16+0x800] ;  /* 0x0008000010197984 */ /* 0x0005280000000800 */
[----:B------:R2:W0:Y:S04]  /*1bd0*/  LDS R23, [R16+0xc00] ;  /* 0x000c000010177984 */ /* 0x0004280000000800 */
[----:B------:R2:W0:Y:S04]  /*1be0*/  LDS R21, [R16+0x1000] ;  /* 0x0010000010157984 */ /* 0x0004280000000800 */
[----:B------:R2:W0:Y:S04]  /*1bf0*/  LDS R19, [R16+0x1400] ;  /* 0x0014000010137984 */ /* 0x0004280000000800 */
[----:B------:R2:W0:Y:S04]  /*1c00*/  LDS R13, [R16+0x1800] ;  /* 0x00180000100d7984 */ /* 0x0004280000000800 */
[----:B------:R2:W0:Y:S01]  /*1c10*/  LDS R18, [R16+0x1c00] ;  /* 0x001c000010127984 */ /* 0x0004220000000800 */
[----:B-1----:R-:W-:-:S13]  /*1c20*/  ISETP.NE.AND P0, PT, R29, RZ, PT ;  /* 0x000000ff1d00720c */ /* 0x002fda0003f05270 */
[----:B--234-:R-:W-:Y:S05]  /*1c30*/  @!P0 BRA `(.L_x_172) ;  /* 0x00000000000c8947 */ /* 0x01cfea0003800000 */
[----:B------:R-:W-:-:S04]  /*1c40*/  IMAD R17, R9, 0x100, R0 ;  /* 0x0000010009117824 */ /* 0x000fc800078e0200 */
[----:B0-----:R-:W-:-:S05]  /*1c50*/  IMAD.WIDE.U32 R16, R17, 0x4, R14 ;  /* 0x0000000411107825 */ /* 0x001fca00078e000e */
[----:B------:R1:W-:Y:S02]  /*1c60*/  REDG.E.ADD.STRONG.GPU desc[UR12][R16.64], R29 ;  /* 0x0000001d1000798e */ /* 0x0003e4000c12e10c */
.L_x_172:
[----:B------:R-:W-:Y:S05]  /*1c70*/  BSYNC.RECONVERGENT B1 ;  /* 0x0000000000017941 */ /* 0x000fea0003800200 */
.L_x_171:
[----:B------:R-:W-:Y:S01]  /*1c80*/  ISETP.NE.AND P6, PT, R27, RZ, PT ;  /* 0x000000ff1b00720c */ /* 0x000fe20003fc5270 */
[----:B------:R-:W-:Y:S01]  /*1c90*/  BSSY.RECONVERGENT B1, `(.L_x_173) ;  /* 0x000000c000017945 */ /* 0x000fe20003800200 */
[----:B------:R-:W-:Y:S02]  /*1ca0*/  ISETP.NE.AND P0, PT, R25, RZ, PT ;  /* 0x000000ff1900720c */ /* 0x000fe40003f05270 */
[----:B0-----:R-:W-:Y:S02]  /*1cb0*/  ISETP.NE.AND P1, PT, R23, RZ, PT ;  /* 0x000000ff1700720c */ /* 0x001fe40003f25270 */
[----:B------:R-:W-:Y:S02]  /*1cc0*/  ISETP.NE.AND P2, PT, R21, RZ, PT ;  /* 0x000000ff1500720c */ /* 0x000fe40003f45270 */
[----:B------:R-:W-:Y:S02]  /*1cd0*/  ISETP.NE.AND P3, PT, R19, RZ, PT ;  /* 0x000000ff1300720c */ /* 0x000fe40003f65270 */
[----:B------:R-:W-:-:S02]  /*1ce0*/  ISETP.NE.AND P4, PT, R13, RZ, PT ;  /* 0x000000ff0d00720c */ /* 0x000fc40003f85270 */
[----:B------:R-:W-:Y:S01]  /*1cf0*/  ISETP.NE.AND P5, PT, R18, RZ, PT ;  /* 0x000000ff1200720c */ /* 0x000fe20003fa5270 */
[----:B------:R-:W-:-:S12]  /*1d00*/  @!P6 BRA `(.L_x_174) ;  /* 0x000000000010e947 */ /* 0x000fd80003800000 */
[----:B-1----:R-:W-:-:S04]  /*1d10*/  IMAD R17, R9, 0x100, R0 ;  /* 0x0000010009117824 */ /* 0x002fc800078e0200 */
[----:B------:R-:W-:-:S04]  /*1d20*/  VIADD R17, R17, 0x100 ;  /* 0x0000010011117836 */ /* 0x000fc80000000000 */
[----:B------:R-:W-:-:S05]  /*1d30*/  IMAD.WIDE.U32 R16, R17, 0x4, R14 ;  /* 0x0000000411107825 */ /* 0x000fca00078e000e */
[----:B------:R0:W-:Y:S02]  /*1d40*/  REDG.E.ADD.STRONG.GPU desc[UR12][R16.64], R27 ;  /* 0x0000001b1000798e */ /* 0x0001e4000c12e10c */
.L_x_174:
[----:B------:R-:W-:Y:S05]  /*1d50*/  BSYNC.RECONVERGENT B1 ;  /* 0x0000000000017941 */ /* 0x000fea0003800200 */
.L_x_173:
[----:B------:R-:W-:Y:S04]  /*1d60*/  BSSY.RECONVERGENT B1, `(.L_x_175) ;  /* 0x0000006000017945 */ /* 0x000fe80003800200 */
[----:B------:R-:W-:Y:S05]  /*1d70*/  @!P0 BRA `(.L_x_176) ;  /* 0x0000000000108947 */ /* 0x000fea0003800000 */
[----:B01----:R-:W-:-:S04]  /*1d80*/  IMAD R17, R9, 0x100, R0 ;  /* 0x0000010009117824 */ /* 0x003fc800078e0200 */
[----:B------:R-:W-:-:S04]  /*1d90*/  VIADD R17, R17, 0x200 ;  /* 0x0000020011117836 */ /* 0x000fc80000000000 */
[----:B------:R-:W-:-:S05]  /*1da0*/  IMAD.WIDE.U32 R16, R17, 0x4, R14 ;  /* 0x0000000411107825 */ /* 0x000fca00078e000e */
[----:B------:R2:W-:Y:S02]  /*1db0*/  REDG.E.ADD.STRONG.GPU desc[UR12][R16.64], R25 ;  /* 0x000000191000798e */ /* 0x0005e4000c12e10c */
.L_x_176:
[----:B------:R-:W-:Y:S05]  /*1dc0*/  BSYNC.RECONVERGENT B1 ;  /* 0x0000000000017941 */ /* 0x000fea0003800200 */
.L_x_175:
[----:B------:R-:W-:Y:S04]  /*1dd0*/  BSSY.RECONVERGENT B1, `(.L_x_177) ;  /* 0x0000006000017945 */ /* 0x000fe80003800200 */
[----:B------:R-:W-:Y:S05]  /*1de0*/  @!P1 BRA `(.L_x_178) ;  /* 0x0000000000109947 */ /* 0x000fea0003800000 */
[----:B012---:R-:W-:-:S04]  /*1df0*/  IMAD R17, R9, 0x100, R0 ;  /* 0x0000010009117824 */ /* 0x007fc800078e0200 */
[----:B------:R-:W-:-:S04]  /*1e00*/  VIADD R17, R17, 0x300 ;  /* 0x0000030011117836 */ /* 0x000fc80000000000 */
[----:B------:R-:W-:-:S05]  /*1e10*/  IMAD.WIDE.U32 R16, R17, 0x4, R14 ;  /* 0x0000000411107825 */ /* 0x000fca00078e000e */
[----:B------:R3:W-:Y:S02]  /*1e20*/  REDG.E.ADD.STRONG.GPU desc[UR12][R16.64], R23 ;  /* 0x000000171000798e */ /* 0x0007e4000c12e10c */
.L_x_178:
[----:B------:R-:W-:Y:S05]  /*1e30*/  BSYNC.RECONVERGENT B1 ;  /* 0x0000000000017941 */ /* 0x000fea0003800200 */
.L_x_177:
[----:B------:R-:W-:Y:S04]  /*1e40*/  BSSY.RECONVERGENT B1, `(.L_x_179) ;  /* 0x0000006000017945 */ /* 0x000fe80003800200 */
[----:B------:R-:W-:Y:S05]  /*1e50*/  @!P2 BRA `(.L_x_180) ;  /* 0x000000000010a947 */ /* 0x000fea0003800000 */
[----:B0123--:R-:W-:-:S04]  /*1e60*/  IMAD R17, R9, 0x100, R0 ;  /* 0x0000010009117824 */ /* 0x00ffc800078e0200 */
[----:B------:R-:W-:-:S04]  /*1e70*/  VIADD R17, R17, 0x400 ;  /* 0x0000040011117836 */ /* 0x000fc80000000000 */
[----:B------:R-:W-:-:S05]  /*1e80*/  IMAD.WIDE.U32 R16, R17, 0x4, R14 ;  /* 0x0000000411107825 */ /* 0x000fca00078e000e */
[----:B------:R4:W-:Y:S02]  /*1e90*/  REDG.E.ADD.STRONG.GPU desc[UR12][R16.64], R21 ;  /* 0x000000151000798e */ /* 0x0009e4000c12e10c */
.L_x_180:
[----:B------:R-:W-:Y:S05]  /*1ea0*/  BSYNC.RECONVERGENT B1 ;  /* 0x0000000000017941 */ /* 0x000fea0003800200 */
.L_x_179:
[----:B------:R-:W-:Y:S04]  /*1eb0*/  BSSY.RECONVERGENT B1, `(.L_x_181) ;  /* 0x0000006000017945 */ /* 0x000fe80003800200 */
[----:B------:R-:W-:Y:S05]  /*1ec0*/  @!P3 BRA `(.L_x_182) ;  /* 0x000000000010b947 */ /* 0x000fea0003800000 */
[----:B01234-:R-:W-:-:S04]  /*1ed0*/  IMAD R17, R9, 0x100, R0 ;  /* 0x0000010009117824 */ /* 0x01ffc800078e0200 */
[----:B------:R-:W-:-:S04]  /*1ee0*/  VIADD R17, R17, 0x500 ;  /* 0x0000050011117836 */ /* 0x000fc80000000000 */
[----:B------:R-:W-:-:S05]  /*1ef0*/  IMAD.WIDE.U32 R16, R17, 0x4, R14 ;  /* 0x0000000411107825 */ /* 0x000fca00078e000e */
[----:B------:R0:W-:Y:S02]  /*1f00*/  REDG.E.ADD.STRONG.GPU desc[UR12][R16.64], R19 ;  /* 0x000000131000798e */ /* 0x0001e4000c12e10c */
.L_x_182:
[----:B------:R-:W-:Y:S05]  /*1f10*/  BSYNC.RECONVERGENT B1 ;  /* 0x0000000000017941 */ /* 0x000fea0003800200 */
.L_x_181:
[----:B------:R-:W-:Y:S04]  /*1f20*/  BSSY.RECONVERGENT B1, `(.L_x_183) ;  /* 0x0000006000017945 */ /* 0x000fe80003800200 */
[----:B------:R-:W-:Y:S05]  /*1f30*/  @!P4 BRA `(.L_x_184) ;  /* 0x000000000010c947 */ /* 0x000fea0003800000 */
[----:B01234-:R-:W-:-:S04]  /*1f40*/  IMAD R17, R9, 0x100, R0 ;  /* 0x0000010009117824 */ /* 0x01ffc800078e0200 */
[----:B------:R-:W-:-:S04]  /*1f50*/  VIADD R17, R17, 0x600 ;  /* 0x0000060011117836 */ /* 0x000fc80000000000 */
[----:B------:R-:W-:-:S05]  /*1f60*/  IMAD.WIDE.U32 R16, R17, 0x4, R14 ;  /* 0x0000000411107825 */ /* 0x000fca00078e000e */
[----:B------:R0:W-:Y:S02]  /*1f70*/  REDG.E.ADD.STRONG.GPU desc[UR12][R16.64], R13 ;  /* 0x0000000d1000798e */ /* 0x0001e4000c12e10c */
.L_x_184:
[----:B------:R-:W-:Y:S05]  /*1f80*/  BSYNC.RECONVERGENT B1 ;  /* 0x0000000000017941 */ /* 0x000fea0003800200 */
.L_x_183:
[----:B------:R-:W-:Y:S04]  /*1f90*/  BSSY.RECONVERGENT B1, `(.L_x_185) ;  /* 0x0000006000017945 */ /* 0x000fe80003800200 */
[----:B------:R-:W-:Y:S05]  /*1fa0*/  @!P5 BRA `(.L_x_186) ;  /* 0x000000000010d947 */ /* 0x000fea0003800000 */
[----:B01234-:R-:W-:-:S04]  /*1fb0*/  IMAD R17, R9, 0x100, R0 ;  /* 0x0000010009117824 */ /* 0x01ffc800078e0200 */
[----:B------:R-:W-:-:S04]  /*1fc0*/  VIADD R17, R17, 0x700 ;  /* 0x0000070011117836 */ /* 0x000fc80000000000 */
[----:B------:R-:W-:-:S05]  /*1fd0*/  IMAD.WIDE.U32 R16, R17, 0x4, R14 ;  /* 0x0000000411107825 */ /* 0x000fca00078e000e */
[----:B------:R0:W-:Y:S02]  /*1fe0*/  REDG.E.ADD.STRONG.GPU desc[UR12][R16.64], R18 ;  /* 0x000000121000798e */ /* 0x0001e4000c12e10c */
.L_x_186:
[----:B------:R-:W-:Y:S05]  /*1ff0*/  BSYNC.RECONVERGENT B1 ;  /* 0x0000000000017941 */ /* 0x000fea0003800200 */
.L_x_185:
[----:B------:R-:W-:-:S05]  /*2000*/  VIADD R9, R9, 0x8 ;  /* 0x0000000809097836 */ /* 0x000fca0000000000 */
[----:B------:R-:W-:-:S13]  /*2010*/  ISETP.NE.AND P0, PT, R9, R11, PT ;  /* 0x0000000b0900720c */ /* 0x000fda0003f05270 */
[----:B------:R-:W-:Y:S05]  /*2020*/  @P0 BRA `(.L_x_187) ;  /* 0xfffffff800d40947 */ /* 0x000fea000383ffff */
[----:B------:R-:W-:-:S07]  /*2030*/  IMAD.MOV.U32 R9, RZ, RZ, R11 ;  /* 0x000000ffff097224 */ /* 0x000fce00078e000b */
.L_x_170:
[C---:B------:R-:W-:Y:S01]  /*2040*/  ISETP.NE.AND P0, PT, R6.reuse, RZ, PT ;  /* 0x000000ff0600720c */ /* 0x040fe20003f05270 */
[----:B0-----:R-:W-:Y:S01]  /*2050*/  VIADD R13, R6, 0xffffffff ;  /* 0xffffffff060d7836 */ /* 0x001fe20000000000 */
[----:B------:R-:W-:Y:S01]  /*2060*/  LOP3.LUT R12, R12, 0x1, RZ, 0xc0, !PT ;  /* 0x000000010c0c7812 */ /* 0x000fe200078ec0ff */
[----:B-1234-:R-:W-:-:S10]  /*2070*/  VIADD R16, R7, 0xffffffff ;  /* 0xffffffff07107836 */ /* 0x01efd40000000000 */
[----:B------:R-:W-:Y:S05]  /*2080*/  @!P0 BRA `(.L_x_188) ;  /* 0x0000000400408947 */ /* 0x000fea0003800000 */
[----:B------:R-:W-:-:S13]  /*2090*/  ISETP.GE.U32.AND P0, PT, R13, 0x3, PT ;  /* 0x000000030d00780c */ /* 0x000fda0003f06070 */
[----:B------:R-:W-:Y:S05]  /*20a0*/  @!P0 BRA `(.L_x_189) ;  /* 0x0000000000a48947 */ /* 0x000fea0003800000 */
[----:B------:R-:W-:Y:S01]  /*20b0*/  IMAD R14, R9, 0x400, R10 ;  /* 0x00000400090e7824 */ /* 0x000fe200078e020a */
[----:B------:R-:W-:Y:S04]  /*20c0*/  BSSY.RECONVERGENT B1, `(.L_x_190) ;  /* 0x000000e000017945 */ /* 0x000fe80003800200 */
[----:B------:R-:W0:Y:S04]  /*20d0*/  LDS R25, [R14] ;  /* 0x000000000e197984 */ /* 0x000e280000000800 */
[----:B------:R-:W1:Y:S04]  /*20e0*/  LDS R21, [R14+0x400] ;  /* 0x000400000e157984 */ /* 0x000e680000000800 */
[----:B------:R-:W2:Y:S04]  /*20f0*/  LDS R19, [R14+0x800] ;  /* 0x000800000e137984 */ /* 0x000ea80000000800 */
[----:B------:R-:W3:Y:S01]  /*2100*/  LDS R17, [R14+0xc00] ;  /* 0x000c00000e117984 */ /* 0x000ee20000000800 */
[----:B0-----:R-:W-:-:S02]  /*2110*/  ISETP.NE.AND P0, PT, R25, RZ, PT ;  /* 0x000000ff1900720c */ /* 0x001fc40003f05270 */
[----:B-1----:R-:W-:Y:S02]  /*2120*/  ISETP.NE.AND P1, PT, R21, RZ, PT ;  /* 0x000000ff1500720c */ /* 0x002fe40003f25270 */
[----:B--2---:R-:W-:Y:S02]  /*2130*/  ISETP.NE.AND P2, PT, R19, RZ, PT ;  /* 0x000000ff1300720c */ /* 0x004fe40003f45270 */
[----:B---3--:R-:W-:-:S07]  /*2140*/  ISETP.NE.AND P3, PT, R17, RZ, PT ;  /* 0x000000ff1100720c */ /* 0x008fce0003f65270 */
[----:B------:R-:W-:Y:S06]  /*2150*/  @!P0 BRA `(.L_x_191) ;  /* 0x0000000000108947 */ /* 0x000fec0003800000 */
[----:B------:R-:W0:Y:S01]  /*2160*/  LDC.64 R14, c[0x0][0x380] ;  /* 0x0000e000ff0e7b82 */ /* 0x000e220000000a00 */
[----:B------:R-:W-:-:S04]  /*2170*/  IMAD R23, R9, 0x100, R0 ;  /* 0x0000010009177824 */ /* 0x000fc800078e0200 */
[----:B0-----:R-:W-:-:S05]  /*2180*/  IMAD.WIDE.U32 R14, R23, 0x4, R14 ;  /* 0x00000004170e7825 */ /* 0x001fca00078e000e */
[----:B------:R0:W-:Y:S02]  /*2190*/  REDG.E.ADD.STRONG.GPU desc[UR12][R14.64], R25 ;  /* 0x000000190e00798e */ /* 0x0001e4000c12e10c */
.L_x_191:
[----:B------:R-:W-:Y:S05]  /*21a0*/  BSYNC.RECONVERGENT B1 ;  /* 0x0000000000017941 */ /* 0x000fea0003800200 */
.L_x_190:
[----:B------:R-:W-:Y:S04]  /*21b0*/  BSSY.RECONVERGENT B1, `(.L_x_192) ;  /* 0x0000007000017945 */ /* 0x000fe80003800200 */
[----:B------:R-:W-:Y:S05]  /*21c0*/  @!P1 BRA `(.L_x_193) ;  /* 0x0000000000149947 */ /* 0x000fea0003800000 */
[----:B0-----:R-:W0:Y:S01]  /*21d0*/  LDC.64 R14, c[0x0][0x380] ;  /* 0x0000e000ff0e7b82 */ /* 0x001e220000000a00 */
[----:B------:R-:W-:-:S04]  /*21e0*/  IMAD R23, R9, 0x100, R0 ;  /* 0x0000010009177824 */ /* 0x000fc800078e0200 */
[----:B------:R-:W-:-:S04]  /*21f0*/  VIADD R23, R23, 0x100 ;  /* 0x0000010017177836 */ /* 0x000fc80000000000 */
[----:B0-----:R-:W-:-:S05]  /*2200*/  IMAD.WIDE.U32 R14, R23, 0x4, R14 ;  /* 0x00000004170e7825 */ /* 0x001fca00078e000e */
[----:B------:R1:W-:Y:S02]  /*2210*/  REDG.E.ADD.STRONG.GPU desc[UR12][R14.64], R21 ;  /* 0x000000150e00798e */ /* 0x0003e4000c12e10c */
.L_x_193:
[----:B------:R-:W-:Y:S05]  /*2220*/  BSYNC.RECONVERGENT B1 ;  /* 0x0000000000017941 */ /* 0x000fea0003800200 */
.L_x_192:
[----:B------:R-:W-:Y:S04]  /*2230*/  BSSY.RECONVERGENT B1, `(.L_x_194) ;  /* 0x0000007000017945 */ /* 0x000fe80003800200 */
[----:B------:R-:W-:Y:S05]  /*2240*/  @!P2 BRA `(.L_x_195) ;  /* 0x000000000014a947 */ /* 0x000fea0003800000 */
[----:B01----:R-:W0:Y:S01]  /*2250*/  LDC.64 R14, c[0x0][0x380] ;  /* 0x0000e000ff0e7b82 */ /* 0x003e220000000a00 */
[----:B------:R-:W-:-:S04]  /*2260*/  IMAD R21, R9, 0x100, R0 ;  /* 0x0000010009157824 */ /* 0x000fc800078e0200 */
[----:B------:R-:W-:-:S04]  /*2270*/  VIADD R21, R21, 0x200 ;  /* 0x0000020015157836 */ /* 0x000fc80000000000 */
[----:B0-----:R-:W-:-:S05]  /*2280*/  IMAD.WIDE.U32 R14, R21, 0x4, R14 ;  /* 0x00000004150e7825 */ /* 0x001fca00078e000e */
[----:B------:R2:W-:Y:S02]  /*2290*/  REDG.E.ADD.STRONG.GPU desc[UR12][R14.64], R19 ;  /* 0x000000130e00798e */ /* 0x0005e4000c12e10c */
.L_x_195:
[----:B------:R-:W-:Y:S05]  /*22a0*/  BSYNC.RECONVERGENT B1 ;  /* 0x0000000000017941 */ /* 0x000fea0003800200 */
.L_x_194:
[----:B------:R-:W-:Y:S04]  /*22b0*/  BSSY.RECONVERGENT B1, `(.L_x_196) ;  /* 0x0000007000017945 */ /* 0x000fe80003800200 */
[----:B------:R-:W-:Y:S05]  /*22c0*/  @!P3 BRA `(.L_x_197) ;  /* 0x000000000014b947 */ /* 0x000fea0003800000 */
[----:B012---:R-:W0:Y:S01]  /*22d0*/  LDC.64 R14, c[0x0][0x380] ;  /* 0x0000e000ff0e7b82 */ /* 0x007e220000000a00 */
[----:B------:R-:W-:-:S04]  /*22e0*/  IMAD R19, R9, 0x100, R0 ;  /* 0x0000010009137824 */ /* 0x000fc800078e0200 */
[----:B------:R-:W-:-:S04]  /*22f0*/  VIADD R19, R19, 0x300 ;  /* 0x0000030013137836 */ /* 0x000fc80000000000 */
[----:B0-----:R-:W-:-:S05]  /*2300*/  IMAD.WIDE.U32 R14, R19, 0x4, R14 ;  /* 0x00000004130e7825 */ /* 0x001fca00078e000e */
[----:B------:R3:W-:Y:S02]  /*2310*/  REDG.E.ADD.STRONG.GPU desc[UR12][R14.64], R17 ;  /* 0x000000110e00798e */ /* 0x0007e4000c12e10c */
.L_x_197:
[----:B------:R-:W-:Y:S05]  /*2320*/  BSYNC.RECONVERGENT B1 ;  /* 0x0000000000017941 */ /* 0x000fea0003800200 */
.L_x_196:
[----:B------:R-:W-:-:S07]  /*2330*/  VIADD R9, R9, 0x4 ;  /* 0x0000000409097836 */ /* 0x000fce0000000000 */
.L_x_189:
[----:B------:R-:W-:Y:S01]  /*2340*/  ISETP.NE.AND P0, PT, R7, RZ, PT ;  /* 0x000000ff0700720c */ /* 0x000fe20003f05270 */
[----:B------:R-:W-:-:S12]  /*2350*/  BSSY.RECONVERGENT B1, `(.L_x_188) ;  /* 0x0000023000017945 */ /* 0x000fd80003800200 */
[----:B------:R-:W-:Y:S05]  /*2360*/  @!P0 BRA `(.L_x_198) ;  /* 0x0000000000848947 */ /* 0x000fea0003800000 */
[----:B------:R-:W-:-:S13]  /*2370*/  ISETP.NE.AND P0, PT, R16, RZ, PT ;  /* 0x000000ff1000720c */ /* 0x000fda0003f05270 */
[----:B------:R-:W-:Y:S05]  /*2380*/  @!P0 BRA `(.L_x_199) ;  /* 0x0000000000548947 */ /* 0x000fea0003800000 */
[----:B0123--:R-:W-:Y:S01]  /*2390*/  IMAD R14, R9, 0x400, R10 ;  /* 0x00000400090e7824 */ /* 0x00ffe200078e020a */
[----:B------:R-:W-:Y:S04]  /*23a0*/  BSSY.RECONVERGENT B2, `(.L_x_200) ;  /* 0x000000a000027945 */ /* 0x000fe80003800200 */
[----:B------:R-:W0:Y:S04]  /*23b0*/  LDS R17, [R14] ;  /* 0x000000000e117984 */ /* 0x000e280000000800 */
[----:B------:R-:W1:Y:S01]  /*23c0*/  LDS R19, [R14+0x400] ;  /* 0x000400000e137984 */ /* 0x000e620000000800 */
[----:B0-----:R-:W-:-:S02]  /*23d0*/  ISETP.NE.AND P0, PT, R17, RZ, PT ;  /* 0x000000ff1100720c */ /* 0x001fc40003f05270 */
[----:B-1----:R-:W-:-:S11]  /*23e0*/  ISETP.NE.AND P1, PT, R19, RZ, PT ;  /* 0x000000ff1300720c */ /* 0x002fd60003f25270 */
[----:B------:R-:W-:Y:S05]  /*23f0*/  @!P0 BRA `(.L_x_201) ;  /* 0x0000000000108947 */ /* 0x000fea0003800000 */
[----:B------:R-:W0:Y:S01]  /*2400*/  LDC.64 R14, c[0x0][0x380] ;  /* 0x0000e000ff0e7b82 */ /* 0x000e220000000a00 */
[----:B------:R-:W-:-:S04]  /*2410*/  IMAD R21, R9, 0x100, R0 ;  /* 0x0000010009157824 */ /* 0x000fc800078e0200 */
[----:B0-----:R-:W-:-:S05]  /*2420*/  IMAD.WIDE.U32 R14, R21, 0x4, R14 ;  /* 0x00000004150e7825 */ /* 0x001fca00078e000e */
[----:B------:R0:W-:Y:S02]  /*2430*/  REDG.E.ADD.STRONG.GPU desc[UR12][R14.64], R17 ;  /* 0x000000110e00798e */ /* 0x0001e4000c12e10c */
.L_x_201:
[----:B------:R-:W-:Y:S05]  /*2440*/  BSYNC.RECONVERGENT B2 ;  /* 0x0000000000027941 */ /* 0x000fea0003800200 */
.L_x_200:
[----:B------:R-:W-:Y:S04]  /*2450*/  BSSY.RECONVERGENT B2, `(.L_x_202) ;  /* 0x0000007000027945 */ /* 0x000fe80003800200 */
[----:B------:R-:W-:Y:S05]  /*2460*/  @!P1 BRA `(.L_x_203) ;  /* 0x0000000000149947 */ /* 0x000fea0003800000 */
[----:B0-----:R-:W0:Y:S01]  /*2470*/  LDC.64 R14, c[0x0][0x380] ;  /* 0x0000e000ff0e7b82 */ /* 0x001e220000000a00 */
[----:B------:R-:W-:-:S04]  /*2480*/  IMAD R17, R9, 0x100, R0 ;  /* 0x0000010009117824 */ /* 0x000fc800078e0200 */
[----:B------:R-:W-:-:S04]  /*2490*/  VIADD R17, R17, 0x100 ;  /* 0x0000010011117836 */ /* 0x000fc80000000000 */
[----:B0-----:R-:W-:-:S05]  /*24a0*/  IMAD.WIDE.U32 R14, R17, 0x4, R14 ;  /* 0x00000004110e7825 */ /* 0x001fca00078e000e */
[----:B------:R1:W-:Y:S02]  /*24b0*/  REDG.E.ADD.STRONG.GPU desc[UR12][R14.64], R19 ;  /* 0x000000130e00798e */ /* 0x0003e4000c12e10c */
.L_x_203:
[----:B------:R-:W-:Y:S05]  /*24c0*/  BSYNC.RECONVERGENT B2 ;  /* 0x0000000000027941 */ /* 0x000fea0003800200 */
.L_x_202:
[----:B------:R-:W-:-:S07]  /*24d0*/  VIADD R9, R9, 0x2 ;  /* 0x0000000209097836 */ /* 0x000fce0000000000 */
.L_x_199:
[----:B------:R-:W-:-:S13]  /*24e0*/  ISETP.NE.AND P0, PT, R12, RZ, PT ;  /* 0x000000ff0c00720c */ /* 0x000fda0003f05270 */
[----:B------:R-:W-:Y:S05]  /*24f0*/  @!P0 BRA `(.L_x_198) ;  /* 0x0000000000208947 */ /* 0x000fea0003800000 */
[----:B0123--:R-:W-:-:S05]  /*2500*/  IMAD R14, R9, 0x400, R10 ;  /* 0x00000400090e7824 */ /* 0x00ffca00078e020a */
[----:B------:R-:W0:Y:S02]  /*2510*/  LDS R17, [R14] ;  /* 0x000000000e117984 */ /* 0x000e240000000800 */
[----:B0-----:R-:W-:-:S13]  /*2520*/  ISETP.NE.AND P0, PT, R17, RZ, PT ;  /* 0x000000ff1100720c */ /* 0x001fda0003f05270 */
[----:B------:R-:W-:Y:S05]  /*2530*/  @!P0 BRA `(.L_x_198) ;  /* 0x0000000000108947 */ /* 0x000fea0003800000 */
[----:B------:R-:W0:Y:S01]  /*2540*/  LDC.64 R14, c[0x0][0x380] ;  /* 0x0000e000ff0e7b82 */ /* 0x000e220000000a00 */
[----:B------:R-:W-:-:S04]  /*2550*/  IMAD R9, R9, 0x100, R0 ;  /* 0x0000010009097824 */ /* 0x000fc800078e0200 */
[----:B0-----:R-:W-:-:S05]  /*2560*/  IMAD.WIDE.U32 R14, R9, 0x4, R14 ;  /* 0x00000004090e7825 */ /* 0x001fca00078e000e */
[----:B------:R4:W-:Y:S02]  /*2570*/  REDG.E.ADD.STRONG.GPU desc[UR12][R14.64], R17 ;  /* 0x000000110e00798e */ /* 0x0009e4000c12e10c */
.L_x_198:
[----:B------:R-:W-:Y:S05]  /*2580*/  BSYNC.RECONVERGENT B1 ;  /* 0x0000000000017941 */ /* 0x000fea0003800200 */
.L_x_188:
[----:B------:R-:W-:-:S13]  /*2590*/  ISETP.GT.U32.AND P0, PT, R0, 0x7f, PT ;  /* 0x0000007f0000780c */ /* 0x000fda0003f04070 */
[----:B------:R-:W-:Y:S05]  /*25a0*/  @P0 BRA `(.L_x_169) ;  /* 0x0000000800300947 */ /* 0x000fea0003800000 */
[----:B------:R-:W-:Y:S01]  /*25b0*/  ISETP.GE.U32.AND P0, PT, R5, 0x7, PT ;  /* 0x000000070500780c */ /* 0x000fe20003f06070 */
[----:B------:R-:W-:-:S12]  /*25c0*/  IMAD.MOV.U32 R9, RZ, RZ, RZ ;  /* 0x000000ffff097224 */ /* 0x000fd800078e00ff */
[----:B------:R-:W-:Y:S05]  /*25d0*/  @!P0 BRA `(.L_x_204) ;  /* 0x0000000000e48947 */ /* 0x000fea0003800000 */
[----:B01234-:R-:W0:Y:S01]  /*25e0*/  LDC.64 R14, c[0x0][0x380] ;  /* 0x0000e000ff0e7b82 */ /* 0x01fe220000000a00 */
[----:B------:R-:W-:-:S07]  /*25f0*/  IMAD.MOV.U32 R9, RZ, RZ, RZ ;  /* 0x000000ffff097224 */ /* 0x000fce00078e00ff */
.L_x_221:
[C---:B------:R-:W-:Y:S01]  /*2600*/  IMAD R17, R9.reuse, 0x400, R10 ;  /* 0x0000040009117824 */ /* 0x040fe200078e020a */
[----:B------:R-:W-:Y:S01]  /*2610*/  BSSY.RECONVERGENT B1, `(.L_x_205) ;  /* 0x000000f000017945 */ /* 0x000fe20003800200 */
[----:B01234-:R-:W-:-:S03]  /*2620*/  IMAD R19, R9, 0x100, R0 ;  /* 0x0000010009137824 */ /* 0x01ffc600078e0200 */
[----:B------:R-:W1:Y:S01]  /*2630*/  LDS R21, [R17+0x200] ;  /* 0x0002000011157984 */ /* 0x000e620000000800 */
[----:B0-----:R-:W-:-:S03]  /*2640*/  IMAD.WIDE.U32 R18, R19, 0x4, R14 ;  /* 0x0000000413127825 */ /* 0x001fc600078e000e */
[----:B------:R-:W0:Y:S04]  /*2650*/  LDS R23, [R17+0x600] ;  /* 0x0006000011177984 */ /* 0x000e280000000800 */
[----:B------:R2:W3:Y:S04]  /*2660*/  LDS R25, [R17+0xa00] ;  /* 0x000a000011197984 */ /* 0x0004e80000000800 */
[----:B------:R2:W4:Y:S04]  /*2670*/  LDS R27, [R17+0xe00] ;  /* 0x000e0000111b7984 */ /* 0x0005280000000800 */
[----:B------:R2:W2:Y:S04]  /*2680*/  LDS R29, [R17+0x1200] ;  /* 0x00120000111d7984 */ /* 0x0004a80000000800 */
[----:B------:R0:W2:Y:S04]  /*2690*/  LDS R20, [R17+0x1600] ;  /* 0x0016000011147984 */ /* 0x0000a80000000800 */
[----:B------:R0:W2:Y:S04]  /*26a0*/  LDS R22, [R17+0x1a00] ;  /* 0x001a000011167984 */ /* 0x0000a80000000800 */
[----:B------:R0:W2:Y:S01]  /*26b0*/  LDS R24, [R17+0x1e00] ;  /* 0x001e000011187984 */ /* 0x0000a20000000800 */
[----:B-1----:R-:W-:-:S02]  /*26c0*/  ISETP.NE.AND P0, PT, R21, RZ, PT ;  /* 0x000000ff1500720c */ /* 0x002fc40003f05270 */
[----:B0-----:R-:W-:-:S11]  /*26d0*/  ISETP.NE.AND P1, PT, R23, RZ, PT ;  /* 0x000000ff1700720c */ /* 0x001fd60003f25270 */
[----:B---34-:R-:W-:Y:S05]  /*26e0*/  @!P0 BRA `(.L_x_206) ;  /* 0x0000000000048947 */ /* 0x018fea0003800000 */
[----:B------:R0:W-:Y:S02]  /*26f0*/  REDG.E.ADD.STRONG.GPU desc[UR12][R18.64+0x200], R21 ;  /* 0x000200151200798e */ /* 0x0001e4000c12e10c */
.L_x_206:
[----:B------:R-:W-:Y:S05]  /*2700*/  BSYNC.RECONVERGENT B1 ;  /* 0x0000000000017941 */ /* 0x000fea0003800200 */
.L_x_205:
[----:B------:R-:W-:Y:S01]  /*2710*/  BSSY.RECONVERGENT B1, `(.L_x_207) ;  /* 0x0000004000017945 */ /* 0x000fe20003800200 */
[----:B------:R-:W-:-:S03]  /*2720*/  VIADD R9, R9, 0x8 ;  /* 0x0000000809097836 */ /* 0x000fc60000000000 */
[----:B------:R-:W-:Y:S05]  /*2730*/  @!P1 BRA `(.L_x_208) ;  /* 0x0000000000049947 */ /* 0x000fea0003800000 */
[----:B------:R1:W-:Y:S02]  /*2740*/  REDG.E.ADD.STRONG.GPU desc[UR12][R18.64+0x600], R23 ;  /* 0x000600171200798e */ /* 0x0003e4000c12e10c */
.L_x_208:
[----:B------:R-:W-:Y:S05]  /*2750*/  BSYNC.RECONVERGENT B1 ;  /* 0x0000000000017941 */ /* 0x000fea0003800200 */
.L_x_207:
[----:B------:R-:W-:Y:S01]  /*2760*/  ISETP.NE.AND P6, PT, R25, RZ, PT ;  /* 0x000000ff1900720c */ /* 0x000fe20003fc5270 */
[----:B------:R-:W-:Y:S01]  /*2770*/  BSSY.RECONVERGENT B1, `(.L_x_209) ;  /* 0x0000009000017945 */ /* 0x000fe20003800200 */
[----:B------:R-:W-:Y:S02]  /*2780*/  ISETP.NE.AND P0, PT, R9, R11, PT ;  /* 0x0000000b0900720c */ /* 0x000fe40003f05270 */
[----:B------:R-:W-:Y:S02]  /*2790*/  ISETP.NE.AND P1, PT, R27, RZ, PT ;  /* 0x000000ff1b00720c */ /* 0x000fe40003f25270 */
[----:B--2---:R-:W-:Y:S02]  /*27a0*/  ISETP.NE.AND P2, PT, R29, RZ, PT ;  /* 0x000000ff1d00720c */ /* 0x004fe40003f45270 */
[----:B------:R-:W-:Y:S02]  /*27b0*/  ISETP.NE.AND P3, PT, R20, RZ, PT ;  /* 0x000000ff1400720c */ /* 0x000fe40003f65270 */
[----:B------:R-:W-:-:S02]  /*27c0*/  ISETP.NE.AND P4, PT, R22, RZ, PT ;  /* 0x000000ff1600720c */ /* 0x000fc40003f85270 */
[----:B------:R-:W-:Y:S01]  /*27d0*/  ISETP.NE.AND P5, PT, R24, RZ, PT ;  /* 0x000000ff1800720c */ /* 0x000fe20003fa5270 */
[----:B------:R-:W-:-:S12]  /*27e0*/  @!P6 BRA `(.L_x_210) ;  /* 0x000000000004e947 */ /* 0x000fd80003800000 */
[----:B------:R2:W-:Y:S02]  /*27f0*/  REDG.E.ADD.STRONG.GPU desc[UR12][R18.64+0xa00], R25 ;  /* 0x000a00191200798e */ /* 0x0005e4000c12e10c */
.L_x_210:
[----:B------:R-:W-:Y:S05]  /*2800*/  BSYNC.RECONVERGENT B1 ;  /* 0x0000000000017941 */ /* 0x000fea0003800200 */
.L_x_209:
[----:B------:R-:W-:Y:S04]  /*2810*/  BSSY.RECONVERGENT B1, `(.L_x_211) ;  /* 0x0000003000017945 */ /* 0x000fe80003800200 */
[----:B------:R-:W-:Y:S05]  /*2820*/  @!P1 BRA `(.L_x_212) ;  /* 0x0000000000049947 */ /* 0x000fea0003800000 */
[----:B------:R3:W-:Y:S02]  /*2830*/  REDG.E.ADD.STRONG.GPU desc[UR12][R18.64+0xe00], R27 ;  /* 0x000e001b1200798e */ /* 0x0007e4000c12e10c */
.L_x_212:
[----:B------:R-:W-:Y:S05]  /*2840*/  BSYNC.RECONVERGENT B1 ;  /* 0x0000000000017941 */ /* 0x000fea0003800200 */
.L_x_211:
[----:B------:R-:W-:Y:S04]  /*2850*/  BSSY.RECONVERGENT B1, `(.L_x_213) ;  /* 0x0000003000017945 */ /* 0x000fe80003800200 */
[----:B------:R-:W-:Y:S05]  /*2860*/  @!P2 BRA `(.L_x_214) ;  /* 0x000000000004a947 */ /* 0x000fea0003800000 */
[----:B------:R4:W-:Y:S02]  /*2870*/  REDG.E.ADD.STRONG.GPU desc[UR12][R18.64+0x1200], R29 ;  /* 0x0012001d1200798e */ /* 0x0009e4000c12e10c */
.L_x_214:
[----:B------:R-:W-:Y:S05]  /*2880*/  BSYNC.RECONVERGENT B1 ;  /* 0x0000000000017941 */ /* 0x000fea0003800200 */
.L_x_213:
[----:B------:R-:W-:Y:S04]  /*2890*/  BSSY.RECONVERGENT B1, `(.L_x_215) ;  /* 0x0000003000017945 */ /* 0x000fe80003800200 */
[----:B------:R-:W-:Y:S05]  /*28a0*/  @!P3 BRA `(.L_x_216) ;  /* 0x000000000004b947 */ /* 0x000fea0003800000 */
[----:B------:R0:W-:Y:S02]  /*28b0*/  REDG.E.ADD.STRONG.GPU desc[UR12][R18.64+0x1600], R20 ;  /* 0x001600141200798e */ /* 0x0001e4000c12e10c */
.L_x_216:
[----:B------:R-:W-:Y:S05]  /*28c0*/  BSYNC.RECONVERGENT B1 ;  /* 0x0000000000017941 */ /* 0x000fea0003800200 */
.L_x_215:
[----:B------:R-:W-:Y:S04]  /*28d0*/  BSSY.RECONVERGENT B1, `(.L_x_217) ;  /* 0x0000003000017945 */ /* 0x000fe80003800200 */
[----:B------:R-:W-:Y:S05]  /*28e0*/  @!P4 BRA `(.L_x_218) ;  /* 0x000000000004c947 */ /* 0x000fea0003800000 */
[----:B------:R0:W-:Y:S02]  /*28f0*/  REDG.E.ADD.STRONG.GPU desc[UR12][R18.64+0x1a00], R22 ;  /* 0x001a00161200798e */ /* 0x0001e4000c12e10c */
.L_x_218:
[----:B------:R-:W-:Y:S05]  /*2900*/  BSYNC.RECONVERGENT B1 ;  /* 0x0000000000017941 */ /* 0x000fea0003800200 */
.L_x_217:
[----:B------:R-:W-:Y:S04]  /*2910*/  BSSY.RECONVERGENT B1, `(.L_x_219) ;  /* 0x0000003000017945 */ /* 0x000fe80003800200 */
[----:B------:R-:W-:Y:S05]  /*2920*/  @!P5 BRA `(.L_x_220) ;  /* 0x000000000004d947 */ /* 0x000fea0003800000 */
[----:B------:R0:W-:Y:S02]  /*2930*/  REDG.E.ADD.STRONG.GPU desc[UR12][R18.64+0x1e00], R24 ;  /* 0x001e00181200798e */ /* 0x0001e4000c12e10c */
.L_x_220:
[----:B------:R-:W-:Y:S05]  /*2940*/  BSYNC.RECONVERGENT B1 ;  /* 0x0000000000017941 */ /* 0x000fea0003800200 */
.L_x_219:
[----:B------:R-:W-:Y:S05]  /*2950*/  @P0 BRA `(.L_x_221) ;  /* 0xfffffffc00280947 */ /* 0x000fea000383ffff */
[----:B------:R-:W-:-:S07]  /*2960*/  IMAD.MOV.U32 R9, RZ, RZ, R11 ;  /* 0x000000ffff097224 */ /* 0x000fce00078e000b */
.L_x_204:
[----:B------:R-:W-:-:S13]  /*2970*/  ISETP.NE.AND P0, PT, R6, RZ, PT ;  /* 0x000000ff0600720c */ /* 0x000fda0003f05270 */
[----:B------:R-:W-:Y:S05]  /*2980*/  @!P0 BRA `(.L_x_169) ;  /* 0x0000000400388947 */ /* 0x000fea0003800000 */
[----:B------:R-:W-:-:S13]  /*2990*/  ISETP.GE.U32.AND P0, PT, R13, 0x3, PT ;  /* 0x000000030d00780c */ /* 0x000fda0003f06070 */
[----:B------:R-:W-:Y:S05]  /*29a0*/  @!P0 BRA `(.L_x_222) ;  /* 0x0000000000a48947 */ /* 0x000fea0003800000 */
[----:B01234-:R-:W-:Y:S01]  /*29b0*/  IMAD R14, R9, 0x400, R10 ;  /* 0x00000400090e7824 */ /* 0x01ffe200078e020a */
[----:B------:R-:W-:Y:S04]  /*29c0*/  BSSY.RECONVERGENT B1, `(.L_x_223) ;  /* 0x000000e000017945 */ /* 0x000fe80003800200 */
[----:B------:R-:W0:Y:S04]  /*29d0*/  LDS R19, [R14+0x200] ;  /* 0x000200000e137984 */ /* 0x000e280000000800 */
        /* <DEDUP_REMOVED lines=12> */
.L_x_224:
[----:B------:R-:W-:Y:S05]  /*2aa0*/  BSYNC.RECONVERGENT B1 ;  /* 0x0000000000017941 */ /* 0x000fea0003800200 */
.L_x_223:
[----:B------:R-:W-:Y:S04]  /*2ab0*/  BSSY.RECONVERGENT B1, `(.L_x_225) ;  /* 0x0000007000017945 */ /* 0x000fe80003800200 */
[----:B------:R-:W-:Y:S05]  /*2ac0*/  @!P1 BRA `(.L_x_226) ;  /* 0x0000000000149947 */ /* 0x000fea0003800000 */
[----:B0-----:R-:W0:Y:S01]  /*2ad0*/  LDC.64 R14, c[0x0][0x380] ;  /* 0x0000e000ff0e7b82 */ /* 0x001e220000000a00 */
[----:B------:R-:W-:-:S04]  /*2ae0*/  IMAD R17, R9, 0x100, R0 ;  /* 0x0000010009117824 */ /* 0x000fc800078e0200 */
[----:B------:R-:W-:-:S04]  /*2af0*/  VIADD R17, R17, 0x100 ;  /* 0x0000010011117836 */ /* 0x000fc80000000000 */
[----:B0-----:R-:W-:-:S05]  /*2b00*/  IMAD.WIDE.U32 R14, R17, 0x4, R14 ;  /* 0x00000004110e7825 */ /* 0x001fca00078e000e */
[----:B------:R1:W-:Y:S02]  /*2b10*/  REDG.E.ADD.STRONG.GPU desc[UR12][R14.64+0x200], R21 ;  /* 0x000200150e00798e */ /* 0x0003e4000c12e10c */
.L_x_226:
[----:B------:R-:W-:Y:S05]  /*2b20*/  BSYNC.RECONVERGENT B1 ;  /* 0x0000000000017941 */ /* 0x000fea0003800200 */
.L_x_225:
[----:B------:R-:W-:Y:S04]  /*2b30*/  BSSY.RECONVERGENT B1, `(.L_x_227) ;  /* 0x0000007000017945 */ /* 0x000fe80003800200 */
[----:B------:R-:W-:Y:S05]  /*2b40*/  @!P2 BRA `(.L_x_228) ;  /* 0x000000000014a947 */ /* 0x000fea0003800000 */
[----:B01----:R-:W0:Y:S01]  /*2b50*/  LDC.64 R14, c[0x0][0x380] ;  /* 0x0000e000ff0e7b82 */ /* 0x003e220000000a00 */
[----:B------:R-:W-:-:S04]  /*2b60*/  IMAD R17, R9, 0x100, R0 ;  /* 0x0000010009117824 */ /* 0x000fc800078e0200 */
[----:B------:R-:W-:-:S04]  /*2b70*/  VIADD R17, R17, 0x200 ;  /* 0x0000020011117836 */ /* 0x000fc80000000000 */
[----:B0-----:R-:W-:-:S05]  /*2b80*/  IMAD.WIDE.U32 R14, R17, 0x4, R14 ;  /* 0x00000004110e7825 */ /* 0x001fca00078e000e */
[----:B------:R2:W-:Y:S02]  /*2b90*/  REDG.E.ADD.STRONG.GPU desc[UR12][R14.64+0x200], R13 ;  /* 0x0002000d0e00798e */ /* 0x0005e4000c12e10c */
.L_x_228:
[----:B------:R-:W-:Y:S05]  /*2ba0*/  BSYNC.RECONVERGENT B1 ;  /* 0x0000000000017941 */ /* 0x000fea0003800200 */
.L_x_227:
[----:B------:R-:W-:Y:S04]  /*2bb0*/  BSSY.RECONVERGENT B1, `(.L_x_229) ;  /* 0x0000007000017945 */ /* 0x000fe80003800200 */
[----:B------:R-:W-:Y:S05]  /*2bc0*/  @!P3 BRA `(.L_x_230) ;  /* 0x000000000014b947 */ /* 0x000fea0003800000 */
[----:B012---:R-:W0:Y:S01]  /*2bd0*/  LDC.64 R14, c[0x0][0x380] ;  /* 0x0000e000ff0e7b82 */ /* 0x007e220000000a00 */
[----:B------:R-:W-:-:S04]  /*2be0*/  IMAD R13, R9, 0x100, R0 ;  /* 0x00000100090d7824 */ /* 0x000fc800078e0200 */
[----:B------:R-:W-:-:S04]  /*2bf0*/  VIADD R13, R13, 0x300 ;  /* 0x000003000d0d7836 */ /* 0x000fc80000000000 */
[----:B0-----:R-:W-:-:S05]  /*2c00*/  IMAD.WIDE.U32 R14, R13, 0x4, R14 ;  /* 0x000000040d0e7825 */ /* 0x001fca00078e000e */
[----:B------:R3:W-:Y:S02]  /*2c10*/  REDG.E.ADD.STRONG.GPU desc[UR12][R14.64+0x200], R11 ;  /* 0x0002000b0e00798e */ /* 0x0007e4000c12e10c */
.L_x_230:
[----:B------:R-:W-:Y:S05]  /*2c20*/  BSYNC.RECONVERGENT B1 ;  /* 0x0000000000017941 */ /* 0x000fea0003800200 */
.L_x_229:
[----:B------:R-:W-:-:S07]  /*2c30*/  VIADD R9, R9, 0x4 ;  /* 0x0000000409097836 */ /* 0x000fce0000000000 */
.L_x_222:
[----:B------:R-:W-:-:S13]  /*2c40*/  ISETP.NE.AND P0, PT, R7, RZ, PT ;  /* 0x000000ff0700720c */ /* 0x000fda0003f05270 */
[----:B------:R-:W-:Y:S05]  /*2c50*/  @!P0 BRA `(.L_x_169) ;  /* 0x0000000000848947 */ /* 0x000fea0003800000 */
[----:B------:R-:W-:-:S13]  /*2c60*/  ISETP.NE.AND P0, PT, R16, RZ, PT ;  /* 0x000000ff1000720c */ /* 0x000fda0003f05270 */
[----:B------:R-:W-:Y:S05]  /*2c70*/  @!P0 BRA `(.L_x_231) ;  /* 0x0000000000548947 */ /* 0x000fea0003800000 */
[----:B01234-:R-:W-:Y:S01]  /*2c80*/  IMAD R14, R9, 0x400, R10 ;  /* 0x00000400090e7824 */ /* 0x01ffe200078e020a */
[----:B------:R-:W-:Y:S04]  /*2c90*/  BSSY.RECONVERGENT B1, `(.L_x_232) ;  /* 0x000000a000017945 */ /* 0x000fe80003800200 */
[----:B------:R-:W0:Y:S04]  /*2ca0*/  LDS R11, [R14+0x200] ;  /* 0x000200000e0b7984 */ /* 0x000e280000000800 */
        /* <DEDUP_REMOVED lines=8> */
.L_x_233:
[----:B------:R-:W-:Y:S05]  /*2d30*/  BSYNC.RECONVERGENT B1 ;  /* 0x0000000000017941 */ /* 0x000fea0003800200 */
.L_x_232:
[----:B------:R-:W-:Y:S04]  /*2d40*/  BSSY.RECONVERGENT B1, `(.L_x_234) ;  /* 0x0000007000017945 */ /* 0x000fe80003800200 */
[----:B------:R-:W-:Y:S05]  /*2d50*/  @!P1 BRA `(.L_x_235) ;  /* 0x0000000000149947 */ /* 0x000fea0003800000 */
[----:B0-----:R-:W0:Y:S01]  /*2d60*/  LDC.64 R14, c[0x0][0x380] ;  /* 0x0000e000ff0e7b82 */ /* 0x001e220000000a00 */
[----:B------:R-:W-:-:S04]  /*2d70*/  IMAD R11, R9, 0x100, R0 ;  /* 0x00000100090b7824 */ /* 0x000fc800078e0200 */
[----:B------:R-:W-:-:S04]  /*2d80*/  VIADD R11, R11, 0x100 ;  /* 0x000001000b0b7836 */ /* 0x000fc80000000000 */
[----:B0-----:R-:W-:-:S05]  /*2d90*/  IMAD.WIDE.U32 R14, R11, 0x4, R14 ;  /* 0x000000040b0e7825 */ /* 0x001fca00078e000e */
[----:B------:R1:W-:Y:S02]  /*2da0*/  REDG.E.ADD.STRONG.GPU desc[UR12][R14.64+0x200], R13 ;  /* 0x0002000d0e00798e */ /* 0x0003e4000c12e10c */
.L_x_235:
[----:B------:R-:W-:Y:S05]  /*2db0*/  BSYNC.RECONVERGENT B1 ;  /* 0x0000000000017941 */ /* 0x000fea0003800200 */
.L_x_234:
[----:B------:R-:W-:-:S07]  /*2dc0*/  VIADD R9, R9, 0x2 ;  /* 0x0000000209097836 */ /* 0x000fce0000000000 */
.L_x_231:
[----:B------:R-:W-:-:S13]  /*2dd0*/  ISETP.NE.AND P0, PT, R12, RZ, PT ;  /* 0x000000ff0c00720c */ /* 0x000fda0003f05270 */
[----:B------:R-:W-:Y:S05]  /*2de0*/  @!P0 BRA `(.L_x_169) ;  /* 0x0000000000208947 */ /* 0x000fea0003800000 */
[----:B------:R-:W-:-:S05]  /*2df0*/  IMAD R10, R9, 0x400, R10 ;  /* 0x00000400090a7824 */ /* 0x000fca00078e020a */
[----:B-12---:R-:W1:Y:S02]  /*2e00*/  LDS R13, [R10+0x200] ;  /* 0x000200000a0d7984 */ /* 0x006e640000000800 */
[----:B-1----:R-:W-:-:S13]  /*2e10*/  ISETP.NE.AND P0, PT, R13, RZ, PT ;  /* 0x000000ff0d00720c */ /* 0x002fda0003f05270 */
[----:B------:R-:W-:Y:S05]  /*2e20*/  @!P0 BRA `(.L_x_169) ;  /* 0x0000000000108947 */ /* 0x000fea0003800000 */
[----:B0--3--:R-:W0:Y:S01]  /*2e30*/  LDC.64 R10, c[0x0][0x380] ;  /* 0x0000e000ff0a7b82 */ /* 0x009e220000000a00 */
[----:B------:R-:W-:-:S04]  /*2e40*/  IMAD R9, R9, 0x100, R0 ;  /* 0x0000010009097824 */ /* 0x000fc800078e0200 */
[----:B0-----:R-:W-:-:S05]  /*2e50*/  IMAD.WIDE.U32 R10, R9, 0x4, R10 ;  /* 0x00000004090a7825 */ /* 0x001fca00078e000a */
[----:B------:R0:W-:Y:S02]  /*2e60*/  REDG.E.ADD.STRONG.GPU desc[UR12][R10.64+0x200], R13 ;  /* 0x0002000d0a00798e */ /* 0x0001e4000c12e10c */
.L_x_169:
[----:B------:R-:W-:Y:S05]  /*2e70*/  BSYNC.RECONVERGENT B0 ;  /* 0x0000000000007941 */ /* 0x000fea0003800200 */
.L_x_168:
[----:B------:R-:W1:Y:S01]  /*2e80*/  LDCU UR5, c[0x0][0x390] ;  /* 0x00007200ff0577ac */ /* 0x000e620008000800 */
[----:B------:R-:W-:Y:S02]  /*2e90*/  UIADD3 UR4, UPT, UPT, UR4, 0x1, URZ ;  /* 0x0000000104047890 */ /* 0x000fe4000fffe0ff */
[----:B-1----:R-:W-:-:S04]  /*2ea0*/  UIADD3 UR7, UPT, UPT, UR5, -0x1, URZ ;  /* 0xffffffff05077890 */ /* 0x002fc8000fffe0ff */
[----:B------:R-:W-:-:S04]  /*2eb0*/  ULEA.HI UR7, UR7, 0x1, URZ, 0x2 ;  /* 0x0000000107077891 */ /* 0x000fc8000f8f10ff */
[----:B------:R-:W-:-:S04]  /*2ec0*/  UISETP.LT.U32.AND UP0, UPT, UR7, UR5, UPT ;  /* 0x000000050700728c */ /* 0x000fc8000bf01070 */
[----:B------:R-:W-:-:S04]  /*2ed0*/  USEL UR5, UR7, UR5, UP0 ;  /* 0x0000000507057287 */ /* 0x000fc80008000000 */
[----:B------:R-:W-:Y:S01]  /*2ee0*/  UISETP.NE.AND UP0, UPT, UR4, UR5, UPT ;  /* 0x000000050400728c */ /* 0x000fe2000bf05270 */
[----:B------:R-:W-:Y:S08]  /*2ef0*/  BAR.SYNC.DEFER_BLOCKING 0x0 ;  /* 0x0000000000007b1d */ /* 0x000ff00000010000 */
[----:B------:R-:W-:Y:S05]  /*2f00*/  BRA.U UP0, `(.L_x_236) ;  /* 0xffffffd100a07547 */ /* 0x000fea000b83ffff */
[----:B------:R-:W-:Y:S05]  /*2f10*/  EXIT ;  /* 0x000000000000794d */ /* 0x000fea0003800000 */
.L_x_237:
        /* <DEDUP_REMOVED lines=14> */
.L_x_245:


//--------------------- .text._ZN3cub18CUB_300001_SM_10006detail10radix_sort31DeviceRadixSortSingleTileKernelINS1_5radix10policy_hubIfijE10Policy1000ELNS0_9SortOrderE1EfijNS1_21identity_decomposer_tEEEvPKT1_PSA_PKT2_PSE_T3_iiT4_ --------------------------
	.section	.text._ZN3cub18CUB_300001_SM_10006detail10radix_sort31DeviceRadixSortSingleTileKernelINS1_5radix10policy_hubIfijE10Policy1000ELNS0_9SortOrderE1EfijNS1_21identity_decomposer_tEEEvPKT1_PSA_PKT2_PSE_T3_iiT4_,"ax",@progbits
	.align	128
        .global         _ZN3cub18CUB_300001_SM_10006detail10radix_sort31DeviceRadixSortSingleTileKernelINS1_5radix10policy_hubIfijE10Policy1000ELNS0_9SortOrderE1EfijNS1_21identity_decomposer_tEEEvPKT1_PSA_PKT2_PSE_T3_iiT4_
        .type           _ZN3cub18CUB_300001_SM_10006detail10radix_sort31DeviceRadixSortSingleTileKernelINS1_5radix10policy_hubIfijE10Policy1000ELNS0_9SortOrderE1EfijNS1_21identity_decomposer_tEEEvPKT1_PSA_PKT2_PSE_T3_iiT4_,@function
        .size           _ZN3cub18CUB_300001_SM_10006detail10radix_sort31DeviceRadixSortSingleTileKernelINS1_5radix10policy_hubIfijE10Policy1000ELNS0_9SortOrderE1EfijNS1_21identity_decomposer_tEEEvPKT1_PSA_PKT2_PSE_T3_iiT4_,(.L_x_246 - _ZN3cub18CUB_300001_SM_10006detail10radix_sort31DeviceRadixSortSingleTileKernelINS1_5radix10policy_hubIfijE10Policy1000ELNS0_9SortOrderE1EfijNS1_21identity_decomposer_tEEEvPKT1_PSA_PKT2_PSE_T3_iiT4_)
        .other          _ZN3cub18CUB_300001_SM_10006detail10radix_sort31DeviceRadixSortSingleTileKernelINS1_5radix10policy_hubIfijE10Policy1000ELNS0_9SortOrderE1EfijNS1_21identity_decomposer_tEEEvPKT1_PSA_PKT2_PSE_T3_iiT4_,@"STO_CUDA_ENTRY STV_DEFAULT"
_ZN3cub18CUB_300001_SM_10006detail10radix_sort31DeviceRadixSortSingleTileKernelINS1_5radix10policy_hubIfijE10Policy1000ELNS0_9SortOrderE1EfijNS1_21identity_decomposer_tEEEvPKT1_PSA_PKT2_PSE_T3_iiT4_:
.text._ZN3cub18CUB_300001_SM_10006detail10radix_sort31DeviceRadixSortSingleTileKernelINS1_5radix10policy_hubIfijE10Policy1000ELNS0_9SortOrderE1EfijNS1_21identity_decomposer_tEEEvPKT1_PSA_PKT2_PSE_T3_iiT4_:
[----:B------:R-:W-:Y:S01]  /*0000*/  LDC R1, c[0x0][0x37c] ;  /* 0x0000df00ff017b82 */ /* 0x000fe20000000800 */
[----:B------:R-:W0:Y:S01]  /*0010*/  S2R R0, SR_TID.X ;  /* 0x0000000000007919 */ /* 0x000e220000002100 */
[----:B------:R-:W1:Y:S01]  /*0020*/  LDCU UR4, c[0x0][0x3a0] ;  /* 0x00007400ff0477ac */ /* 0x000e620008000800 */
[----:B------:R-:W-:Y:S02]  /*0030*/  IMAD.MOV.U32 R35, RZ, RZ, -0x1 ;  /* 0xffffffffff237424 */ /* 0x000fe400078e00ff */
[----:B------:R-:W-:Y:S01]  /*0040*/  IMAD.MOV.U32 R36, RZ, RZ, -0x1 ;  /* 0xffffffffff247424 */ /* 0x000fe200078e00ff */
[----:B------:R-:W2:Y:S01]  /*0050*/  LDCU.64 UR10, c[0x0][0x358] ;  /* 0x00006b00ff0a77ac */ /* 0x000ea20008000a00 */
[----:B------:R-:W-:Y:S02]  /*0060*/  IMAD.MOV.U32 R37, RZ, RZ, -0x1 ;  /* 0xffffffffff257424 */ /* 0x000fe400078e00ff */
[----:B------:R-:W-:Y:S02]  /*0070*/  IMAD.MOV.U32 R38, RZ, RZ, -0x1 ;  /* 0xffffffffff267424 */ /* 0x000fe400078e00ff */
[----:B------:R-:W-:-:S02]  /*0080*/  IMAD.MOV.U32 R39, RZ, RZ, -0x1 ;  /* 0xffffffffff277424 */ /* 0x000fc400078e00ff */
[----:B------:R-:W-:Y:S02]  /*0090*/  IMAD.MOV.U32 R29, RZ, RZ, -0x1 ;  /* 0xffffffffff1d7424 */ /* 0x000fe400078e00ff */
[----:B------:R-:W-:Y:S02]  /*00a0*/  IMAD.MOV.U32 R30, RZ, RZ, -0x1 ;  /* 0xffffffffff1e7424 */ /* 0x000fe400078e00ff */
[----:B------:R-:W-:Y:S02]  /*00b0*/  IMAD.MOV.U32 R32, RZ, RZ, -0x1 ;  /* 0xffffffffff207424 */ /* 0x000fe400078e00ff */
        /* <DEDUP_REMOVED lines=10> */
[----:B------:R-:W-:Y:S01]  /*0160*/  IMAD.MOV.U32 R49, RZ, RZ, -0x1 ;  /* 0xffffffffff317424 */ /* 0x000fe200078e00ff */
[----:B------:R-:W3:Y:S01]  /*0170*/  S2UR UR5, SR_CgaCtaId ;  /* 0x00000000000579c3 */ /* 0x000ee20000008800 */
[----:B0-----:R-:W-:Y:S01]  /*0180*/  IMAD R9, R0, 0x13, RZ ;  /* 0x0000001300097824 */ /* 0x001fe200078e02ff */
[----:B------:R-:W0:Y:S03]  /*0190*/  LDCU UR6, c[0x0][0x3a4] ;  /* 0x00007480ff0677ac */ /* 0x000e260008000800 */
[C---:B------:R-:W-:Y:S01]  /*01a0*/  VIADD R4, R9.reuse, 0x1 ;  /* 0x0000000109047836 */ /* 0x040fe20000000000 */
[C---:B-1----:R-:W-:Y:S01]  /*01b0*/  ISETP.GE.AND P6, PT, R9.reuse, UR4, PT ;  /* 0x0000000409007c0c */ /* 0x042fe2000bfc6270 */
[C---:B------:R-:W-:Y:S01]  /*01c0*/  VIADD R5, R9.reuse, 0x2 ;  /* 0x0000000209057836 */ /* 0x040fe20000000000 */
[----:B------:R-:W1:Y:S01]  /*01d0*/  LDCU UR7, c[0x0][0x3a8] ;  /* 0x00007500ff0777ac */ /* 0x000e620008000800 */
[C---:B------:R-:W-:Y:S01]  /*01e0*/  VIADD R7, R9.reuse, 0x6 ;  /* 0x0000000609077836 */ /* 0x040fe20000000000 */
[----:B------:R-:W-:Y:S01]  /*01f0*/  ISETP.GE.AND P5, PT, R4, UR4, PT ;  /* 0x0000000404007c0c */ /* 0x000fe2000bfa6270 */
[----:B------:R-:W-:Y:S01]  /*0200*/  VIADD R4, R9, 0x4 ;  /* 0x0000000409047836 */ /* 0x000fe20000000000 */
[----:B------:R-:W-:Y:S01]  /*0210*/  ISETP.GE.AND P4, PT, R5, UR4, PT ;  /* 0x0000000405007c0c */ /* 0x000fe2000bf86270 */
[----:B------:R-:W-:Y:S01]  /*0220*/  VIADD R5, R9, 0x5 ;  /* 0x0000000509057836 */ /* 0x000fe20000000000 */
[----:B------:R-:W-:Y:S01]  /*0230*/  ISETP.GE.AND P0, PT, R7, UR4, PT ;  /* 0x0000000407007c0c */ /* 0x000fe2000bf06270 */
[C---:B------:R-:W-:Y:S01]  /*0240*/  VIADD R51, R9.reuse, 0x7 ;  /* 0x0000000709337836 */ /* 0x040fe20000000000 */
[----:B------:R-:W-:Y:S01]  /*0250*/  ISETP.GE.AND P2, PT, R4, UR4, PT ;  /* 0x0000000404007c0c */ /* 0x000fe2000bf46270 */
[----:B------:R-:W-:Y:S01]  /*0260*/  VIADD R52, R9, 0x8 ;  /* 0x0000000809347836 */ /* 0x000fe20000000000 */
[----:B------:R-:W-:Y:S01]  /*0270*/  ISETP.GE.AND P1, PT, R5, UR4, PT ;  /* 0x0000000405007c0c */ /* 0x000fe2000bf26270 */
[C---:B------:R-:W-:Y:S01]  /*0280*/  VIADD R53, R9.reuse, 0x9 ;  /* 0x0000000909357836 */ /* 0x040fe20000000000 */
[----:B------:R-:W4:Y:S01]  /*0290*/  LDC.64 R4, c[0x0][0x380] ;  /* 0x0000e000ff047b82 */ /* 0x000f220000000a00 */
[----:B------:R-:W-:Y:S01]  /*02a0*/  P2R R50, PR, RZ, 0x1 ;  /* 0x00000001ff327803 */ /* 0x000fe20000000000 */
[C---:B------:R-:W-:Y:S01]  /*02b0*/  VIADD R54, R9.reuse, 0xa ;  /* 0x0000000a09367836 */ /* 0x040fe20000000000 */
[----:B------:R-:W-:Y:S01]  /*02c0*/  P2R R47, PR, RZ, 0x2 ;  /* 0x00000002ff2f7803 */ /* 0x000fe20000000000 */
[C---:B------:R-:W-:Y:S01]  /*02d0*/  VIADD R6, R9.reuse, 0x3 ;  /* 0x0000000309067836 */ /* 0x040fe20000000000 */
[----:B------:R-:W-:Y:S01]  /*02e0*/  P2R R45, PR, RZ, 0x4 ;  /* 0x00000004ff2d7803 */ /* 0x000fe20000000000 */
[C---:B------:R-:W-:Y:S01]  /*02f0*/  VIADD R55, R9.reuse, 0xb ;  /* 0x0000000b09377836 */ /* 0x040fe20000000000 */
[----:B------:R-:W-:Y:S01]  /*0300*/  P2R R8, PR, RZ, 0x20 ;  /* 0x00000020ff087803 */ /* 0x000fe20000000000 */
[C---:B------:R-:W-:Y:S01]  /*0310*/  VIADD R56, R9.reuse, 0xc ;  /* 0x0000000c09387836 */ /* 0x040fe20000000000 */
[----:B------:R-:W-:Y:S01]  /*0320*/  ISETP.GE.AND P3, PT, R6, UR4, PT ;  /* 0x0000000406007c0c */ /* 0x000fe2000bf66270 */
[C---:B------:R-:W-:Y:S01]  /*0330*/  VIADD R57, R9.reuse, 0xd ;  /* 0x0000000d09397836 */ /* 0x040fe20000000000 */
[----:B------:R-:W-:Y:S01]  /*0340*/  P2R R10, PR, RZ, 0x10 ;  /* 0x00000010ff0a7803 */ /* 0x000fe20000000000 */
[C---:B------:R-:W-:Y:S01]  /*0350*/  VIADD R58, R9.reuse, 0xe ;  /* 0x0000000e093a7836 */ /* 0x040fe20000000000 */
[----:B------:R-:W-:Y:S01]  /*0360*/  P2R R11, PR, RZ, 0x8 ;  /* 0x00000008ff0b7803 */ /* 0x000fe20000000000 */
[C---:B------:R-:W-:Y:S01]  /*0370*/  VIADD R59, R9.reuse, 0xf ;  /* 0x0000000f093b7836 */ /* 0x040fe20000000000 */
[----:B------:R-:W0:Y:S01]  /*0380*/  LDC.64 R6, c[0x0][0x390] ;  /* 0x0000e400ff067b82 */ /* 0x000e220000000a00 */
[C---:B------:R-:W-:Y:S01]  /*0390*/  VIADD R60, R9.reuse, 0x10 ;  /* 0x00000010093c7836 */ /* 0x040fe20000000000 */
[----:B------:R-:W0:Y:S01]  /*03a0*/  LDCU UR9, c[0x0][0x3a8] ;  /* 0x00007500ff0977ac */ /* 0x000e220008000800 */
[----:B------:R-:W-:-:S02]  /*03b0*/  VIADD R61, R9, 0x11 ;  /* 0x00000011093d7836 */ /* 0x000fc40000000000 */
[C---:B------:R-:W-:Y:S02]  /*03c0*/  VIADD R62, R9.reuse, 0x12 ;  /* 0x00000012093e7836 */ /* 0x040fe40000000000 */
[----:B----4-:R-:W-:-:S05]  /*03d0*/  IMAD.WIDE.U32 R4, R9, 0x4, R4 ;  /* 0x0000000409047825 */ /* 0x010fca00078e0004 */
[----:B--2---:R-:W2:Y:S01]  /*03e0*/  @!P0 LDG.E R35, desc[UR10][R4.64+0x18] ;  /* 0x0000180a04238981 */ /* 0x004ea2000c1e1900 */
[----:B------:R-:W-:-:S03]  /*03f0*/  ISETP.GE.AND P0, PT, R51, UR4, PT ;  /* 0x0000000433007c0c */ /* 0x000fc6000bf06270 */
[----:B------:R-:W4:Y:S01]  /*0400*/  @!P6 LDG.E R29, desc[UR10][R4.64] ;  /* 0x0000000a041de981 */ /* 0x000f22000c1e1900 */
[----:B------:R-:W-:-:S03]  /*0410*/  P2R R51, PR, RZ, 0x1 ;  /* 0x00000001ff337803 */ /* 0x000fc60000000000 */
[----:B------:R-:W3:Y:S01]  /*0420*/  @!P5 LDG.E R30, desc[UR10][R4.64+0x4] ;  /* 0x0000040a041ed981 */ /* 0x000ee2000c1e1900 */
[----:B0-----:R-:W-:-:S03]  /*0430*/  IMAD.WIDE.U32 R6, R9, 0x4, R6 ;  /* 0x0000000409067825 */ /* 0x001fc600078e0006 */
[----:B------:R-:W2:Y:S04]  /*0440*/  @!P3 LDG.E R32, desc[UR10][R4.64+0xc] ;  /* 0x00000c0a0420b981 */ /* 0x000ea8000c1e1900 */
[----:B------:R-:W2:Y:S01]  /*0450*/  @!P0 LDG.E R36, desc[UR10][R4.64+0x1c] ;  /* 0x00001c0a04248981 */ /* 0x000ea2000c1e1900 */
[----:B------:R-:W-:-:S03]  /*0460*/  ISETP.GE.AND P0, PT, R52, UR4, PT ;  /* 0x0000000434007c0c */ /* 0x000fc6000bf06270 */
[----:B------:R-:W2:Y:S01]  /*0470*/  @!P2 LDG.E R33, desc[UR10][R4.64+0x10] ;  /* 0x0000100a0421a981 */ /* 0x000ea2000c1e1900 */
[----:B------:R-:W-:-:S03]  /*0480*/  P2R R52, PR, RZ, 0x1 ;  /* 0x00000001ff347803 */ /* 0x000fc60000000000 */
[----:B------:R-:W2:Y:S04]  /*0490*/  @!P1 LDG.E R34, desc[UR10][R4.64+0x14] ;  /* 0x0000140a04229981 */ /* 0x000ea8000c1e1900 */
[----:B------:R-:W2:Y:S04]  /*04a0*/  @!P4 LDG.E R31, desc[UR10][R4.64+0x8] ;  /* 0x0000080a041fc981 */ /* 0x000ea8000c1e1900 */
[----:B------:R-:W2:Y:S01]  /*04b0*/  @!P0 LDG.E R37, desc[UR10][R4.64+0x20] ;  /* 0x0000200a04258981 */ /* 0x000ea2000c1e1900 */
[----:B------:R-:W-:-:S04]  /*04c0*/  ISETP.GE.AND P0, PT, R53, UR4, PT ;  /* 0x0000000435007c0c */ /* 0x000fc8000bf06270 */
[----:B------:R-:W-:-:S09]  /*04d0*/  P2R R53, PR, RZ, 0x1 ;  /* 0x00000001ff357803 */ /* 0x000fd20000000000 */
[----:B------:R-:W2:Y:S01]  /*04e0*/  @!P0 LDG.E R38, desc[UR10][R4.64+0x24] ;  /* 0x0000240a04268981 */ /* 0x000ea2000c1e1900 */
[----:B------:R-:W-:-:S04]  /*04f0*/  ISETP.GE.AND P0, PT, R54, UR4, PT ;  /* 0x0000000436007c0c */ /* 0x000fc8000bf06270 */
[----:B------:R-:W-:-:S09]  /*0500*/  P2R R54, PR, RZ, 0x1 ;  /* 0x00000001ff367803 */ /* 0x000fd20000000000 */
[----:B------:R-:W2:Y:S01]  /*0510*/  @!P0 LDG.E R39, desc[UR10][R4.64+0x28] ;  /* 0x0000280a04278981 */ /* 0x000ea2000c1e1900 */
[----:B------:R-:W-:Y:S02]  /*0520*/  ISETP.GE.AND P0, PT, R55, UR4, PT ;  /* 0x0000000437007c0c */ /* 0x000fe4000bf06270 */
[----:B------:R-:W-:Y:S02]  /*0530*/  ISETP.GE.AND P1, PT, R57, UR4, PT ;  /* 0x0000000439007c0c */ /* 0x000fe4000bf26270 */
[----:B------:R-:W-:Y:S02]  /*0540*/  P2R R55, PR, RZ, 0x1 ;  /* 0x00000001ff377803 */ /* 0x000fe40000000000 */
[----:B------:R-:W-:-:S07]  /*0550*/  ISETP.GE.AND P2, PT, R58, UR4, PT ;  /* 0x000000043a007c0c */ /* 0x000fce000bf46270 */
[----:B------:R-:W2:Y:S01]  /*0560*/  @!P0 LDG.E R40, desc[UR10][R4.64+0x2c] ;  /* 0x00002c0a04288981 */ /* 0x000ea2000c1e1900 */
[----:B------:R-:W-:Y:S02]  /*0570*/  ISETP.GE.AND P0, PT, R56, UR4, PT ;  /* 0x0000000438007c0c */ /* 0x000fe4000bf06270 */
[----:B------:R-:W-:Y:S01]  /*0580*/  ISETP.GE.AND P3, PT, R59, UR4, PT ;  /* 0x000000043b007c0c */ /* 0x000fe2000bf66270 */
[----:B------:R-:W2:Y:S01]  /*0590*/  @!P1 LDG.E R42, desc[UR10][R4.64+0x34] ;  /* 0x0000340a042a9981 */ /* 0x000ea2000c1e1900 */
[----:B------:R-:W-:Y:S02]  /*05a0*/  ISETP.GE.AND P4, PT, R60, UR4, PT ;  /* 0x000000043c007c0c */ /* 0x000fe4000bf86270 */
[----:B------:R-:W-:Y:S01]  /*05b0*/  ISETP.GE.AND P5, PT, R61, UR4, PT ;  /* 0x000000043d007c0c */ /* 0x000fe2000bfa6270 */
[----:B------:R-:W2:Y:S01]  /*05c0*/  @!P2 LDG.E R43, desc[UR10][R4.64+0x38] ;  /* 0x0000380a042ba981 */ /* 0x000ea2000c1e1900 */
[----:B------:R-:W-:-:S05]  /*05d0*/  ISETP.GE.AND P6, PT, R62, UR4, PT ;  /* 0x000000043e007c0c */ /* 0x000fca000bfc6270 */
[----:B------:R-:W2:Y:S04]  /*05e0*/  @!P0 LDG.E R41, desc[UR10][R4.64+0x30] ;  /* 0x0000300a04298981 */ /* 0x000ea8000c1e1900 */
[----:B------:R-:W2:Y:S04]  /*05f0*/  @!P3 LDG.E R44, desc[UR10][R4.64+0x3c] ;  /* 0x00003c0a042cb981 */ /* 0x000ea8000c1e1900 */
[----:B------:R-:W2:Y:S04]  /*0600*/  @!P4 LDG.E R46, desc[UR10][R4.64+0x40] ;  /* 0x0000400a042ec981 */ /* 0x000ea8000c1e1900 */
[----:B------:R-:W2:Y:S04]  /*0610*/  @!P5 LDG.E R48, desc[UR10][R4.64+0x44] ;  /* 0x0000440a0430d981 */ /* 0x000ea8000c1e1900 */
[----:B------:R0:W2:Y:S01]  /*0620*/  @!P6 LDG.E R49, desc[UR10][R4.64+0x48] ;  /* 0x0000480a0431e981 */ /* 0x0000a2000c1e1900 */
[----:B------:R-:W-:Y:S01]  /*0630*/  P2R R56, PR, RZ, 0x1 ;  /* 0x00000001ff387803 */ /* 0x000fe20000000000 */
[----:B------:R-:W-:Y:S01]  /*0640*/  BAR.SYNC.DEFER_BLOCKING 0x0 ;  /* 0x0000000000007b1d */ /* 0x000fe20000010000 */
[----:B------:R-:W-:-:S04]  /*0650*/  ISETP.NE.AND P0, PT, R55, RZ, PT ;  /* 0x000000ff3700720c */ /* 0x000fc80003f05270 */
[----:B------:R-:W-:Y:S02]  /*0660*/  P2R R55, PR, RZ, 0x1 ;  /* 0x00000001ff377803 */ /* 0x000fe40000000000 */
[----:B------:R-:W-:-:S04]  /*0670*/  ISETP.NE.AND P0, PT, R54, RZ, PT ;  /* 0x000000ff3600720c */ /* 0x000fc80003f05270 */
[----:B------:R-:W-:Y:S02]  /*0680*/  P2R R54, PR, RZ, 0x1 ;  /* 0x00000001ff367803 */ /* 0x000fe40000000000 */
[----:B------:R-:W-:-:S04]  /*0690*/  ISETP.NE.AND P0, PT, R53, RZ, PT ;  /* 0x000000ff3500720c */ /* 0x000fc80003f05270 */
[----:B------:R-:W-:Y:S02]  /*06a0*/  P2R R53, PR, RZ, 0x1 ;  /* 0x00000001ff357803 */ /* 0x000fe40000000000 */
[----:B------:R-:W-:-:S04]  /*06b0*/  ISETP.NE.AND P0, PT, R52, RZ, PT ;  /* 0x000000ff3400720c */ /* 0x000fc80003f05270 */
[----:B------:R-:W-:Y:S01]  /*06c0*/  P2R R52, PR, RZ, 0x1 ;  /* 0x00000001ff347803 */ /* 0x000fe20000000000 */
[----:B------:R-:W5:Y:S01]  /*06d0*/  @!P1 LDG.E R23, desc[UR10][R6.64+0x34] ;  /* 0x0000340a06179981 */ /* 0x000f62000c1e1900 */
[----:B------:R-:W-:-:S03]  /*06e0*/  ISETP.NE.AND P0, PT, R51, RZ, PT ;  /* 0x000000ff3300720c */ /* 0x000fc60003f05270 */
[----:B------:R-:W5:Y:S01]  /*06f0*/  @!P2 LDG.E R24, desc[UR10][R6.64+0x38] ;  /* 0x0000380a0618a981 */ /* 0x000f62000c1e1900 */
[----:B------:R-:W-:Y:S02]  /*0700*/  P2R R51, PR, RZ, 0x1 ;  /* 0x00000001ff337803 */ /* 0x000fe40000000000 */
[----:B------:R-:W-:Y:S01]  /*0710*/  ISETP.NE.AND P0, PT, R50, RZ, PT ;  /* 0x000000ff3200720c */ /* 0x000fe20003f05270 */
[----:B------:R-:W5:Y:S03]  /*0720*/  @!P3 LDG.E R25, desc[UR10][R6.64+0x3c] ;  /* 0x00003c0a0619b981 */ /* 0x000f66000c1e1900 */
[----:B------:R-:W-:Y:S01]  /*0730*/  P2R R50, PR, RZ, 0x1 ;  /* 0x00000001ff327803 */ /* 0x000fe20000000000 */
[----:B------:R-:W5:Y:S01]  /*0740*/  @!P4 LDG.E R26, desc[UR10][R6.64+0x40] ;  /* 0x0000400a061ac981 */ /* 0x000f62000c1e1900 */
[----:B------:R-:W-:-:S03]  /*0750*/  ISETP.NE.AND P0, PT, R47, RZ, PT ;  /* 0x000000ff2f00720c */ /* 0x000fc60003f05270 */
[----:B------:R-:W5:Y:S01]  /*0760*/  @!P5 LDG.E R27, desc[UR10][R6.64+0x44] ;  /* 0x0000440a061bd981 */ /* 0x000f62000c1e1900 */
[----:B------:R-:W-:Y:S02]  /*0770*/  P2R R47, PR, RZ, 0x1 ;  /* 0x00000001ff2f7803 */ /* 0x000fe40000000000 */
[----:B------:R-:W-:Y:S01]  /*0780*/  ISETP.NE.AND P0, PT, R45, RZ, PT ;  /* 0x000000ff2d00720c */ /* 0x000fe20003f05270 */
[----:B------:R-:W5:Y:S03]  /*0790*/  @!P6 LDG.E R28, desc[UR10][R6.64+0x48] ;  /* 0x0000480a061ce981 */ /* 0x000f66000c1e1900 */
[----:B------:R-:W-:Y:S02]  /*07a0*/  P2R R45, PR, RZ, 0x1 ;  /* 0x00000001ff2d7803 */ /* 0x000fe40000000000 */
[----:B------:R-:W-:-:S04]  /*07b0*/  ISETP.NE.AND P0, PT, R11, RZ, PT ;  /* 0x000000ff0b00720c */ /* 0x000fc80003f05270 */
[----:B------:R-:W-:Y:S02]  /*07c0*/  P2R R11, PR, RZ, 0x1 ;  /* 0x00000001ff0b7803 */ /* 0x000fe40000000000 */
[----:B------:R-:W-:-:S04]  /*07d0*/  ISETP.NE.AND P0, PT, R10, RZ, PT ;  /* 0x000000ff0a00720c */ /* 0x000fc80003f05270 */
[----:B------:R-:W-:Y:S02]  /*07e0*/  P2R R10, PR, RZ, 0x1 ;  /* 0x00000001ff0a7803 */ /* 0x000fe40000000000 */
[----:B------:R-:W-:-:S04]  /*07f0*/  ISETP.NE.AND P0, PT, R8, RZ, PT ;  /* 0x000000ff0800720c */ /* 0x000fc80003f05270 */
[----:B------:R-:W-:Y:S02]  /*0800*/  P2R R8, PR, RZ, 0x1 ;  /* 0x00000001ff087803 */ /* 0x000fe40000000000 */
[----:B------:R-:W-:-:S13]  /*0810*/  ISETP.GE.AND P0, PT, R9, UR4, PT ;  /* 0x0000000409007c0c */ /* 0x000fda000bf06270 */
[----:B------:R-:W5:Y:S01]  /*0820*/  @!P0 LDG.E R2, desc[UR10][R6.64] ;  /* 0x0000000a06028981 */ /* 0x000f62000c1e1900 */
[----:B------:R-:W-:-:S13]  /*0830*/  ISETP.NE.AND P0, PT, R8, RZ, PT ;  /* 0x000000ff0800720c */ /* 0x000fda0003f05270 */
        /* <DEDUP_REMOVED lines=21> */
[----:B------:R-:W-:Y:S01]  /*0990*/  ISETP.NE.AND P0, PT, R56, RZ, PT ;  /* 0x000000ff3800720c */ /* 0x000fe20003f05270 */
[----:B------:R-:W-:Y:S01]  /*09a0*/  IMAD.MOV.U32 R9, RZ, RZ, -0x1 ;  /* 0xffffffffff097424 */ /* 0x000fe200078e00ff */
[----:B---3--:R-:W-:-:S04]  /*09b0*/  ISETP.GT.AND P1, PT, R30, -0x1, PT ;  /* 0xffffffff1e00780c */ /* 0x008fc80003f24270 */
[----:B0-----:R-:W-:-:S07]  /*09c0*/  SEL R5, R9, 0x80000000, !P1 ;  /* 0x8000000009057807 */ /* 0x001fce0004800000 */
[----:B------:R0:W5:Y:S01]  /*09d0*/  @!P0 LDG.E R22, desc[UR10][R6.64+0x30] ;  /* 0x0000300a06168981 */ /* 0x000162000c1e1900 */
[----:B----4-:R-:W-:Y:S02]  /*09e0*/  ISETP.GT.AND P0, PT, R29, -0x1, PT ;  /* 0xffffffff1d00780c */ /* 0x010fe40003f04270 */
[----:B--2---:R-:W-:Y:S02]  /*09f0*/  ISETP.GT.AND P1, PT, R33, -0x1, PT ;  /* 0xffffffff2100780c */ /* 0x004fe40003f24270 */
[----:B------:R-:W-:Y:S02]  /*0a00*/  SEL R4, R9, 0x80000000, !P0 ;  /* 0x8000000009047807 */ /* 0x000fe40004000000 */
[----:B------:R-:W-:Y:S02]  /*0a10*/  ISETP.GT.AND P0, PT, R32, -0x1, PT ;  /* 0xffffffff2000780c */ /* 0x000fe40003f04270 */
[----:B------:R-:W-:Y:S02]  /*0a20*/  LOP3.LUT R29, R4, R29, RZ, 0x3c, !PT ;  /* 0x0000001d041d7212 */ /* 0x000fe400078e3cff */
[----:B------:R-:W-:-:S02]  /*0a30*/  LOP3.LUT R30, R5, R30, RZ, 0x3c, !PT ;  /* 0x0000001e051e7212 */ /* 0x000fc400078e3cff */
[C---:B------:R-:W-:Y:S02]  /*0a40*/  SEL R5, R9.reuse, 0x80000000, !P0 ;  /* 0x8000000009057807 */ /* 0x040fe40004000000 */
[----:B------:R-:W-:Y:S02]  /*0a50*/  SEL R4, R9, 0x80000000, !P1 ;  /* 0x8000000009047807 */ /* 0x000fe40004800000 */
[----:B------:R-:W-:Y:S02]  /*0a60*/  ISETP.GT.AND P0, PT, R36, -0x1, PT ;  /* 0xffffffff2400780c */ /* 0x000fe40003f04270 */
[----:B------:R-:W-:Y:S02]  /*0a70*/  ISETP.GT.AND P1, PT, R37, -0x1, PT ;  /* 0xffffffff2500780c */ /* 0x000fe40003f24270 */
[----:B------:R-:W-:Y:S02]  /*0a80*/  LOP3.LUT R32, R5, R32, RZ, 0x3c, !PT ;  /* 0x0000002005207212 */ /* 0x000fe400078e3cff */
[----:B------:R-:W-:-:S02]  /*0a90*/  LOP3.LUT R33, R4, R33, RZ, 0x3c, !PT ;  /* 0x0000002104217212 */ /* 0x000fc400078e3cff */
[C---:B------:R-:W-:Y:S02]  /*0aa0*/  SEL R5, R9.reuse, 0x80000000, !P0 ;  /* 0x8000000009057807 */ /* 0x040fe40004000000 */
[----:B------:R-:W-:Y:S02]  /*0ab0*/  SEL R4, R9, 0x80000000, !P1 ;  /* 0x8000000009047807 */ /* 0x000fe40004800000 */
[----:B------:R-:W-:Y:S02]  /*0ac0*/  ISETP.GT.AND P0, PT, R39, -0x1, PT ;  /* 0xffffffff2700780c */ /* 0x000fe40003f04270 */
[----:B------:R-:W-:Y:S02]  /*0ad0*/  LOP3.LUT R37, R4, R37, RZ, 0x3c, !PT ;  /* 0x0000002504257212 */ /* 0x000fe400078e3cff */
[----:B------:R-:W-:Y:S02]  /*0ae0*/  SEL R4, R9, 0x80000000, !P0 ;  /* 0x8000000009047807 */ /* 0x000fe40004000000 */
[----:B------:R-:W-:-:S02]  /*0af0*/  ISETP.GT.AND P2, PT, R31, -0x1, PT ;  /* 0xffffffff1f00780c */ /* 0x000fc40003f44270 */
[----:B------:R-:W-:Y:S02]  /*0b00*/  ISETP.GT.AND P0, PT, R40, -0x1, PT ;  /* 0xffffffff2800780c */ /* 0x000fe40003f04270 */
[----:B------:R-:W-:Y:S02]  /*0b10*/  LOP3.LUT R36, R5, R36, RZ, 0x3c, !PT ;  /* 0x0000002405247212 */ /* 0x000fe400078e3cff */
[C---:B------:R-:W-:Y:S02]  /*0b20*/  SEL R8, R9.reuse, 0x80000000, !P2 ;  /* 0x8000000009087807 */ /* 0x040fe40005000000 */
[----:B------:R-:W-:Y:S01]  /*0b30*/  SEL R5, R9, 0x80000000, !P0 ;  /* 0x8000000009057807 */ /* 0x000fe20004000000 */
[----:B------:R-:W-:Y:S01]  /*0b40*/  UMOV UR4, 0x400 ;  /* 0x0000040000047882 */ /* 0x000fe20000000000 */
[----:B------:R-:W-:Y:S02]  /*0b50*/  ISETP.GT.AND P2, PT, R34, -0x1, PT ;  /* 0xffffffff2200780c */ /* 0x000fe40003f44270 */
[----:B------:R-:W-:-:S02]  /*0b60*/  ISETP.GT.AND P1, PT, R41, -0x1, PT ;  /* 0xffffffff2900780c */ /* 0x000fc40003f24270 */
[----:B------:R-:W-:Y:S01]  /*0b70*/  ISETP.GT.AND P0, PT, R42, -0x1, PT ;  /* 0xffffffff2a00780c */ /* 0x000fe20003f04270 */
[----:B------:R-:W-:Y:S01]  /*0b80*/  ULEA UR4, UR5, UR4, 0x18 ;  /* 0x0000000405047291 */ /* 0x000fe2000f8ec0ff */
[----:B------:R-:W-:Y:S02]  /*0b90*/  LOP3.LUT R39, R4, R39, RZ, 0x3c, !PT ;  /* 0x0000002704277212 */ /* 0x000fe400078e3cff */
[----:B------:R-:W-:Y:S02]  /*0ba0*/  LOP3.LUT R40, R5, R40, RZ, 0x3c, !PT ;  /* 0x0000002805287212 */ /* 0x000fe400078e3cff */
[C---:B0-----:R-:W-:Y:S02]  /*0bb0*/  SEL R7, R9.reuse, 0x80000000, !P2 ;  /* 0x8000000009077807 */ /* 0x041fe40005000000 */
[C---:B------:R-:W-:Y:S02]  /*0bc0*/  SEL R4, R9.reuse, 0x80000000, !P1 ;  /* 0x8000000009047807 */ /* 0x040fe40004800000 */
[----:B------:R-:W-:-:S02]  /*0bd0*/  SEL R5, R9, 0x80000000, !P0 ;  /* 0x8000000009057807 */ /* 0x000fc40004000000 */
[----:B------:R-:W-:Y:S02]  /*0be0*/  ISETP.GT.AND P2, PT, R38, -0x1, PT ;  /* 0xffffffff2600780c */ /* 0x000fe40003f44270 */
[----:B------:R-:W-:Y:S02]  /*0bf0*/  ISETP.GT.AND P1, PT, R43, -0x1, PT ;  /* 0xffffffff2b00780c */ /* 0x000fe40003f24270 */
[----:B------:R-:W-:Y:S02]  /*0c00*/  ISETP.GT.AND P0, PT, R44, -0x1, PT ;  /* 0xffffffff2c00780c */ /* 0x000fe40003f04270 */
[----:B------:R-:W-:Y:S02]  /*0c10*/  LOP3.LUT R34, R7, R34, RZ, 0x3c, !PT ;  /* 0x0000002207227212 */ /* 0x000fe400078e3cff */
[----:B------:R-:W-:Y:S02]  /*0c20*/  LOP3.LUT R41, R4, R41, RZ, 0x3c, !PT ;  /* 0x0000002904297212 */ /* 0x000fe400078e3cff */
[----:B------:R-:W-:-:S02]  /*0c30*/  LOP3.LUT R42, R5, R42, RZ, 0x3c, !PT ;  /* 0x0000002a052a7212 */ /* 0x000fc400078e3cff */
[C---:B------:R-:W-:Y:S02]  /*0c40*/  SEL R7, R9.reuse, 0x80000000, !P2 ;  /* 0x8000000009077807 */ /* 0x040fe40005000000 */
[C---:B------:R-:W-:Y:S02]  /*0c50*/  SEL R4, R9.reuse, 0x80000000, !P1 ;  /* 0x8000000009047807 */ /* 0x040fe40004800000 */
[----:B------:R-:W-:Y:S02]  /*0c60*/  SEL R5, R9, 0x80000000, !P0 ;  /* 0x8000000009057807 */ /* 0x000fe40004000000 */
[----:B------:R-:W-:Y:S02]  /*0c70*/  LEA R45, R0, UR4, 0x2 ;  /* 0x00000004002d7c11 */ /* 0x000fe4000f8e10ff */
[----:B------:R-:W-:Y:S02]  /*0c80*/  ISETP.GT.AND P3, PT, R35, -0x1, PT ;  /* 0xffffffff2300780c */ /* 0x000fe40003f64270 */
[----:B------:R-:W-:-:S02]  /*0c90*/  ISETP.GT.AND P0, PT, R46, -0x1, PT ;  /* 0xffffffff2e00780c */ /* 0x000fc40003f04270 */
[----:B------:R-:W-:Y:S02]  /*0ca0*/  ISETP.GT.AND P1, PT, R48, -0x1, PT ;  /* 0xffffffff3000780c */ /* 0x000fe40003f24270 */
[----:B------:R-:W-:Y:S01]  /*0cb0*/  ISETP.GT.AND P2, PT, R49, -0x1, PT ;  /* 0xffffffff3100780c */ /* 0x000fe20003f44270 */
[----:B------:R-:W-:Y:S01]  /*0cc0*/  IMAD R47, R0, 0x80, R45 ;  /* 0x00000080002f7824 */ /* 0x000fe200078e022d */
[----:B------:R-:W-:Y:S02]  /*0cd0*/  LOP3.LUT R38, R7, R38, RZ, 0x3c, !PT ;  /* 0x0000002607267212 */ /* 0x000fe400078e3cff */
[----:B------:R-:W-:Y:S02]  /*0ce0*/  LOP3.LUT R43, R4, R43, RZ, 0x3c, !PT ;  /* 0x0000002b042b7212 */ /* 0x000fe400078e3cff */
[----:B------:R-:W-:Y:S02]  /*0cf0*/  LOP3.LUT R44, R5, R44, RZ, 0x3c, !PT ;  /* 0x0000002c052c7212 */ /* 0x000fe400078e3cff */
[----:B------:R-:W-:-:S02]  /*0d00*/  SEL R6, R9, 0x80000000, !P3 ;  /* 0x8000000009067807 */ /* 0x000fc40005800000 */
[----:B------:R-:W-:Y:S02]  /*0d10*/  SHF.R.U32.HI R123, RZ, 0x5, R0 ;  /* 0x00000005ff7b7819 */ /* 0x000fe40000011600 */
[C---:B------:R-:W-:Y:S02]  /*0d20*/  SEL R5, R9.reuse, 0x80000000, !P0 ;  /* 0x8000000009057807 */ /* 0x040fe40004000000 */
[C---:B------:R-:W-:Y:S02]  /*0d30*/  SEL R7, R9.reuse, 0x80000000, !P1 ;  /* 0x8000000009077807 */ /* 0x040fe40004800000 */
[----:B------:R-:W-:Y:S01]  /*0d40*/  SEL R4, R9, 0x80000000, !P2 ;  /* 0x8000000009047807 */ /* 0x000fe20005000000 */
[----:B------:R-:W-:Y:S01]  /*0d50*/  IMAD R51, R0, -0x38, R47 ;  /* 0xffffffc800337824 */ /* 0x000fe200078e022f */
[----:B------:R-:W-:Y:S02]  /*0d60*/  LOP3.LUT R31, R8, R31, RZ, 0x3c, !PT ;  /* 0x0000001f081f7212 */ /* 0x000fe400078e3cff */
[----:B------:R-:W-:-:S02]  /*0d70*/  LOP3.LUT R35, R6, R35, RZ, 0x3c, !PT ;  /* 0x0000002306237212 */ /* 0x000fc400078e3cff */
[----:B------:R-:W-:Y:S02]  /*0d80*/  LOP3.LUT R46, R5, R46, RZ, 0x3c, !PT ;  /* 0x0000002e052e7212 */ /* 0x000fe400078e3cff */
[----:B------:R-:W-:Y:S02]  /*0d90*/  LOP3.LUT R48, R7, R48, RZ, 0x3c, !PT ;  /* 0x0000003007307212 */ /* 0x000fe400078e3cff */
[----:B------:R-:W-:Y:S02]  /*0da0*/  LOP3.LUT R49, R4, R49, RZ, 0x3c, !PT ;  /* 0x0000003104317212 */ /* 0x000fe400078e3cff */
[----:B------:R-:W-:Y:S01]  /*0db0*/  LEA R50, R123, UR4, 0x2 ;  /* 0x000000047b327c11 */ /* 0x000fe2000f8e10ff */
[----:B------:R-:W-:Y:S02]  /*0dc0*/  UIADD3 UR8, UPT, UPT, UR6, 0x6, URZ ;  /* 0x0000000606087890 */ /* 0x000fe4000fffe0ff */
[----:B-1----:R-:W-:Y:S01]  /*0dd0*/  UIADD3 UR5, UPT, UPT, -UR6, UR7, URZ ;  /* 0x0000000706057290 */ /* 0x002fe2000fffe1ff */
[----:B------:R-:W-:Y:S11]  /*0de0*/  BAR.SYNC.DEFER_BLOCKING 0x0 ;  /* 0x0000000000007b1d */ /* 0x000ff60000010000 */
.L_x_239:
[----:B------:R-:W-:Y:S01]  /*0df0*/  UISETP.LT.AND UP0, UPT, UR5, 0x6, UPT ;  /* 0x000000060500788c */ /* 0x000fe2000bf01270 */
[C---:B------:R-:W-:Y:S01]  /*0e00*/  ISETP.NE.AND P0, PT, R29.reuse, 0x7fffffff, PT ;  /* 0x7fffffff1d00780c */ /* 0x040fe20003f05270 */
[----:B------:R-:W-:Y:S01]  /*0e10*/  UIADD3 UR6, UPT, UPT, UR8, -0x6, URZ ;  /* 0xfffffffa08067890 */ /* 0x000fe2000fffe0ff */
[----:B------:R-:W-:Y:S01]  /*0e20*/  STS [R45], RZ ;  /* 0x000000ff2d007388 */ /* 0x000fe20000000800 */
[----:B------:R-:W-:Y:S01]  /*0e30*/  USEL UR4, UR5, 0x6, UP0 ;  /* 0x0000000605047887 */ /* 0x000fe20008000000 */
[----:B0-----:R-:W-:Y:S01]  /*0e40*/  SEL R4, R29, 0x80000000, P0 ;  /* 0x800000001d047807 */ /* 0x001fe20000000000 */
[----:B------:R-:W-:Y:S01]  /*0e50*/  UISETP.GE.AND UP0, UPT, UR8, UR9, UPT ;  /* 0x000000090800728c */ /* 0x000fe2000bf06270 */
[----:B------:R-:W-:Y:S01]  /*0e60*/  STS [R45+0x400], RZ ;  /* 0x000400ff2d007388 */ /* 0x000fe20000000800 */
[----:B------:R-:W-:Y:S01]  /*0e70*/  UBMSK UR4, URZ, UR4 ;  /* 0x00000004ff04729b */ /* 0x000fe20008000000 */
[----:B------:R-:W-:Y:S02]  /*0e80*/  SHF.R.U32.HI R4, RZ, UR6, R4 ;  /* 0x00000006ff047c19 */ /* 0x000fe40008011604 */
[----:B------:R-:W-:Y:S01]  /*0e90*/  STS [R45+0x800], RZ ;  /* 0x000800ff2d007388 */ /* 0x000fe20000000800 */
[----:B------:R-:W-:-:S02]  /*0ea0*/  ISETP.NE.AND P0, PT, R30, 0x7fffffff, PT ;  /* 0x7fffffff1e00780c */ /* 0x000fc40003f05270 */
[----:B------:R-:W-:Y:S01]  /*0eb0*/  LOP3.LUT R4, R4, UR4, RZ, 0xc0, !PT ;  /* 0x0000000404047c12 */ /* 0x000fe2000f8ec0ff */
[----:B------:R-:W-:Y:S01]  /*0ec0*/  STS [R45+0xc00], RZ ;  /* 0x000c00ff2d007388 */ /* 0x000fe20000000800 */
[C---:B------:R-:W-:Y:S02]  /*0ed0*/  ISETP.NE.AND P2, PT, R123.reuse, 0x6, PT ;  /* 0x000000067b00780c */ /* 0x040fe40003f45270 */
[----:B------:R-:W-:Y:S01]  /*0ee0*/  ISETP.NE.AND P3, PT, R123, 0x7, PT ;  /* 0x000000077b00780c */ /* 0x000fe20003f65270 */
[----:B------:R-:W-:Y:S01]  /*0ef0*/  IMAD.SHL.U32 R5, R4, 0x400, RZ ;  /* 0x0000040004057824 */ /* 0x000fe200078e00ff */
[----:B------:R-:W-:Y:S01]  /*0f00*/  SHF.R.U32.HI R4, RZ, 0x4, R4 ;  /* 0x00000004ff047819 */ /* 0x000fe20000011604 */
[----:B------:R-:W-:Y:S03]  /*0f10*/  STS [R45+0x1000], RZ ;  /* 0x001000ff2d007388 */ /* 0x000fe60000000800 */
[----:B------:R-:W-:Y:S01]  /*0f20*/  LOP3.LUT R54, R5, 0x7c00, RZ, 0xc, !PT ;  /* 0x00007c0005367812 */ /* 0x000fe200078e0cff */
[----:B------:R-:W-:Y:S01]  /*0f30*/  STS [R45+0x1400], RZ ;  /* 0x001400ff2d007388 */ /* 0x000fe20000000800 */
[----:B------:R-:W-:-:S03]  /*0f40*/  LOP3.LUT R4, R4, 0xffffffe, RZ, 0xc0, !PT ;  /* 0x0ffffffe04047812 */ /* 0x000fc600078ec0ff */
[----:B------:R-:W-:Y:S01]  /*0f50*/  STS [R45+0x1800], RZ ;  /* 0x001800ff2d007388 */ /* 0x000fe20000000800 */
[----:B------:R-:W-:Y:S02]  /*0f60*/  IADD3 R54, PT, PT, -R4, R45, R54 ;  /* 0x0000002d04367210 */ /* 0x000fe40007ffe136 */
[----:B------:R-:W-:Y:S01]  /*0f70*/  SEL R4, R30, 0x80000000, P0 ;  /* 0x800000001e047807 */ /* 0x000fe20000000000 */
[----:B------:R-:W-:Y:S01]  /*0f80*/  STS [R45+0x1c00], RZ ;  /* 0x001c00ff2d007388 */ /* 0x000fe20000000800 */
[----:B------:R-:W-:Y:S02]  /*0f90*/  ISETP.NE.AND P0, PT, R31, 0x7fffffff, PT ;  /* 0x7fffffff1f00780c */ /* 0x000fe40003f05270 */
[----:B------:R-:W-:Y:S01]  /*0fa0*/  SHF.R.U32.HI R4, RZ, UR6, R4 ;  /* 0x00000006ff047c19 */ /* 0x000fe20008011604 */
[----:B------:R-:W-:Y:S03]  /*0fb0*/  STS [R45+0x2000], RZ ;  /* 0x002000ff2d007388 */ /* 0x000fe60000000800 */
[----:B------:R-:W-:Y:S01]  /*0fc0*/  LOP3.LUT R4, R4, UR4, RZ, 0xc0, !PT ;  /* 0x0000000404047c12 */ /* 0x000fe2000f8ec0ff */
[----:B------:R-:W-:Y:S03]  /*0fd0*/  STS [R45+0x2400], RZ ;  /* 0x002400ff2d007388 */ /* 0x000fe60000000800 */
[----:B------:R-:W-:Y:S01]  /*0fe0*/  SHF.R.U32.HI R6, RZ, 0x4, R4 ;  /* 0x00000004ff067819 */ /* 0x000fe20000011604 */
[----:B------:R-:W-:Y:S01]  /*0ff0*/  STS [R45+0x2800], RZ ;  /* 0x002800ff2d007388 */ /* 0x000fe20000000800 */
[----:B------:R-:W-:-:S02]  /*1000*/  IMAD.SHL.U32 R5, R4, 0x400, RZ ;  /* 0x0000040004057824 */ /* 0x000fc400078e00ff */
[----:B------:R-:W-:Y:S01]  /*1010*/  LOP3.LUT R6, R6, 0xffffffe, RZ, 0xc0, !PT ;  /* 0x0ffffffe06067812 */ /* 0x000fe200078ec0ff */
[----:B------:R-:W-:Y:S02]  /*1020*/  STS [R45+0x2c00], RZ ;  /* 0x002c00ff2d007388 */ /* 0x000fe40000000800 */
[----:B------:R-:W-:Y:S02]  /*1030*/  LOP3.LUT R4, R5, 0x7c00, RZ, 0xc, !PT ;  /* 0x00007c0005047812 */ /* 0x000fe400078e0cff */
[----:B------:R-:W-:Y:S02]  /*1040*/  STS [R45+0x3000], RZ ;  /* 0x003000ff2d007388 */ /* 0x000fe40000000800 */
[----:B------:R-:W-:Y:S02]  /*1050*/  IADD3 R55, PT, PT, -R6, R45, R4 ;  /* 0x0000002d06377210 */ /* 0x000fe40007ffe104 */
[----:B------:R-:W-:Y:S01]  /*1060*/  STS [R45+0x3400], RZ ;  /* 0x003400ff2d007388 */ /* 0x000fe20000000800 */
[----:B------:R-:W-:-:S02]  /*1070*/  SEL R4, R31, 0x80000000, P0 ;  /* 0x800000001f047807 */ /* 0x000fc40000000000 */
[----:B------:R-:W-:Y:S01]  /*1080*/  ISETP.NE.AND P0, PT, R32, 0x7fffffff, PT ;  /* 0x7fffffff2000780c */ /* 0x000fe20003f05270 */
[----:B------:R-:W-:Y:S01]  /*1090*/  STS [R45+0x3800], RZ ;  /* 0x003800ff2d007388 */ /* 0x000fe20000000800 */
[----:B------:R-:W-:-:S03]  /*10a0*/  SHF.R.U32.HI R4, RZ, UR6, R4 ;  /* 0x00000006ff047c19 */ /* 0x000fc60008011604 */
[----:B------:R-:W-:Y:S01]  /*10b0*/  STS [R45+0x3c00], RZ ;  /* 0x003c00ff2d007388 */ /* 0x000fe20000000800 */
[----:B------:R-:W-:-:S03]  /*10c0*/  LOP3.LUT R4, R4, UR4, RZ, 0xc0, !PT ;  /* 0x0000000404047c12 */ /* 0x000fc6000f8ec0ff */
[----:B------:R-:W-:Y:S02]  /*10d0*/  STS [R45+0x4000], RZ ;  /* 0x004000ff2d007388 */ /* 0x000fe40000000800 */
[----:B------:R-:W-:Y:S01]  /*10e0*/  IMAD.SHL.U32 R6, R4, 0x400, RZ ;  /* 0x0000040004067824 */ /* 0x000fe200078e00ff */
[----:B------:R-:W-:Y:S01]  /*10f0*/  SHF.R.U32.HI R4, RZ, 0x4, R4 ;  /* 0x00000004ff047819 */ /* 0x000fe20000011604 */
[----:B------:R-:W-:Y:S03]  /*1100*/  STS [R45+0x4400], RZ ;  /* 0x004400ff2d007388 */ /* 0x000fe60000000800 */
[----:B------:R-:W-:Y:S01]  /*1110*/  LOP3.LUT R6, R6, 0x7c00, RZ, 0xc, !PT ;  /* 0x00007c0006067812 */ /* 0x000fe200078e0cff */
[----:B------:R-:W-:Y:S01]  /*1120*/  STS [R45+0x4800], RZ ;  /* 0x004800ff2d007388 */ /* 0x000fe20000000800 */
[----:B------:R-:W-:-:S03]  /*1130*/  LOP3.LUT R57, R4, 0xffffffe, RZ, 0xc0, !PT ;  /* 0x0ffffffe04397812 */ /* 0x000fc600078ec0ff */
[----:B------:R-:W-:Y:S01]  /*1140*/  STS [R45+0x4c00], RZ ;  /* 0x004c00ff2d007388 */ /* 0x000fe20000000800 */
[----:B------:R-:W-:-:S03]  /*1150*/  IADD3 R57, PT, PT, -R57, R45, R6 ;  /* 0x0000002d39397210 */ /* 0x000fc60007ffe106 */
[----:B------:R-:W-:Y:S04]  /*1160*/  STS [R45+0x5000], RZ ;  /* 0x005000ff2d007388 */ /* 0x000fe80000000800 */
        /* <DEDUP_REMOVED lines=12> */
[----:B------:R-:W0:Y:S01]  /*1230*/  LDS.U16 R52, [R54+0x2] ;  /* 0x0000020036347984 */ /* 0x000e220000000400 */
[----:B------:R-:W1:Y:S02]  /*1240*/  S2R R127, SR_LANEID ;  /* 0x00000000007f7919 */ /* 0x000e640000000000 */
[----:B-1----:R-:W-:Y:S01]  /*1250*/  ISETP.NE.AND P1, PT, R127, 0x1f, PT ;  /* 0x0000001f7f00780c */ /* 0x002fe20003f25270 */
[----:B0-----:R-:W-:-:S05]  /*1260*/  VIADD R5, R52, 0x1 ;  /* 0x0000000134057836 */ /* 0x001fca0000000000 */
[----:B------:R0:W-:Y:S04]  /*1270*/  STS.U16 [R54+0x2], R5 ;  /* 0x0000020536007388 */ /* 0x0001e80000000400 */
[----:B------:R-:W1:Y:S01]  /*1280*/  LDS.U16 R56, [R55+0x2] ;  /* 0x0000020037387984 */ /* 0x000e620000000400 */
[----:B0-----:R-:W-:Y:S02]  /*1290*/  SEL R5, R32, 0x80000000, P0 ;  /* 0x8000000020057807 */ /* 0x001fe40000000000 */
[----:B------:R-:W-:Y:S02]  /*12a0*/  ISETP.NE.AND P0, PT, R33, 0x7fffffff, PT ;  /* 0x7fffffff2100780c */ /* 0x000fe40003f05270 */
[----:B------:R-:W-:-:S04]  /*12b0*/  SHF.R.U32.HI R5, RZ, UR6, R5 ;  /* 0x00000006ff057c19 */ /* 0x000fc80008011605 */
[----:B------:R-:W-:-:S05]  /*12c0*/  LOP3.LUT R5, R5, UR4, RZ, 0xc0, !PT ;  /* 0x0000000405057c12 */ /* 0x000fca000f8ec0ff */
[----:B------:R-:W-:Y:S01]  /*12d0*/  IMAD.SHL.U32 R6, R5, 0x400, RZ ;  /* 0x0000040005067824 */ /* 0x000fe200078e00ff */
[----:B------:R-:W-:-:S04]  /*12e0*/  SHF.R.U32.HI R5, RZ, 0x4, R5 ;  /* 0x00000004ff057819 */ /* 0x000fc80000011605 */
[----:B------:R-:W-:Y:S02]  /*12f0*/  LOP3.LUT R8, R6, 0x7c00, RZ, 0xc, !PT ;  /* 0x00007c0006087812 */ /* 0x000fe400078e0cff */
[----:B------:R-:W-:-:S04]  /*1300*/  LOP3.LUT R5, R5, 0xffffffe, RZ, 0xc0, !PT ;  /* 0x0ffffffe05057812 */ /* 0x000fc800078ec0ff */
[----:B------:R-:W-:Y:S01]  /*1310*/  IADD3 R59, PT, PT, -R5, R45, R8 ;  /* 0x0000002d053b7210 */ /* 0x000fe20007ffe108 */
[----:B-1----:R-:W-:-:S05]  /*1320*/  VIADD R4, R56, 0x1 ;  /* 0x0000000138047836 */ /* 0x002fca0000000000 */
        /* <DEDUP_REMOVED lines=9> */
[----:B------:R-:W-:Y:S02]  /*13c0*/  LOP3.LUT R61, R4, 0xffffffe, RZ, 0xc0, !PT ;  /* 0x0ffffffe043d7812 */ /* 0x000fe400078ec0ff */
[----:B------:R-:W-:Y:S02]  /*13d0*/  SEL R5, R34, 0x80000000, P0 ;  /* 0x8000000022057807 */ /* 0x000fe40000000000 */
[----:B------:R-:W-:Y:S02]  /*13e0*/  IADD3 R61, PT, PT, -R61, R45, R8 ;  /* 0x0000002d3d3d7210 */ /* 0x000fe40007ffe108 */
[----:B------:R-:W-:Y:S02]  /*13f0*/  SHF.R.U32.HI R5, RZ, UR6, R5 ;  /* 0x00000006ff057c19 */ /* 0x000fe40008011605 */
[----:B------:R-:W-:-:S02]  /*1400*/  ISETP.NE.AND P0, PT, R35, 0x7fffffff, PT ;  /* 0x7fffffff2300780c */ /* 0x000fc40003f05270 */
[----:B------:R-:W-:Y:S01]  /*1410*/  LOP3.LUT R5, R5, UR4, RZ, 0xc0, !PT ;  /* 0x0000000405057c12 */ /* 0x000fe2000f8ec0ff */
[----:B-1----:R-:W-:-:S05]  /*1420*/  VIADD R6, R58, 0x1 ;  /* 0x000000013a067836 */ /* 0x002fca0000000000 */
[----:B------:R0:W-:Y:S04]  /*1430*/  STS.U16 [R57+0x2], R6 ;  /* 0x0000020639007388 */ /* 0x0001e80000000400 */
[----:B------:R-:W1:Y:S01]  /*1440*/  LDS.U16 R60, [R59+0x2] ;  /* 0x000002003b3c7984 */ /* 0x000e620000000400 */
[----:B0-----:R-:W-:Y:S01]  /*1450*/  IMAD.SHL.U32 R6, R5, 0x400, RZ ;  /* 0x0000040005067824 */ /* 0x001fe200078e00ff */
        /* <DEDUP_REMOVED lines=151> */
[----:B0-----:R-:W-:-:S04]  /*1dd0*/  SEL R4, R49, 0x80000000, P0 ;  /* 0x8000000031047807 */ /* 0x001fc80000000000 */
[----:B------:R-:W-:Y:S01]  /*1de0*/  SHF.R.U32.HI R4, RZ, UR6, R4 ;  /* 0x00000006ff047c19 */ /* 0x000fe20008011604 */
[----:B------:R-:W0:Y:S03]  /*1df0*/  S2UR UR6, SR_CgaCtaId ;  /* 0x00000000000679c3 */ /* 0x000e260000008800 */
[----:B------:R-:W-:Y:S01]  /*1e00*/  LOP3.LUT R4, R4, UR4, RZ, 0xc0, !PT ;  /* 0x0000000404047c12 */ /* 0x000fe2000f8ec0ff */
[----:B------:R-:W-:-:S04]  /*1e10*/  UMOV UR4, 0x400 ;  /* 0x0000040000047882 */ /* 0x000fc80000000000 */
[----:B------:R-:W-:Y:S01]  /*1e20*/  IMAD.SHL.U32 R5, R4, 0x400, RZ ;  /* 0x0000040004057824 */ /* 0x000fe200078e00ff */
[----:B------:R-:W-:-:S04]  /*1e30*/  SHF.R.U32.HI R4, RZ, 0x4, R4 ;  /* 0x00000004ff047819 */ /* 0x000fc80000011604 */
[----:B------:R-:W-:Y:S02]  /*1e40*/  LOP3.LUT R8, R5, 0x7c00, RZ, 0xc, !PT ;  /* 0x00007c0005087812 */ /* 0x000fe400078e0cff */
[----:B------:R-:W-:-:S04]  /*1e50*/  LOP3.LUT R89, R4, 0xffffffe, RZ, 0xc0, !PT ;  /* 0x0ffffffe04597812 */ /* 0x000fc800078ec0ff */
[----:B------:R-:W-:Y:S01]  /*1e60*/  IADD3 R89, PT, PT, -R89, R45, R8 ;  /* 0x0000002d59597210 */ /* 0x000fe20007ffe108 */
[----:B0-----:R-:W-:Y:S01]  /*1e70*/  ULEA UR4, UR6, UR4, 0x18 ;  /* 0x0000000406047291 */ /* 0x001fe2000f8ec0ff */
[----:B-1----:R-:W-:-:S05]  /*1e80*/  VIADD R6, R86, 0x1 ;  /* 0x0000000156067836 */ /* 0x002fca0000000000 */
[----:B------:R-:W-:Y:S04]  /*1e90*/  STS.U16 [R85+0x2], R6 ;  /* 0x0000020655007388 */ /* 0x000fe80000000400 */
[----:B------:R-:W0:Y:S02]  /*1ea0*/  LDS.U16 R88, [R87+0x2] ;  /* 0x0000020057587984 */ /* 0x000e240000000400 */
[----:B0-----:R-:W-:-:S05]  /*1eb0*/  VIADD R4, R88, 0x1 ;  /* 0x0000000158047836 */ /* 0x001fca0000000000 */
[----:B------:R-:W-:Y:S04]  /*1ec0*/  STS.U16 [R87+0x2], R4 ;  /* 0x0000020457007388 */ /* 0x000fe80000000400 */
[----:B------:R-:W0:Y:S02]  /*1ed0*/  LDS.U16 R90, [R89+0x2] ;  /* 0x00000200595a7984 */ /* 0x000e240000000400 */
[----:B0-----:R-:W-:-:S05]  /*1ee0*/  VIADD R6, R90, 0x1 ;  /* 0x000000015a067836 */ /* 0x001fca0000000000 */
[----:B------:R-:W-:Y:S01]  /*1ef0*/  STS.U16 [R89+0x2], R6 ;  /* 0x0000020659007388 */ /* 0x000fe20000000400 */
[----:B------:R-:W-:Y:S06]  /*1f00*/  BAR.SYNC.DEFER_BLOCKING 0x0 ;  /* 0x0000000000007b1d */ /* 0x000fec0000010000 */
[----:B------:R-:W-:Y:S04]  /*1f10*/  LDS R91, [R47] ;  /* 0x000000002f5b7984 */ /* 0x000fe80000000800 */
[----:B------:R-:W0:Y:S04]  /*1f20*/  LDS R92, [R47+0x4] ;  /* 0x000004002f5c7984 */ /* 0x000e280000000800 */
[----:B------:R-:W1:Y:S04]  /*1f30*/  LDS R93, [R47+0x8] ;  /* 0x000008002f5d7984 */ /* 0x000e680000000800 */
[----:B------:R-:W2:Y:S04]  /*1f40*/  LDS R94, [R47+0xc] ;  /* 0x00000c002f5e7984 */ /* 0x000ea80000000800 */
[----:B------:R-:W3:Y:S04]  /*1f50*/  LDS R95, [R47+0x10] ;  /* 0x000010002f5f7984 */ /* 0x000ee80000000800 */
[----:B------:R-:W4:Y:S04]  /*1f60*/  LDS R96, [R47+0x14] ;  /* 0x000014002f607984 */ /* 0x000f280000000800 */
[----:B------:R-:W4:Y:S04]  /*1f70*/  LDS R97, [R47+0x18] ;  /* 0x000018002f617984 */ /* 0x000f280000000800 */
[----:B------:R-:W4:Y:S04]  /*1f80*/  LDS R98, [R47+0x1c] ;  /* 0x00001c002f627984 */ /* 0x000f280000000800 */
[----:B------:R-:W4:Y:S04]  /*1f90*/  LDS R99, [R47+0x20] ;  /* 0x000020002f637984 */ /* 0x000f280000000800 */
[----:B------:R-:W4:Y:S04]  /*1fa0*/  LDS R100, [R47+0x24] ;  /* 0x000024002f647984 */ /* 0x000f280000000800 */
[----:B------:R-:W4:Y:S04]  /*1fb0*/  LDS R101, [R47+0x28] ;  /* 0x000028002f657984 */ /* 0x000f280000000800 */
[----:B------:R-:W4:Y:S01]  /*1fc0*/  LDS R102, [R47+0x2c] ;  /* 0x00002c002f667984 */ /* 0x000f220000000800 */
[----:B0-----:R-:W-:-:S03]  /*1fd0*/  IMAD.IADD R92, R91, 0x1, R92 ;  /* 0x000000015b5c7824 */ /* 0x001fc600078e025c */
[----:B------:R-:W0:Y:S01]  /*1fe0*/  LDS R103, [R47+0x30] ;  /* 0x000030002f677984 */ /* 0x000e220000000800 */
[----:B-1----:R-:W-:-:S03]  /*1ff0*/  IMAD.IADD R93, R93, 0x1, R92 ;  /* 0x000000015d5d7824 */ /* 0x002fc600078e025c */
[----:B------:R-:W1:Y:S01]  /*2000*/  LDS R104, [R47+0x34] ;  /* 0x000034002f687984 */ /* 0x000e620000000800 */
[----:B--2---:R-:W-:-:S03]  /*2010*/  IMAD.IADD R94, R94, 0x1, R93 ;  /* 0x000000015e5e7824 */ /* 0x004fc600078e025d */
[----:B------:R-:W2:Y:S01]  /*2020*/  LDS R105, [R47+0x38] ;  /* 0x000038002f697984 */ /* 0x000ea20000000800 */
[----:B---3--:R-:W-:-:S03]  /*2030*/  IMAD.IADD R95, R95, 0x1, R94 ;  /* 0x000000015f5f7824 */ /* 0x008fc600078e025e */
[----:B------:R-:W3:Y:S01]  /*2040*/  LDS R106, [R47+0x3c] ;  /* 0x00003c002f6a7984 */ /* 0x000ee20000000800 */
[----:B----4-:R-:W-:-:S03]  /*2050*/  IMAD.IADD R96, R96, 0x1, R95 ;  /* 0x0000000160607824 */ /* 0x010fc600078e025f */
[----:B------:R-:W4:Y:S01]  /*2060*/  LDS R107, [R47+0x40] ;  /* 0x000040002f6b7984 */ /* 0x000f220000000800 */
[----:B------:R-:W-:-:S03]  /*2070*/  IMAD.IADD R97, R97, 0x1, R96 ;  /* 0x0000000161617824 */ /* 0x000fc600078e0260 */
        /* <DEDUP_REMOVED lines=31> */
[----:B------:R-:W-:-:S04]  /*2270*/  IMAD.IADD R113, R113, 0x1, R112 ;  /* 0x0000000171717824 */ /* 0x000fc800078e0270 */
[----:B0-----:R-:W-:-:S04]  /*2280*/  IMAD.IADD R114, R114, 0x1, R113 ;  /* 0x0000000172727824 */ /* 0x001fc800078e0271 */
[----:B-1----:R-:W-:-:S04]  /*2290*/  IMAD.IADD R115, R115, 0x1, R114 ;  /* 0x0000000173737824 */ /* 0x002fc800078e0272 */
[----:B--2---:R-:W-:-:S04]  /*22a0*/  IMAD.IADD R116, R116, 0x1, R115 ;  /* 0x0000000174747824 */ /* 0x004fc800078e0273 */
[----:B---3--:R-:W-:-:S04]  /*22b0*/  IMAD.IADD R117, R117, 0x1, R116 ;  /* 0x0000000175757824 */ /* 0x008fc800078e0274 */
[----:B----4-:R-:W-:-:S04]  /*22c0*/  IMAD.IADD R118, R118, 0x1, R117 ;  /* 0x0000000176767824 */ /* 0x010fc800078e0275 */
[----:B------:R-:W-:-:S04]  /*22d0*/  IMAD.IADD R119, R119, 0x1, R118 ;  /* 0x0000000177777824 */ /* 0x000fc800078e0276 */
[----:B------:R-:W-:-:S04]  /*22e0*/  IMAD.IADD R120, R120, 0x1, R119 ;  /* 0x0000000178787824 */ /* 0x000fc800078e0277 */
[----:B------:R-:W-:-:S04]  /*22f0*/  IMAD.IADD R121, R121, 0x1, R120 ;  /* 0x0000000179797824 */ /* 0x000fc800078e0278 */
[----:B------:R-:W-:-:S04]  /*2300*/  IMAD.IADD R122, R122, 0x1, R121 ;  /* 0x000000017a7a7824 */ /* 0x000fc800078e0279 */
[----:B------:R-:W-:-:S05]  /*2310*/  IMAD.IADD R124, R5, 0x1, R122 ;  /* 0x00000001057c7824 */ /* 0x000fca00078e027a */
        /* <DEDUP_REMOVED lines=8> */
[----:B------:R-:W0:Y:S02]  /*23a0*/  SHFL.UP P0, R125, R126, 0x10, RZ ;  /* 0x060000007e7d7989 */ /* 0x000e2400000000ff */
[----:B0-----:R-:W-:Y:S01]  /*23b0*/  @P0 IMAD.IADD R125, R126, 0x1, R125 ;  /* 0x000000017e7d0824 */ /* 0x001fe200078e027d */
[----:B------:R-:W-:-:S03]  /*23c0*/  ISETP.NE.AND P0, PT, R123, 0x1, PT ;  /* 0x000000017b00780c */ /* 0x000fc60003f05270 */
[----:B------:R-:W-:Y:S01]  /*23d0*/  IMAD.IADD R124, R125, 0x1, -R124 ;  /* 0x000000017d7c7824 */ /* 0x000fe200078e0a7c */
[----:B------:R-:W-:Y:S01]  /*23e0*/  @!P1 STS [R50+0x8400], R125 ;  /* 0x0084007d32009388 */ /* 0x000fe20000000800 */
[----:B------:R-:W-:Y:S01]  /*23f0*/  BAR.SYNC.DEFER_BLOCKING 0x0 ;  /* 0x0000000000007b1d */ /* 0x000fe20000010000 */
[----:B------:R-:W-:-:S05]  /*2400*/  ISETP.NE.AND P1, PT, R123, 0x4, PT ;  /* 0x000000047b00780c */ /* 0x000fca0003f25270 */
[----:B------:R-:W0:Y:S04]  /*2410*/  LDS.128 R4, [UR4+0x8400] ;  /* 0x00840004ff047984 */ /* 0x000e280008000c00 */
[----:B------:R-:W1:Y:S01]  /*2420*/  LDS.128 R8, [UR4+0x8410] ;  /* 0x00841004ff087984 */ /* 0x000e620008000c00 */
[C---:B0-----:R-:W-:Y:S01]  /*2430*/  SEL R53, R4.reuse, R53, !P0 ;  /* 0x0000003504357207 */ /* 0x041fe20004000000 */
[----:B------:R-:W-:Y:S01]  /*2440*/  IMAD.IADD R5, R4, 0x1, R5 ;  /* 0x0000000104057824 */ /* 0x000fe200078e0205 */
[----:B------:R-:W-:-:S03]  /*2450*/  ISETP.NE.AND P0, PT, R123, 0x2, PT ;  /* 0x000000027b00780c */ /* 0x000fc60003f05270 */
[----:B------:R-:W-:Y:S01]  /*2460*/  IMAD.IADD R6, R6, 0x1, R5 ;  /* 0x0000000106067824 */ /* 0x000fe200078e0205 */
[----:B------:R-:W-:Y:S02]  /*2470*/  SEL R53, R5, R53, !P0 ;  /* 0x0000003505357207 */ /* 0x000fe40004000000 */
[----:B------:R-:W-:Y:S01]  /*2480*/  ISETP.NE.AND P0, PT, R123, 0x3, PT ;  /* 0x000000037b00780c */ /* 0x000fe20003f05270 */
[----:B------:R-:W-:-:S03]  /*2490*/  IMAD.IADD R7, R7, 0x1, R6 ;  /* 0x0000000107077824 */ /* 0x000fc600078e0206 */
[----:B------:R-:W-:Y:S01]  /*24a0*/  SEL R53, R6, R53, !P0 ;  /* 0x0000003506357207 */ /* 0x000fe20004000000 */
[----:B-1----:R-:W-:Y:S01]  /*24b0*/  IMAD.IADD R8, R7, 0x1, R8 ;  /* 0x0000000107087824 */ /* 0x002fe200078e0208 */
[----:B------:R-:W-:Y:S02]  /*24c0*/  ISETP.NE.AND P0, PT, R123, 0x5, PT ;  /* 0x000000057b00780c */ /* 0x000fe40003f05270 */
[----:B------:R-:W-:Y:S01]  /*24d0*/  SEL R53, R7, R53, !P1 ;  /* 0x0000003507357207 */ /* 0x000fe20004800000 */
[----:B------:R-:W-:Y:S01]  /*24e0*/  IMAD.IADD R9, R9, 0x1, R8 ;  /* 0x0000000109097824 */ /* 0x000fe200078e0208 */
[----:B------:R-:W-:Y:S02]  /*24f0*/  ISETP.NE.AND P1, PT, R127, RZ, PT ;  /* 0x000000ff7f00720c */ /* 0x000fe40003f25270 */
[----:B------:R-:W-:Y:S01]  /*2500*/  SEL R53, R8, R53, !P0 ;  /* 0x0000003508357207 */ /* 0x000fe20004000000 */
[----:B------:R-:W-:Y:S01]  /*2510*/  IMAD.IADD R10, R10, 0x1, R9 ;  /* 0x000000010a0a7824 */ /* 0x000fe200078e0209 */
[----:B------:R-:W-:-:S02]  /*2520*/  ISETP.GT.U32.AND P0, PT, R0, 0x1f, PT ;  /* 0x0000001f0000780c */ /* 0x000fc40003f04070 */
[----:B------:R-:W-:Y:S01]  /*2530*/  SEL R53, R9, R53, !P2 ;  /* 0x0000003509357207 */ /* 0x000fe20005000000 */
[----:B------:R-:W-:Y:S01]  /*2540*/  IMAD.IADD R11, R11, 0x1, R10 ;  /* 0x000000010b0b7824 */ /* 0x000fe200078e020a */
[----:B------:R-:W-:Y:S02]  /*2550*/  ISETP.GT.U32.OR P2, PT, R0, 0x1f, P1 ;  /* 0x0000001f0000780c */ /* 0x000fe40000f44470 */
[----:B------:R-:W-:Y:S02]  /*2560*/  SEL R4, R124, RZ, P1 ;  /* 0x000000ff7c047207 */ /* 0x000fe40000800000 */
[----:B------:R-:W-:-:S05]  /*2570*/  SEL R53, R10, R53, !P3 ;  /* 0x000000350a357207 */ /* 0x000fca0005800000 */
[----:B------:R-:W-:Y:S01]  /*2580*/  @P0 IMAD.IADD R124, R53, 0x1, R4 ;  /* 0x00000001357c0824 */ /* 0x000fe200078e0204 */
[----:B------:R-:W-:-:S03]  /*2590*/  ISETP.NE.AND P0, PT, R0, RZ, PT ;  /* 0x000000ff0000720c */ /* 0x000fc60003f05270 */
[----:B------:R-:W-:-:S05]  /*25a0*/  @!P2 IMAD.U32 R124, R11, 0x10000, RZ ;  /* 0x000100000b7ca824 */ /* 0x000fca00078e00ff */
[----:B------:R-:W-:Y:S01]  /*25b0*/  @!P2 STS [UR4+0x8428], R124 ;  /* 0x0084287cff00a988 */ /* 0x000fe20008000804 */
[----:B------:R-:W-:Y:S06]  /*25c0*/  BAR.SYNC.DEFER_BLOCKING 0x0 ;  /* 0x0000000000007b1d */ /* 0x000fec0000010000 */
[----:B------:R-:W0:Y:S02]  /*25d0*/  LDS R4, [UR4+0x8428] ;  /* 0x00842804ff047984 */ /* 0x000e240008000800 */
[----:B0-----:R-:W-:-:S05]  /*25e0*/  SEL R5, R4, RZ, P0 ;  /* 0x000000ff04057207 */ /* 0x001fca0000000000 */
[----:B------:R-:W-:-:S04]  /*25f0*/  IMAD.IADD R4, R5, 0x1, R124 ;  /* 0x0000000105047824 */ /* 0x000fc800078e027c */
[--C-:B------:R-:W-:Y:S01]  /*2600*/  IMAD.IADD R6, R91, 0x1, R4.reuse ;  /* 0x000000015b067824 */ /* 0x100fe200078e0204 */
[----:B------:R-:W-:Y:S01]  /*2610*/  STS [R47], R4 ;  /* 0x000000042f007388 */ /* 0x000fe20000000800 */
[--C-:B------:R-:W-:Y:S02]  /*2620*/  IMAD.IADD R92, R92, 0x1, R4.reuse ;  /* 0x000000015c5c7824 */ /* 0x100fe400078e0204 */
[--C-:B------:R-:W-:Y:S01]  /*2630*/  IMAD.IADD R8, R93, 0x1, R4.reuse ;  /* 0x000000015d087824 */ /* 0x100fe200078e0204 */
[----:B------:R-:W-:Y:S01]  /*2640*/  STS [R47+0x4], R6 ;  /* 0x000004062f007388 */ /* 0x000fe20000000800 */
[--C-:B------:R-:W-:Y:S02]  /*2650*/  IMAD.IADD R94, R94, 0x1, R4.reuse ;  /* 0x000000015e5e7824 */ /* 0x100fe400078e0204 */
[--C-:B------:R-:W-:Y:S01]  /*2660*/  IMAD.IADD R10, R95, 0x1, R4.reuse ;  /* 0x000000015f0a7824 */ /* 0x100fe200078e0204 */
[----:B------:R-:W-:Y:S01]  /*2670*/  STS [R47+0x8], R92 ;  /* 0x0000085c2f007388 */ /* 0x000fe20000000800 */
[----:B------:R-:W-:-:S02]  /*2680*/  IMAD.IADD R96, R96, 0x1, R4 ;  /* 0x0000000160607824 */ /* 0x000fc400078e0204 */
[--C-:B------:R-:W-:Y:S01]  /*2690*/  IMAD.IADD R124, R97, 0x1, R4.reuse ;  /* 0x00000001617c7824 */ /* 0x100fe200078e0204 */
[----:B------:R-:W-:Y:S01]  /*26a0*/  STS [R47+0xc], R8 ;  /* 0x00000c082f007388 */ /* 0x000fe20000000800 */
        /* <DEDUP_REMOVED lines=36> */
[----:B------:R-:W-:-:S03]  /*28f0*/  IMAD.IADD R122, R122, 0x1, R4 ;  /* 0x000000017a7a7824 */ /* 0x000fc600078e0204 */
[----:B------:R-:W-:Y:S04]  /*2900*/  STS [R47+0x40], R106 ;  /* 0x0000406a2f007388 */ /* 0x000fe80000000800 */
        /* <DEDUP_REMOVED lines=15> */
[----:B------:R-:W-:Y:S01]  /*2a00*/  STS [R47+0x80], R122 ;  /* 0x0000807a2f007388 */ /* 0x000fe20000000800 */
[----:B------:R-:W-:Y:S06]  /*2a10*/  BAR.SYNC.DEFER_BLOCKING 0x0 ;  /* 0x0000000000007b1d */ /* 0x000fec0000010000 */
[----:B------:R-:W0:Y:S04]  /*2a20*/  LDS.U16 R5, [R54+0x2] ;  /* 0x0000020036057984 */ /* 0x000e280000000400 */
[----:B------:R-:W1:Y:S04]  /*2a30*/  LDS.U16 R55, [R55+0x2] ;  /* 0x0000020037377984 */ /* 0x000e680000000400 */
[----:B------:R-:W2:Y:S04]  /*2a40*/  LDS.U16 R57, [R57+0x2] ;  /* 0x0000020039397984 */ /* 0x000ea80000000400 */
[----:B------:R-:W3:Y:S04]  /*2a50*/  LDS.U16 R59, [R59+0x2] ;  /* 0x000002003b3b7984 */ /* 0x000ee80000000400 */
[----:B------:R-:W4:Y:S04]  /*2a60*/  LDS.U16 R61, [R61+0x2] ;  /* 0x000002003d3d7984 */ /* 0x000f280000000400 */
[----:B------:R-:W4:Y:S04]  /*2a70*/  LDS.U16 R63, [R63+0x2] ;  /* 0x000002003f3f7984 */ /* 0x000f280000000400 */
[----:B------:R-:W4:Y:S04]  /*2a80*/  LDS.U16 R65, [R65+0x2] ;  /* 0x0000020041417984 */ /* 0x000f280000000400 */
[----:B------:R-:W4:Y:S04]  /*2a90*/  LDS.U16 R67, [R67+0x2] ;  /* 0x0000020043437984 */ /* 0x000f280000000400 */
[----:B------:R-:W4:Y:S04]  /*2aa0*/  LDS.U16 R69, [R69+0x2] ;  /* 0x0000020045457984 */ /* 0x000f280000000400 */
[----:B------:R-:W4:Y:S04]  /*2ab0*/  LDS.U16 R71, [R71+0x2] ;  /* 0x0000020047477984 */ /* 0x000f280000000400 */
[----:B------:R-:W4:Y:S01]  /*2ac0*/  LDS.U16 R73, [R73+0x2] ;  /* 0x0000020049497984 */ /* 0x000f220000000400 */
[----:B0-----:R-:W-:-:S03]  /*2ad0*/  IMAD.IADD R5, R52, 0x1, R5 ;  /* 0x0000000134057824 */ /* 0x001fc600078e0205 */
[----:B------:R-:W0:Y:S01]  /*2ae0*/  LDS.U16 R75, [R75+0x2] ;  /* 0x000002004b4b7984 */ /* 0x000e220000000400 */
[----:B-1----:R-:W-:-:S03]  /*2af0*/  IMAD.IADD R55, R56, 0x1, R55 ;  /* 0x0000000138377824 */ /* 0x002fc600078e0237 */
[----:B------:R-:W1:Y:S01]  /*2b00*/  LDS.U16 R77, [R77+0x2] ;  /* 0x000002004d4d7984 */ /* 0x000e620000000400 */
[----:B--2---:R-:W-:-:S03]  /*2b10*/  IMAD.IADD R57, R58, 0x1, R57 ;  /* 0x000000013a397824 */ /* 0x004fc600078e0239 */
[----:B------:R-:W2:Y:S01]  /*2b20*/  LDS.U16 R79, [R79+0x2] ;  /* 0x000002004f4f7984 */ /* 0x000ea20000000400 */
[----:B---3--:R-:W-:-:S03]  /*2b30*/  IMAD.IADD R59, R60, 0x1, R59 ;  /* 0x000000013c3b7824 */ /* 0x008fc600078e023b */
[----:B------:R-:W3:Y:S01]  /*2b40*/  LDS.U16 R81, [R81+0x2] ;  /* 0x0000020051517984 */ /* 0x000ee20000000400 */
[----:B----4-:R-:W-:-:S03]  /*2b50*/  IMAD.IADD R61, R62, 0x1, R61 ;  /* 0x000000013e3d7824 */ /* 0x010fc600078e023d */
[----:B------:R-:W4:Y:S01]  /*2b60*/  LDS.U16 R83, [R83+0x2] ;  /* 0x0000020053537984 */ /* 0x000f220000000400 */
[----:B------:R-:W-:-:S03]  /*2b70*/  IMAD.IADD R63, R64, 0x1, R63 ;  /* 0x00000001403f7824 */ /* 0x000fc600078e023f */
[----:B------:R-:W4:Y:S01]  /*2b80*/  LDS.U16 R85, [R85+0x2] ;  /* 0x0000020055557984 */ /* 0x000f220000000400 */
[----:B------:R-:W-:-:S03]  /*2b90*/  IMAD.IADD R65, R66, 0x1, R65 ;  /* 0x0000000142417824 */ /* 0x000fc600078e0241 */
[----:B------:R-:W4:Y:S01]  /*2ba0*/  LDS.U16 R87, [R87+0x2] ;  /* 0x0000020057577984 */ /* 0x000f220000000400 */
[----:B------:R-:W-:-:S03]  /*2bb0*/  IMAD.IADD R67, R68, 0x1, R67 ;  /* 0x0000000144437824 */ /* 0x000fc600078e0243 */
[----:B------:R-:W4:Y:S01]  /*2bc0*/  LDS.U16 R89, [R89+0x2] ;  /* 0x0000020059597984 */ /* 0x000f220000000400 */
[----:B------:R-:W-:Y:S02]  /*2bd0*/  IMAD.IADD R69, R70, 0x1, R69 ;  /* 0x0000000146457824 */ /* 0x000fe400078e0245 */
[----:B------:R-:W-:Y:S02]  /*2be0*/  IMAD.IADD R71, R72, 0x1, R71 ;  /* 0x0000000148477824 */ /* 0x000fe400078e0247 */
[----:B------:R-:W-:Y:S02]  /*2bf0*/  IMAD.IADD R73, R74, 0x1, R73 ;  /* 0x000000014a497824 */ /* 0x000fe400078e0249 */
[----:B0-----:R-:W-:Y:S02]  /*2c00*/  IMAD.IADD R75, R76, 0x1, R75 ;  /* 0x000000014c4b7824 */ /* 0x001fe400078e024b */
[----:B-1----:R-:W-:Y:S02]  /*2c10*/  IMAD.IADD R77, R78, 0x1, R77 ;  /* 0x000000014e4d7824 */ /* 0x002fe400078e024d */
[----:B--2---:R-:W-:-:S02]  /*2c20*/  IMAD.IADD R79, R80, 0x1, R79 ;  /* 0x00000001504f7824 */ /* 0x004fc400078e024f */
[----:B---3--:R-:W-:Y:S02]  /*2c30*/  IMAD.IADD R81, R82, 0x1, R81 ;  /* 0x0000000152517824 */ /* 0x008fe400078e0251 */
[----:B----4-:R-:W-:Y:S02]  /*2c40*/  IMAD.IADD R83, R84, 0x1, R83 ;  /* 0x0000000154537824 */ /* 0x010fe400078e0253 */
[----:B------:R-:W-:Y:S02]  /*2c50*/  IMAD.IADD R85, R86, 0x1, R85 ;  /* 0x0000000156557824 */ /* 0x000fe400078e0255 */
[----:B------:R-:W-:Y:S02]  /*2c60*/  IMAD.IADD R87, R88, 0x1, R87 ;  /* 0x0000000158577824 */ /* 0x000fe400078e0257 */
[----:B------:R-:W-:Y:S01]  /*2c70*/  IMAD.IADD R89, R90, 0x1, R89 ;  /* 0x000000015a597824 */ /* 0x000fe200078e0259 */
[----:B------:R-:W-:Y:S06]  /*2c80*/  BAR.SYNC.DEFER_BLOCKING 0x0 ;  /* 0x0000000000007b1d */ /* 0x000fec0000010000 */
[----:B------:R-:W-:Y:S05]  /*2c90*/  BRA.U UP0, `(.L_x_238) ;  /* 0x0000000500987547 */ /* 0x000fea000b800000 */
[----:B------:R-:W-:Y:S01]  /*2ca0*/  LEA R4, R5, UR4, 0x2 ;  /* 0x0000000405047c11 */ /* 0x000fe2000f8e10ff */
[----:B------:R-:W-:Y:S01]  /*2cb0*/  UIADD3 UR8, UPT, UPT, UR8, 0x6, URZ ;  /* 0x0000000608087890 */ /* 0x000fe2000fffe0ff */
[----:B------:R-:W-:Y:S01]  /*2cc0*/  LEA R5, R55, UR4, 0x2 ;  /* 0x0000000437057c11 */ /* 0x000fe2000f8e10ff */
[----:B------:R-:W-:Y:S01]  /*2cd0*/  UIADD3 UR5, UPT, UPT, UR5, -0x6, URZ ;  /* 0xfffffffa05057890 */ /* 0x000fe2000fffe0ff */
[----:B------:R-:W-:Y:S01]  /*2ce0*/  LEA R6, R57, UR4, 0x2 ;  /* 0x0000000439067c11 */ /* 0x000fe2000f8e10ff */
[----:B------:R0:W-:Y:S01]  /*2cf0*/  STS [R4], R29 ;  /* 0x0000001d04007388 */ /* 0x0001e20000000800 */
[----:B------:R-:W-:Y:S02]  /*2d00*/  LEA R7, R59, UR4, 0x2 ;  /* 0x000000043b077c11 */ /* 0x000fe4000f8e10ff */
[----:B------:R-:W-:Y:S01]  /*2d10*/  LEA R8, R61, UR4, 0x2 ;  /* 0x000000043d087c11 */ /* 0x000fe2000f8e10ff */
[----:B------:R0:W-:Y:S01]  /*2d20*/  STS [R5], R30 ;  /* 0x0000001e05007388 */ /* 0x0001e20000000800 */
[----:B------:R-:W-:-:S02]  /*2d30*/  LEA R9, R63, UR4, 0x2 ;  /* 0x000000043f097c11 */ /* 0x000fc4000f8e10ff */
[----:B------:R-:W-:Y:S01]  /*2d40*/  LEA R10, R65, UR4, 0x2 ;  /* 0x00000004410a7c11 */ /* 0x000fe2000f8e10ff */
[----:B------:R0:W-:Y:S01]  /*2d50*/  STS [R6], R31 ;  /* 0x0000001f06007388 */ /* 0x0001e20000000800 */
[----:B------:R-:W-:Y:S02]  /*2d60*/  LEA R11, R67, UR4, 0x2 ;  /* 0x00000004430b7c11 */ /* 0x000fe4000f8e10ff */
        /* <DEDUP_REMOVED lines=16> */
[----:B------:R0:W-:Y:S04]  /*2e70*/  STS [R52], R37 ;  /* 0x0000002534007388 */ /* 0x0001e80000000800 */
        /* <DEDUP_REMOVED lines=9> */
[----:B------:R0:W-:Y:S01]  /*2f10*/  STS [R63], R49 ;  /* 0x000000313f007388 */ /* 0x0001e20000000800 */
[----:B------:R-:W-:Y:S06]  /*2f20*/  BAR.SYNC.DEFER_BLOCKING 0x0 ;  /* 0x0000000000007b1d */ /* 0x000fec0000010000 */
[----:B------:R0:W1:Y:S04]  /*2f30*/  LDS R29, [R51] ;  /* 0x00000000331d7984 */ /* 0x0000680000000800 */
[----:B------:R0:W2:Y:S04]  /*2f40*/  LDS R30, [R51+0x4] ;  /* 0x00000400331e7984 */ /* 0x0000a80000000800 */
[----:B------:R0:W3:Y:S04]  /*2f50*/  LDS R31, [R51+0x8] ;  /* 0x00000800331f7984 */ /* 0x0000e80000000800 */
[----:B------:R0:W4:Y:S04]  /*2f60*/  LDS R32, [R51+0xc] ;  /* 0x00000c0033207984 */ /* 0x0001280000000800 */
[----:B------:R0:W0:Y:S04]  /*2f70*/  LDS R33, [R51+0x10] ;  /* 0x0000100033217984 */ /* 0x0000280000000800 */
        /* <DEDUP_REMOVED lines=13> */
[----:B------:R0:W0:Y:S01]  /*3050*/  LDS R49, [R51+0x48] ;  /* 0x0000480033317984 */ /* 0x0000220000000800 */
[----:B------:R-:W-:Y:S06]  /*3060*/  BAR.SYNC.DEFER_BLOCKING 0x0 ;  /* 0x0000000000007b1d */ /* 0x000fec0000010000 */
[----:B-----5:R0:W-:Y:S04]  /*3070*/  STS [R4], R2 ;  /* 0x0000000204007388 */ /* 0x0201e80000000800 */
        /* <DEDUP_REMOVED lines=19> */
[----:B------:R0:W0:Y:S04]  /*31b0*/  LDS R2, [R51] ;  /* 0x0000000033027984 */ /* 0x0000280000000800 */
        /* <DEDUP_REMOVED lines=19> */
[----:B-1234-:R-:W-:Y:S05]  /*32f0*/  BRA `(.L_x_239) ;  /* 0xffffffd800bc7947 */ /* 0x01efea000383ffff */
.L_x_238:
[----:B------:R-:W-:Y:S01]  /*3300*/  LEA R5, R5, UR4, 0x2 ;  /* 0x0000000405057c11 */ /* 0x000fe2000f8e10ff */
[----:B------:R-:W-:Y:S01]  /*3310*/  IMAD R51, R0, -0x48, R51 ;  /* 0xffffffb800337824 */ /* 0x000fe200078e0233 */
[----:B------:R-:W-:Y:S01]  /*3320*/  LEA R55, R55, UR4, 0x2 ;  /* 0x0000000437377c11 */ /* 0x000fe2000f8e10ff */
[----:B------:R-:W0:Y:S01]  /*3330*/  LDCU UR5, c[0x0][0x3a0] ;  /* 0x00007400ff0577ac */ /* 0x000e220008000800 */
[----:B------:R-:W-:Y:S01]  /*3340*/  LEA R57, R57, UR4, 0x2 ;  /* 0x0000000439397c11 */ /* 0x000fe2000f8e10ff */
[----:B------:R-:W-:Y:S01]  /*3350*/  STS [R5], R29 ;  /* 0x0000001d05007388 */ /* 0x000fe20000000800 */
[----:B------:R-:W-:Y:S02]  /*3360*/  LEA R59, R59, UR4, 0x2 ;  /* 0x000000043b3b7c11 */ /* 0x000fe4000f8e10ff */
[----:B------:R-:W-:Y:S01]  /*3370*/  LEA R61, R61, UR4, 0x2 ;  /* 0x000000043d3d7c11 */ /* 0x000fe2000f8e10ff */
[----:B------:R-:W-:Y:S01]  /*3380*/  STS [R55], R30 ;  /* 0x0000001e37007388 */ /* 0x000fe20000000800 */
[----:B------:R-:W-:-:S02]  /*3390*/  LEA R63, R63, UR4, 0x2 ;  /* 0x000000043f3f7c11 */ /* 0x000fc4000f8e10ff */
[----:B------:R-:W-:Y:S01]  /*33a0*/  LEA R65, R65, UR4, 0x2 ;  /* 0x0000000441417c11 */ /* 0x000fe2000f8e10ff */
[----:B------:R-:W-:Y:S01]  /*33b0*/  STS [R57], R31 ;  /* 0x0000001f39007388 */ /* 0x000fe20000000800 */
[----:B------:R-:W-:Y:S02]  /*33c0*/  LEA R67, R67, UR4, 0x2 ;  /* 0x0000000443437c11 */ /* 0x000fe4000f8e10ff */
        /* <DEDUP_REMOVED lines=17> */
[----:B0-----:R-:W-:-:S03]  /*34e0*/  ISETP.GE.U32.AND P3, PT, R0, UR5, PT ;  /* 0x0000000500007c0c */ /* 0x001fc6000bf66070 */
[----:B------:R-:W-:Y:S04]  /*34f0*/  STS [R71], R38 ;  /* 0x0000002647007388 */ /* 0x000fe80000000800 */
        /* <DEDUP_REMOVED lines=8> */
[----:B------:R-:W-:Y:S01]  /*3580*/  STS [R89], R49 ;  /* 0x0000003159007388 */ /* 0x000fe20000000800 */
[----:B------:R-:W-:Y:S06]  /*3590*/  BAR.SYNC.DEFER_BLOCKING 0x0 ;  /* 0x0000000000007b1d */ /* 0x000fec0000010000 */
[----:B------:R-:W0:Y:S04]  /*35a0*/  LDS R6, [R51] ;  /* 0x0000000033067984 */ /* 0x000e280000000800 */
[----:B------:R-:W1:Y:S04]  /*35b0*/  LDS R7, [R51+0x400] ;  /* 0x0004000033077984 */ /* 0x000e680000000800 */
[----:B------:R-:W2:Y:S04]  /*35c0*/  LDS R8, [R51+0x800] ;  /* 0x0008000033087984 */ /* 0x000ea80000000800 */
[----:B------:R-:W-:Y:S04]  /*35d0*/  LDS R9, [R51+0xc00] ;  /* 0x000c000033097984 */ /* 0x000fe80000000800 */
[----:B------:R-:W-:Y:S04]  /*35e0*/  LDS R10, [R51+0x1000] ;  /* 0x00100000330a7984 */ /* 0x000fe80000000800 */
[----:B------:R-:W-:Y:S04]  /*35f0*/  LDS R11, [R51+0x1400] ;  /* 0x00140000330b7984 */ /* 0x000fe80000000800 */
[----:B------:R-:W-:Y:S04]  /*3600*/  LDS R29, [R51+0x1800] ;  /* 0x00180000331d7984 */ /* 0x000fe80000000800 */
[----:B------:R-:W-:Y:S04]  /*3610*/  LDS R30, [R51+0x1c00] ;  /* 0x001c0000331e7984 */ /* 0x000fe80000000800 */
[----:B------:R-:W-:Y:S04]  /*3620*/  LDS R31, [R51+0x2000] ;  /* 0x00200000331f7984 */ /* 0x000fe80000000800 */
[----:B------:R-:W-:Y:S04]  /*3630*/  LDS R32, [R51+0x2400] ;  /* 0x0024000033207984 */ /* 0x000fe80000000800 */
[----:B------:R-:W-:Y:S01]  /*3640*/  LDS R33, [R51+0x2800] ;  /* 0x0028000033217984 */ /* 0x000fe20000000800 */
[----:B0-----:R-:W-:-:S03]  /*3650*/  @!P3 ISETP.GT.AND P2, PT, R6, -0x1, PT ;  /* 0xffffffff0600b80c */ /* 0x001fc60003f44270 */
        /* <DEDUP_REMOVED lines=8> */
[----:B------:R-:W-:Y:S06]  /*36e0*/  BAR.SYNC.DEFER_BLOCKING 0x0 ;  /* 0x0000000000007b1d */ /* 0x000fec0000010000 */
[----:B-----5:R0:W-:Y:S04]  /*36f0*/  STS [R5], R2 ;  /* 0x0000000205007388 */ /* 0x0201e80000000800 */
[----:B------:R3:W-:Y:S04]  /*3700*/  STS [R55], R3 ;  /* 0x0000000337007388 */ /* 0x0007e80000000800 */
[----:B------:R4:W-:Y:S01]  /*3710*/  STS [R57], R12 ;  /* 0x0000000c39007388 */ /* 0x0009e20000000800 */
[C---:B0-----:R-:W-:Y:S01]  /*3720*/  VIADD R2, R0.reuse, 0x100 ;  /* 0x0000010000027836 */ /* 0x041fe20000000000 */
[----:B------:R-:W0:Y:S02]  /*3730*/  LDC.64 R4, c[0x0][0x398] ;  /* 0x0000e600ff047b82 */ /* 0x000e240000000a00 */
[----:B------:R-:W-:Y:S01]  /*3740*/  STS [R59], R13 ;  /* 0x0000000d3b007388 */ /* 0x000fe20000000800 */
[----:B---3--:R-:W-:Y:S01]  /*3750*/  VIADD R3, R0, 0x200 ;  /* 0x0000020000037836 */ /* 0x008fe20000000000 */
[----:B------:R-:W-:-:S02]  /*3760*/  ISETP.GE.U32.AND P4, PT, R2, UR5, PT ;  /* 0x0000000502007c0c */ /* 0x000fc4000bf86070 */
[----:B------:R3:W-:Y:S01]  /*3770*/  STS [R61], R14 ;  /* 0x0000000e3d007388 */ /* 0x0007e20000000800 */
[----:B----4-:R-:W-:Y:S01]  /*3780*/  VIADD R12, R0, 0x300 ;  /* 0x00000300000c7836 */ /* 0x010fe20000000000 */
[----:B------:R-:W-:Y:S02]  /*3790*/  ISETP.GE.U32.AND P5, PT, R3, UR5, PT ;  /* 0x0000000503007c0c */ /* 0x000fe4000bfa6070 */
[----:B------:R-:W-:Y:S01]  /*37a0*/  STS [R63], R15 ;  /* 0x0000000f3f007388 */ /* 0x000fe20000000800 */
[----:B------:R-:W4:Y:S01]  /*37b0*/  LDC.64 R2, c[0x0][0x388] ;  /* 0x0000e200ff027b82 */ /* 0x000f220000000a00 */
[----:B------:R-:W-:Y:S02]  /*37c0*/  ISETP.GE.U32.AND P6, PT, R12, UR5, PT ;  /* 0x000000050c007c0c */ /* 0x000fe4000bfc6070 */
[----:B------:R2:W-:Y:S01]  /*37d0*/  STS [R65], R16 ;  /* 0x0000001041007388 */ /* 0x0005e20000000800 */
[----:B---3--:R-:W-:-:S03]  /*37e0*/  LOP3.LUT R14, R0, 0x400, RZ, 0xfc, !PT ;  /* 0x00000400000e7812 */ /* 0x008fc600078efcff */
[----:B------:R-:W-:Y:S01]  /*37f0*/  STS [R67], R17 ;  /* 0x0000001143007388 */ /* 0x000fe20000000800 */
[----:B------:R-:W-:Y:S01]  /*3800*/  @!P4 IMAD.MOV.U32 R12, RZ, RZ, -0x1 ;  /* 0xffffffffff0cc424 */ /* 0x000fe200078e00ff */
[----:B-1----:R-:W-:Y:S02]  /*3810*/  @!P4 ISETP.GT.AND P1, PT, R7, -0x1, PT ;  /* 0xffffffff0700c80c */ /* 0x002fe40003f24270 */
[----:B------:R-:W-:Y:S01]  /*3820*/  STS [R69], R18 ;  /* 0x0000001245007388 */ /* 0x000fe20000000800 */
[----:B------:R-:W-:Y:S01]  /*3830*/  ISETP.GE.U32.AND P0, PT, R14, UR5, PT ;  /* 0x000000050e007c0c */ /* 0x000fe2000bf06070 */
[----:B------:R-:W-:Y:S01]  /*3840*/  VIADD R14, R0, 0x500 ;  /* 0x00000500000e7836 */ /* 0x000fe20000000000 */
[----:B------:R-:W-:Y:S01]  /*3850*/  @!P4 SEL R12, R12, 0x80000000, P1 ;  /* 0x800000000c0cc807 */ /* 0x000fe20000800000 */
[----:B------:R-:W-:Y:S01]  /*3860*/  STS [R71], R19 ;  /* 0x0000001347007388 */ /* 0x000fe20000000800 */
[----:B0-----:R-:W-:Y:S02]  /*3870*/  IMAD.WIDE.U32 R4, R0, 0x4, R4 ;  /* 0x0000000400047825 */ /* 0x001fe400078e0004 */
[----:B------:R-:W-:Y:S01]  /*3880*/  @!P4 LOP3.LUT R7, R12, R7, RZ, 0x3c, !PT ;  /* 0x000000070c07c212 */ /* 0x000fe200078e3cff */
[----:B------:R-:W-:Y:S01]  /*3890*/  STS [R73], R20 ;  /* 0x0000001449007388 */ /* 0x000fe20000000800 */
[----:B------:R-:W-:Y:S01]  /*38a0*/  ISETP.GE.U32.AND P1, PT, R14, UR5, PT ;  /* 0x000000050e007c0c */ /* 0x000fe2000bf26070 */
[----:B--2---:R-:W-:-:S02]  /*38b0*/  VIADD R16, R0, 0x600 ;  /* 0x0000060000107836 */ /* 0x004fc40000000000 */
[----:B------:R-:W-:Y:S01]  /*38c0*/  STS [R75], R21 ;  /* 0x000000154b007388 */ /* 0x000fe20000000800 */
[----:B----4-:R-:W-:-:S03]  /*38d0*/  IMAD.WIDE.U32 R2, R0, 0x4, R2 ;  /* 0x0000000400027825 */ /* 0x010fc600078e0002 */
[----:B------:R-:W-:Y:S01]  /*38e0*/  STS [R77], R22 ;  /* 0x000000164d007388 */ /* 0x000fe20000000800 */
[----:B------:R-:W-:-:S03]  /*38f0*/  @!P0 IMAD.MOV.U32 R12, RZ, RZ, -0x1 ;  /* 0xffffffffff0c8424 */ /* 0x000fc600078e00ff */
[----:B------:R0:W-:Y:S02]  /*3900*/  STS [R79], R23 ;  /* 0x000000174f007388 */ /* 0x0001e40000000800 */
[----:B------:R-:W-:Y:S02]  /*3910*/  @!P1 IMAD.MOV.U32 R14, RZ, RZ, -0x1 ;  /* 0xffffffffff0e9424 */ /* 0x000fe400078e00ff */
[----:B------:R-:W-:Y:S04]  /*3920*/  STS [R81], R24 ;  /* 0x0000001851007388 */ /* 0x000fe80000000800 */
[----:B------:R1:W-:Y:S01]  /*3930*/  STS [R83], R25 ;  /* 0x0000001953007388 */ /* 0x0003e20000000800 */
[----:B0-----:R-:W-:-:S03]  /*3940*/  @!P3 IMAD.MOV.U32 R23, RZ, RZ, -0x1 ;  /* 0xffffffffff17b424 */ /* 0x001fc600078e00ff */
[----:B------:R-:W-:Y:S02]  /*3950*/  STS [R85], R26 ;  /* 0x0000001a55007388 */ /* 0x000fe40000000800 */
[----:B------:R-:W-:Y:S02]  /*3960*/  @!P3 SEL R23, R23, 0x80000000, P2 ;  /* 0x800000001717b807 */ /* 0x000fe40001000000 */
[----:B------:R-:W-:Y:S01]  /*3970*/  STS [R87], R27 ;  /* 0x0000001b57007388 */ /* 0x000fe20000000800 */
[----:B------:R-:W-:Y:S01]  /*3980*/  @!P5 ISETP.GT.AND P2, PT, R8, -0x1, PT ;  /* 0xffffffff0800d80c */ /* 0x000fe20003f44270 */
[----:B-1----:R-:W-:Y:S01]  /*3990*/  @!P5 IMAD.MOV.U32 R25, RZ, RZ, -0x1 ;  /* 0xffffffffff19d424 */ /* 0x002fe200078e00ff */
[----:B------:R-:W-:Y:S01]  /*39a0*/  @!P3 LOP3.LUT R23, R23, R6, RZ, 0x3c, !PT ;  /* 0x000000061717b212 */ /* 0x000fe200078e3cff */
[----:B------:R-:W-:Y:S01]  /*39b0*/  STS [R89], R28 ;  /* 0x0000001c59007388 */ /* 0x000fe20000000800 */
[----:B------:R-:W-:Y:S02]  /*39c0*/  VIADD R6, R0, 0x700 ;  /* 0x0000070000067836 */ /* 0x000fe40000000000 */
[----:B------:R-:W-:Y:S01]  /*39d0*/  @!P5 SEL R25, R25, 0x80000000, P2 ;  /* 0x800000001919d807 */ /* 0x000fe20001000000 */
[----:B------:R-:W-:Y:S01]  /*39e0*/  BAR.SYNC.DEFER_BLOCKING 0x0 ;  /* 0x0000000000007b1d */ /* 0x000fe20000010000 */
[----:B------:R-:W-:-:S02]  /*39f0*/  ISETP.GE.U32.AND P2, PT, R16, UR5, PT ;  /* 0x0000000510007c0c */ /* 0x000fc4000bf46070 */
[----:B------:R-:W-:Y:S02]  /*3a00*/  @!P5 LOP3.LUT R25, R25, R8, RZ, 0x3c, !PT ;  /* 0x000000081919d212 */ /* 0x000fe400078e3cff */
[----:B------:R-:W-:Y:S01]  /*3a10*/  LOP3.LUT R8, R0, 0x800, RZ, 0xfc, !PT ;  /* 0x0000080000087812 */ /* 0x000fe200078efcff */
[----:B------:R-:W0:Y:S04]  /*3a20*/  @!P3 LDS R43, [R51] ;  /* 0x00000000332bb984 */ /* 0x000e280000000800 */
[----:B------:R-:W1:Y:S04]  /*3a30*/  LDS R13, [R51+0x400] ;  /* 0x00040000330d7984 */ /* 0x000e680000000800 */
[----:B------:R-:W2:Y:S04]  /*3a40*/  LDS R15, [R51+0x800] ;  /* 0x00080000330f7984 */ /* 0x000ea80000000800 */
[----:B------:R-:W3:Y:S04]  /*3a50*/  LDS R17, [R51+0xc00] ;  /* 0x000c000033117984 */ /* 0x000ee80000000800 */
[----:B------:R-:W4:Y:S04]  /*3a60*/  LDS R19, [R51+0x1000] ;  /* 0x0010000033137984 */ /* 0x000f280000000800 */
[----:B------:R-:W4:Y:S04]  /*3a70*/  LDS R21, [R51+0x1400] ;  /* 0x0014000033157984 */ /* 0x000f280000000800 */
[----:B------:R2:W-:Y:S04]  /*3a80*/  @!P3 STG.E desc[UR10][R2.64], R23 ;  /* 0x000000170200b986 */ /* 0x0005e8000c10190a */
[----:B0-----:R-:W-:Y:S01]  /*3a90*/  @!P3 STG.E desc[UR10][R4.64], R43 ;  /* 0x0000002b0400b986 */ /* 0x001fe2000c10190a */
[----:B------:R-:W-:Y:S01]  /*3aa0*/  ISETP.GE.U32.AND P3, PT, R6, UR5, PT ;  /* 0x0000000506007c0c */ /* 0x000fe2000bf66070 */
[----:B------:R-:W-:-:S02]  /*3ab0*/  @!P6 IMAD.MOV.U32 R6, RZ, RZ, -0x1 ;  /* 0xffffffffff06e424 */ /* 0x000fc400078e00ff */
[----:B------:R-:W-:Y:S04]  /*3ac0*/  @!P4 STG.E desc[UR10][R2.64+0x400], R7 ;  /* 0x000400070200c986 */ /* 0x000fe8000c10190a */
[----:B------:R-:W0:Y:S04]  /*3ad0*/  LDS R7, [R51+0x1800] ;  /* 0x0018000033077984 */ /* 0x000e280000000800 */
[----:B-1----:R-:W-:Y:S01]  /*3ae0*/  @!P4 STG.E desc[UR10][R4.64+0x400], R13 ;  /* 0x0004000d0400c986 */ /* 0x002fe2000c10190a */
[----:B------:R-:W-:-:S03]  /*3af0*/  @!P6 ISETP.GT.AND P4, PT, R9, -0x1, PT ;  /* 0xffffffff0900e80c */ /* 0x000fc60003f84270 */
[----:B------:R-:W-:Y:S01]  /*3b00*/  @!P5 STG.E desc[UR10][R2.64+0x800], R25 ;  /* 0x000800190200d986 */ /* 0x000fe2000c10190a */
[----:B------:R-:W-:Y:S02]  /*3b10*/  @!P6 SEL R6, R6, 0x80000000, P4 ;  /* 0x800000000606e807 */ /* 0x000fe40002000000 */
[----:B------:R-:W-:Y:S01]  /*3b20*/  ISETP.GE.U32.AND P4, PT, R8, UR5, PT ;  /* 0x0000000508007c0c */ /* 0x000fe2000bf86070 */
[----:B------:R-:W1:Y:S01]  /*3b30*/  LDS R13, [R51+0x1c00] ;  /* 0x001c0000330d7984 */ /* 0x000e620000000800 */
[----:B------:R-:W-:Y:S01]  /*3b40*/  @!P6 LOP3.LUT R9, R6, R9, RZ, 0x3c, !PT ;  /* 0x000000090609e212 */ /* 0x000fe200078e3cff */
[----:B------:R-:W-:Y:S02]  /*3b50*/  VIADD R8, R0, 0x900 ;  /* 0x0000090000087836 */ /* 0x000fe40000000000 */
[----:B--2---:R-:W-:Y:S01]  /*3b60*/  @!P5 STG.E desc[UR10][R4.64+0x800], R15 ;  /* 0x0008000f0400d986 */ /* 0x004fe2000c10190a */
[----:B------:R-:W-:-:S03]  /*3b70*/  @!P0 ISETP.GT.AND P5, PT, R10, -0x1, PT ;  /* 0xffffffff0a00880c */ /* 0x000fc60003fa4270 */
[----:B------:R-:W2:Y:S01]  /*3b80*/  LDS R15, [R51+0x2000] ;  /* 0x00200000330f7984 */ /* 0x000ea20000000800 */
[----:B------:R-:W-:Y:S01]  /*3b90*/  @!P0 SEL R23, R12, 0x80000000, P5 ;  /* 0x800000000c178807 */ /* 0x000fe20002800000 */
[----:B------:R-:W-:Y:S01]  /*3ba0*/  @!P3 IMAD.MOV.U32 R12, RZ, RZ, -0x1 ;  /* 0xffffffffff0cb424 */ /* 0x000fe200078e00ff */
[----:B------:R-:W-:Y:S01]  /*3bb0*/  @!P1 ISETP.GT.AND P5, PT, R11, -0x1, PT ;  /* 0xffffffff0b00980c */ /* 0x000fe20003fa4270 */
[----:B------:R-:W-:Y:S01]  /*3bc0*/  @!P6 STG.E desc[UR10][R2.64+0xc00], R9 ;  /* 0x000c00090200e986 */ /* 0x000fe2000c10190a */
[----:B------:R-:W-:Y:S02]  /*3bd0*/  @!P0 LOP3.LUT R23, R23, R10, RZ, 0x3c, !PT ;  /* 0x0000000a17178212 */ /* 0x000fe400078e3cff */
[----:B------:R-:W-:Y:S01]  /*3be0*/  @!P1 SEL R6, R14, 0x80000000, P5 ;  /* 0x800000000e069807 */ /* 0x000fe20002800000 */
[----:B------:R-:W2:Y:S01]  /*3bf0*/  LDS R9, [R51+0x2400] ;  /* 0x0024000033097984 */ /* 0x000ea20000000800 */
[----:B------:R-:W-:Y:S01]  /*3c00*/  ISETP.GE.U32.AND P5, PT, R8, UR5, PT ;  /* 0x0000000508007c0c */ /* 0x000fe2000bfa6070 */
[----:B------:R-:W-:Y:S01]  /*3c10*/  VIADD R8, R0, 0xa00 ;  /* 0x00000a0000087836 */ /* 0x000fe20000000000 */
[----:B------:R-:W-:Y:S01]  /*3c20*/  @!P1 LOP3.LUT R11, R6, R11, RZ, 0x3c, !PT ;  /* 0x0000000b060b9212 */ /* 0x000fe200078e3cff */
[----:B---3--:R-:W-:Y:S01]  /*3c30*/  @!P6 STG.E desc[UR10][R4.64+0xc00], R17 ;  /* 0x000c00110400e986 */ /* 0x008fe2000c10190a */
[----:B------:R-:W-:Y:S01]  /*3c40*/  @!P2 IMAD.MOV.U32 R6, RZ, RZ, -0x1 ;  /* 0xffffffffff06a424 */ /* 0x000fe200078e00ff */
[----:B------:R-:W-:Y:S01]  /*3c50*/  LOP3.LUT R10, R0, 0xc00, RZ, 0xfc, !PT ;  /* 0x00000c00000a7812 */ /* 0x000fe200078efcff */
[----:B------:R-:W-:Y:S01]  /*3c60*/  @!P4 IMAD.MOV.U32 R14, RZ, RZ, -0x1 ;  /* 0xffffffffff0ec424 */ /* 0x000fe200078e00ff */
[----:B------:R-:W-:Y:S01]  /*3c70*/  @!P0 STG.E desc[UR10][R2.64+0x1000], R23 ;  /* 0x0010001702008986 */ /* 0x000fe2000c10190a */
[----:B------:R-:W-:Y:S01]  /*3c80*/  ISETP.GE.U32.AND P6, PT, R8, UR5, PT ;  /* 0x0000000508007c0c */ /* 0x000fe2000bfc6070 */
[----:B------:R-:W-:-:S02]  /*3c90*/  VIADD R8, R0, 0xb00 ;  /* 0x00000b0000087836 */ /* 0x000fc40000000000 */
[----:B----4-:R3:W-:Y:S01]  /*3ca0*/  @!P0 STG.E desc[UR10][R4.64+0x1000], R19 ;  /* 0x0010001304008986 */ /* 0x0107e2000c10190a */
[----:B------:R-:W-:-:S03]  /*3cb0*/  @!P2 ISETP.GT.AND P0, PT, R29, -0x1, PT ;  /* 0xffffffff1d00a80c */ /* 0x000fc60003f04270 */
[----:B------:R-:W-:Y:S01]  /*3cc0*/  @!P1 STG.E desc[UR10][R2.64+0x1400], R11 ;  /* 0x0014000b02009986 */ /* 0x000fe2000c10190a */
[----:B------:R-:W-:Y:S02]  /*3cd0*/  @!P2 SEL R6, R6, 0x80000000, P0 ;  /* 0x800000000606a807 */ /* 0x000fe40000000000 */
[----:B------:R-:W-:Y:S01]  /*3ce0*/  @!P4 ISETP.GT.AND P0, PT, R31, -0x1, PT ;  /* 0xffffffff1f00c80c */ /* 0x000fe20003f04270 */
[----:B------:R-:W4:Y:S01]  /*3cf0*/  LDS R11, [R51+0x2800] ;  /* 0x00280000330b7984 */ /* 0x000f220000000800 */
[----:B------:R-:W-:Y:S02]  /*3d00*/  @!P2 LOP3.LUT R29, R6, R29, RZ, 0x3c, !PT ;  /* 0x0000001d061da212 */ /* 0x000fe400078e3cff */
[----:B------:R-:W-:Y:S01]  /*3d10*/  @!P4 SEL R6, R14, 0x80000000, P0 ;  /* 0x800000000e06c807 */ /* 0x000fe20000000000 */
[----:B------:R-:W-:Y:S01]  /*3d20*/  @!P1 STG.E desc[UR10][R4.64+0x1400], R21 ;  /* 0x0014001504009986 */ /* 0x000fe2000c10190a */
[----:B------:R-:W-:Y:S02]  /*3d30*/  @!P3 ISETP.GT.AND P1, PT, R30, -0x1, PT ;  /* 0xffffffff1e00b80c */ /* 0x000fe40003f24270 */
[----:B------:R-:W-:Y:S01]  /*3d40*/  @!P4 LOP3.LUT R31, R6, R31, RZ, 0x3c, !PT ;  /* 0x0000001f061fc212 */ /* 0x000fe200078e3cff */
[----:B------:R-:W4:Y:S01]  /*3d50*/  LDS R17, [R51+0x2c00] ;  /* 0x002c000033117984 */ /* 0x000f220000000800 */
[----:B---3--:R-:W-:Y:S01]  /*3d60*/  @!P3 SEL R19, R12, 0x80000000, P1 ;  /* 0x800000000c13b807 */ /* 0x008fe20000800000 */
[----:B------:R-:W-:Y:S01]  /*3d70*/  @!P5 IMAD.MOV.U32 R6, RZ, RZ, -0x1 ;  /* 0xffffffffff06d424 */ /* 0x000fe200078e00ff */
[----:B------:R-:W-:Y:S01]  /*3d80*/  ISETP.GE.U32.AND P1, PT, R8, UR5, PT ;  /* 0x0000000508007c0c */ /* 0x000fe2000bf26070 */
[----:B------:R-:W-:Y:S01]  /*3d90*/  @!P2 STG.E desc[UR10][R2.64+0x1800], R29 ;  /* 0x0018001d0200a986 */ /* 0x000fe2000c10190a */
[----:B------:R-:W-:Y:S01]  /*3da0*/  @!P3 LOP3.LUT R19, R19, R30, RZ, 0x3c, !PT ;  /* 0x0000001e1313b212 */ /* 0x000fe200078e3cff */
[----:B------:R-:W-:Y:S01]  /*3db0*/  @!P6 IMAD.MOV.U32 R12, RZ, RZ, -0x1 ;  /* 0xffffffffff0ce424 */ /* 0x000fe200078e00ff */
[----:B------:R-:W-:Y:S01]  /*3dc0*/  ISETP.GE.U32.AND P0, PT, R10, UR5, PT ;  /* 0x000000050a007c0c */ /* 0x000fe2000bf06070 */
[----:B0-----:R-:W-:Y:S01]  /*3dd0*/  @!P2 STG.E desc[UR10][R4.64+0x1800], R7 ;  /* 0x001800070400a986 */ /* 0x001fe2000c10190a */
[----:B------:R-:W-:-:S02]  /*3de0*/  VIADD R8, R0, 0xd00 ;  /* 0x00000d0000087836 */ /* 0x000fc40000000000 */
[----:B------:R-:W-:Y:S01]  /*3df0*/  VIADD R10, R0, 0xf00 ;  /* 0x00000f00000a7836 */ /* 0x000fe20000000000 */
[----:B------:R0:W-:Y:S02]  /*3e00*/  @!P3 STG.E desc[UR10][R2.64+0x1c00], R19 ;  /* 0x001c00130200b986 */ /* 0x0001e4000c10190a */
[----:B------:R-:W-:Y:S01]  /*3e10*/  ISETP.GE.U32.AND P2, PT, R8, UR5, PT ;  /* 0x0000000508007c0c */ /* 0x000fe2000bf46070 */
[----:B------:R-:W-:Y:S01]  /*3e20*/  VIADD R8, R0, 0xe00 ;  /* 0x00000e0000087836 */ /* 0x000fe20000000000 */
[----:B-1----:R1:W-:Y:S01]  /*3e30*/  @!P3 STG.E desc[UR10][R4.64+0x1c00], R13 ;  /* 0x001c000d0400b986 */ /* 0x0023e2000c10190a */
[----:B------:R-:W-:Y:S01]  /*3e40*/  @!P6 ISETP.GT.AND P3, PT, R33, -0x1, PT ;  /* 0xffffffff2100e80c */ /* 0x000fe20003f64270 */
[----:B------:R-:W-:Y:S02]  /*3e50*/  @!P1 IMAD.MOV.U32 R14, RZ, RZ, -0x1 ;  /* 0xffffffffff0e9424 */ /* 0x000fe400078e00ff */
[----:B------:R-:W-:Y:S04]  /*3e60*/  @!P4 STG.E desc[UR10][R2.64+0x2000], R31 ;  /* 0x0020001f0200c986 */ /* 0x000fe8000c10190a */
[----:B--2---:R2:W-:Y:S01]  /*3e70*/  @!P4 STG.E desc[UR10][R4.64+0x2000], R15 ;  /* 0x0020000f0400c986 */ /* 0x0045e2000c10190a */
[----:B------:R-:W-:-:S02]  /*3e80*/  @!P5 ISETP.GT.AND P4, PT, R32, -0x1, PT ;  /* 0xffffffff2000d80c */ /* 0x000fc40003f84270 */
[----:B0-----:R-:W-:Y:S02]  /*3e90*/  @!P2 IMAD.MOV.U32 R19, RZ, RZ, -0x1 ;  /* 0xffffffffff13a424 */ /* 0x001fe400078e00ff */
[----:B------:R-:W-:Y:S02]  /*3ea0*/  @!P5 SEL R7, R6, 0x80000000, P4 ;  /* 0x800000000607d807 */ /* 0x000fe40002000000 */
[----:B------:R-:W-:Y:S02]  /*3eb0*/  @!P1 ISETP.GT.AND P4, PT, R34, -0x1, PT ;  /* 0xffffffff2200980c */ /* 0x000fe40003f84270 */
[----:B-1----:R-:W-:Y:S02]  /*3ec0*/  @!P5 LOP3.LUT R13, R7, R32, RZ, 0x3c, !PT ;  /* 0x00000020070dd212 */ /* 0x002fe400078e3cff */
[----:B------:R-:W-:Y:S02]  /*3ed0*/  LOP3.LUT R7, R0, 0x1000, RZ, 0xfc, !PT ;  /* 0x0000100000077812 */ /* 0x000fe400078efcff */
[----:B------:R-:W-:Y:S01]  /*3ee0*/  @!P6 SEL R6, R12, 0x80000000, P3 ;  /* 0x800000000c06e807 */ /* 0x000fe20001800000 */
[----:B------:R-:W-:Y:S01]  /*3ef0*/  @!P5 STG.E desc[UR10][R2.64+0x2400], R13 ;  /* 0x0024000d0200d986 */ /* 0x000fe2000c10190a */
[----:B--2---:R-:W-:-:S02]  /*3f00*/  @!P1 SEL R15, R14, 0x80000000, P4 ;  /* 0x800000000e0f9807 */ /* 0x004fc40002000000 */
[----:B------:R-:W-:Y:S01]  /*3f10*/  @!P6 LOP3.LUT R33, R6, R33, RZ, 0x3c, !PT ;  /* 0x000000210621e212 */ /* 0x000fe200078e3cff */
[----:B------:R-:W-:Y:S01]  /*3f20*/  @!P5 STG.E desc[UR10][R4.64+0x2400], R9 ;  /* 0x002400090400d986 */ /* 0x000fe2000c10190a */
[----:B------:R-:W-:Y:S01]  /*3f30*/  ISETP.GE.U32.AND P5, PT, R7, UR5, PT ;  /* 0x0000000507007c0c */ /* 0x000fe2000bfa6070 */
[----:B------:R-:W-:Y:S01]  /*3f40*/  VIADD R6, R0, 0x1100 ;  /* 0x0000110000067836 */ /* 0x000fe20000000000 */
[----:B------:R-:W-:Y:S01]  /*3f50*/  @!P1 LOP3.LUT R15, R15, R34, RZ, 0x3c, !PT ;  /* 0x000000220f0f9212 */ /* 0x000fe200078e3cff */
[----:B------:R-:W0:Y:S01]  /*3f60*/  LDS R7, [R51+0x3000] ;  /* 0x0030000033077984 */ /* 0x000e220000000800 */
[----:B------:R-:W-:Y:S01]  /*3f70*/  ISETP.GE.U32.AND P3, PT, R8, UR5, PT ;  /* 0x0000000508007c0c */ /* 0x000fe2000bf66070 */
[----:B------:R-:W-:Y:S01]  /*3f80*/  VIADD R0, R0, 0x1200 ;  /* 0x0000120000007836 */ /* 0x000fe20000000000 */
[----:B------:R-:W-:Y:S01]  /*3f90*/  ISETP.GE.U32.AND P4, PT, R10, UR5, PT ;  /* 0x000000050a007c0c */ /* 0x000fe2000bf86070 */
[----:B------:R-:W1:Y:S04]  /*3fa0*/  LDS R9, [R51+0x3400] ;  /* 0x0034000033097984 */ /* 0x000e680000000800 */
[----:B------:R-:W-:Y:S02]  /*3fb0*/  @!P6 STG.E desc[UR10][R2.64+0x2800], R33 ;  /* 0x002800210200e986 */ /* 0x000fe4000c10190a */
[----:B------:R-:W-:-:S02]  /*3fc0*/  @!P5 IMAD.MOV.U32 R10, RZ, RZ, -0x1 ;  /* 0xffffffffff0ad424 */ /* 0x000fc400078e00ff */
[----:B------:R-:W2:Y:S02]  /*3fd0*/  LDS R13, [R51+0x3800] ;  /* 0x00380000330d7984 */ /* 0x000ea40000000800 */
[----:B------:R-:W-:Y:S02]  /*3fe0*/  @!P3 IMAD.MOV.U32 R8, RZ, RZ, -0x1 ;  /* 0xffffffffff08b424 */ /* 0x000fe400078e00ff */
[----:B----4-:R-:W-:Y:S01]  /*3ff0*/  @!P6 STG.E desc[UR10][R4.64+0x2800], R11 ;  /* 0x0028000b0400e986 */ /* 0x010fe2000c10190a */
[----:B------:R-:W-:Y:S01]  /*4000*/  ISETP.GE.U32.AND P6, PT, R6, UR5, PT ;  /* 0x0000000506007c0c */ /* 0x000fe2000bfc6070 */
[----:B------:R-:W-:Y:S02]  /*4010*/  @!P0 IMAD.MOV.U32 R6, RZ, RZ, -0x1 ;  /* 0xffffffffff068424 */ /* 0x000fe400078e00ff */
[----:B------:R-:W-:Y:S01]  /*4020*/  @!P1 STG.E desc[UR10][R2.64+0x2c00], R15 ;  /* 0x002c000f02009986 */ /* 0x000fe2000c10190a */
[----:B------:R-:W-:-:S03]  /*4030*/  @!P4 IMAD.MOV.U32 R21, RZ, RZ, -0x1 ;  /* 0xffffffffff15c424 */ /* 0x000fc600078e00ff */
[----:B------:R-:W3:Y:S04]  /*4040*/  LDS R11, [R51+0x3c00] ;  /* 0x003c0000330b7984 */ /* 0x000ee80000000800 */
[----:B------:R-:W-:Y:S01]  /*4050*/  @!P1 STG.E desc[UR10][R4.64+0x2c00], R17 ;  /* 0x002c001104009986 */ /* 0x000fe2000c10190a */
[----:B------:R-:W-:Y:S01]  /*4060*/  @!P0 ISETP.GT.AND P1, PT, R35, -0x1, PT ;  /* 0xffffffff2300880c */ /* 0x000fe20003f24270 */
[----:B------:R-:W-:Y:S02]  /*4070*/  @!P6 IMAD.MOV.U32 R23, RZ, RZ, -0x1 ;  /* 0xffffffffff17e424 */ /* 0x000fe400078e00ff */
[----:B------:R-:W4:Y:S01]  /*4080*/  LDS R15, [R51+0x4000] ;  /* 0x00400000330f7984 */ /* 0x000f220000000800 */
[----:B------:R-:W-:Y:S02]  /*4090*/  @!P0 SEL R6, R6, 0x80000000, P1 ;  /* 0x8000000006068807 */ /* 0x000fe40000800000 */
[----:B------:R-:W-:Y:S01]  /*40a0*/  @!P2 ISETP.GT.AND P1, PT, R36, -0x1, PT ;  /* 0xffffffff2400a80c */ /* 0x000fe20003f24270 */
[----:B------:R-:W4:Y:S01]  /*40b0*/  LDS R17, [R51+0x4400] ;  /* 0x0044000033117984 */ /* 0x000f220000000800 */
[----:B------:R-:W-:-:S02]  /*40c0*/  @!P0 LOP3.LUT R35, R6, R35, RZ, 0x3c, !PT ;  /* 0x0000002306238212 */ /* 0x000fc400078e3cff */
[----:B------:R-:W-:Y:S02]  /*40d0*/  @!P2 SEL R19, R19, 0x80000000, P1 ;  /* 0x800000001313a807 */ /* 0x000fe40000800000 */
[----:B------:R-:W-:Y:S01]  /*40e0*/  @!P3 ISETP.GT.AND P1, PT, R37, -0x1, PT ;  /* 0xffffffff2500b80c */ /* 0x000fe20003f24270 */
[----:B------:R1:W-:Y:S01]  /*40f0*/  @!P0 STG.E desc[UR10][R2.64+0x3000], R35 ;  /* 0x0030002302008986 */ /* 0x0003e2000c10190a */
[----:B------:R-:W-:Y:S02]  /*4100*/  @!P2 LOP3.LUT R19, R19, R36, RZ, 0x3c, !PT ;  /* 0x000000241313a212 */ /* 0x000fe400078e3cff */
[----:B------:R-:W-:Y:S01]  /*4110*/  @!P3 SEL R8, R8, 0x80000000, P1 ;  /* 0x800000000808b807 */ /* 0x000fe20000800000 */
[----:B0-----:R0:W-:Y:S01]  /*4120*/  @!P0 STG.E desc[UR10][R4.64+0x3000], R7 ;  /* 0x0030000704008986 */ /* 0x0011e2000c10190a */
[----:B------:R-:W-:Y:S02]  /*4130*/  @!P4 ISETP.GT.AND P1, PT, R38, -0x1, PT ;  /* 0xffffffff2600c80c */ /* 0x000fe40003f24270 */
[----:B------:R-:W-:Y:S01]  /*4140*/  @!P3 LOP3.LUT R37, R8, R37, RZ, 0x3c, !PT ;  /* 0x000000250825b212 */ /* 0x000fe200078e3cff */
[----:B------:R0:W-:Y:S01]  /*4150*/  @!P2 STG.E desc[UR10][R2.64+0x3400], R19 ;  /* 0x003400130200a986 */ /* 0x0001e2000c10190a */
[----:B------:R-:W-:-:S02]  /*4160*/  @!P4 SEL R21, R21, 0x80000000, P1 ;  /* 0x800000001515c807 */ /* 0x000fc40000800000 */
[----:B------:R-:W-:Y:S01]  /*4170*/  @!P5 ISETP.GT.AND P1, PT, R39, -0x1, PT ;  /* 0xffffffff2700d80c */ /* 0x000fe20003f24270 */
[----:B-1----:R0:W-:Y:S01]  /*4180*/  @!P2 STG.E desc[UR10][R4.64+0x3400], R9 ;  /* 0x003400090400a986 */ /* 0x0021e2000c10190a */
[----:B------:R-:W-:Y:S02]  /*4190*/  @!P4 LOP3.LUT R21, R21, R38, RZ, 0x3c, !PT ;  /* 0x000000261515c212 */ /* 0x000fe400078e3cff */
[----:B------:R-:W-:Y:S01]  /*41a0*/  @!P5 SEL R10, R10, 0x80000000, P1 ;  /* 0x800000000a0ad807 */ /* 0x000fe20000800000 */
[----:B------:R0:W-:Y:S01]  /*41b0*/  @!P3 STG.E desc[UR10][R2.64+0x3800], R37 ;  /* 0x003800250200b986 */ /* 0x0001e2000c10190a */
[----:B------:R-:W-:Y:S02]  /*41c0*/  @!P6 ISETP.GT.AND P1, PT, R40, -0x1, PT ;  /* 0xffffffff2800e80c */ /* 0x000fe40003f24270 */
[----:B------:R-:W-:Y:S01]  /*41d0*/  @!P5 LOP3.LUT R39, R10, R39, RZ, 0x3c, !PT ;  /* 0x000000270a27d212 */ /* 0x000fe200078e3cff */
[----:B--2---:R0:W-:Y:S01]  /*41e0*/  @!P3 STG.E desc[UR10][R4.64+0x3800], R13 ;  /* 0x0038000d0400b986 */ /* 0x0041e2000c10190a */
[----:B------:R-:W-:-:S02]  /*41f0*/  @!P6 SEL R23, R23, 0x80000000, P1 ;  /* 0x800000001717e807 */ /* 0x000fc40000800000 */
[----:B------:R-:W-:Y:S01]  /*4200*/  ISETP.GE.U32.AND P1, PT, R0, UR5, PT ;  /* 0x0000000500007c0c */ /* 0x000fe2000bf26070 */
[----:B------:R0:W-:Y:S01]  /*4210*/  @!P4 STG.E desc[UR10][R2.64+0x3c00], R21 ;  /* 0x003c00150200c986 */ /* 0x0001e2000c10190a */
[----:B------:R-:W-:-:S03]  /*4220*/  @!P6 LOP3.LUT R23, R23, R40, RZ, 0x3c, !PT ;  /* 0x000000281717e212 */ /* 0x000fc600078e3cff */
[----:B---3--:R0:W-:Y:S04]  /*4230*/  @!P4 STG.E desc[UR10][R4.64+0x3c00], R11 ;  /* 0x003c000b0400c986 */ /* 0x0081e8000c10190a */
[----:B------:R0:W-:Y:S04]  /*4240*/  @!P5 STG.E desc[UR10][R2.64+0x4000], R39 ;  /* 0x004000270200d986 */ /* 0x0001e8000c10190a */
[----:B----4-:R0:W-:Y:S04]  /*4250*/  @!P5 STG.E desc[UR10][R4.64+0x4000], R15 ;  /* 0x0040000f0400d986 */ /* 0x0101e8000c10190a */
[----:B------:R0:W-:Y:S04]  /*4260*/  @!P6 STG.E desc[UR10][R2.64+0x4400], R23 ;  /* 0x004400170200e986 */ /* 0x0001e8000c10190a */
[----:B------:R0:W-:Y:S01]  /*4270*/  @!P6 STG.E desc[UR10][R4.64+0x4400], R17 ;  /* 0x004400110400e986 */ /* 0x0001e2000c10190a */
[----:B------:R-:W-:Y:S05]  /*4280*/  @P1 EXIT ;  /* 0x000000000000194d */ /* 0x000fea0003800000 */
[----:B------:R-:W1:Y:S01]  /*4290*/  LDS R51, [R51+0x4800] ;  /* 0x0048000033337984 */ /* 0x000e620000000800 */
[----:B------:R-:W-:Y:S01]  /*42a0*/  IMAD.MOV.U32 R0, RZ, RZ, -0x1 ;  /* 0xffffffffff007424 */ /* 0x000fe200078e00ff */
[----:B------:R-:W-:-:S04]  /*42b0*/  ISETP.GT.AND P0, PT, R41, -0x1, PT ;  /* 0xffffffff2900780c */ /* 0x000fc80003f04270 */
[----:B------:R-:W-:-:S04]  /*42c0*/  SEL R0, R0, 0x80000000, P0 ;  /* 0x8000000000007807 */ /* 0x000fc80000000000 */
[----:B------:R-:W-:-:S05]  /*42d0*/  LOP3.LUT R41, R0, R41, RZ, 0x3c, !PT ;  /* 0x0000002900297212 */ /* 0x000fca00078e3cff */
[----:B------:R-:W-:Y:S04]  /*42e0*/  STG.E desc[UR10][R2.64+0x4800], R41 ;  /* 0x0048002902007986 */ /* 0x000fe8000c10190a */
[----:B-1----:R-:W-:Y:S01]  /*42f0*/  STG.E desc[UR10][R4.64+0x4800], R51 ;  /* 0x0048003304007986 */ /* 0x002fe2000c10190a */
[----:B------:R-:W-:Y:S05]  /*4300*/  EXIT ;  /* 0x000000000000794d */ /* 0x000fea0003800000 */
.L_x_240:
        /* <DEDUP_REMOVED lines=15> */
.L_x_246:


//--------------------- .text._ZN3cub18CUB_300001_SM_10006detail11EmptyKernelIvEEvv --------------------------
	.section	.text._ZN3cub18CUB_300001_SM_10006detail11EmptyKernelIvEEvv,"ax",@progbits
	.align	128
        .global         _ZN3cub18CUB_300001_SM_10006detail11EmptyKernelIvEEvv
        .type           _ZN3cub18CUB_300001_SM_10006detail11EmptyKernelIvEEvv,@function
        .size           _ZN3cub18CUB_300001_SM_10006detail11EmptyKernelIvEEvv,(.L_x_247 - _ZN3cub18CUB_300001_SM_10006detail11EmptyKernelIvEEvv)
        .other          _ZN3cub18CUB_300001_SM_10006detail11EmptyKernelIvEEvv,@"STO_CUDA_ENTRY STV_DEFAULT"
_ZN3cub18CUB_300001_SM_10006detail11EmptyKernelIvEEvv:
.text._ZN3cub18CUB_300001_SM_10006detail11EmptyKernelIvEEvv:
[----:B------:R-:W-:Y:S01]  /*0000*/  LDC R1, c[0x0][0x37c] ;  /* 0x0000df00ff017b82 */ /* 0x000fe20000000800 */
[----:B------:R-:W-:Y:S05]  /*0010*/  EXIT ;  /* 0x000000000000794d */ /* 0x000fea0003800000 */
.L_x_241:
        /* <DEDUP_REMOVED lines=14> */
.L_x_247:


//--------------------- .text._Z10sortOutputPiPfS0_S_S0_S0_ji --------------------------
	.section	.text._Z10sortOutputPiPfS0_S_S0_S0_ji,"ax",@progbits
	.align	128
        .global         _Z10sortOutputPiPfS0_S_S0_S0_ji
        .type           _Z10sortOutputPiPfS0_S_S0_S0_ji,@function
        .size           _Z10sortOutputPiPfS0_S_S0_S0_ji,(.L_x_248 - _Z10sortOutputPiPfS0_S_S0_S0_ji)
        .other          _Z10sortOutputPiPfS0_S_S0_S0_ji,@"STO_CUDA_ENTRY STV_DEFAULT"
_Z10sortOutputPiPfS0_S_S0_S0_ji:
.text._Z10sortOutputPiPfS0_S_S0_S0_ji:
[----:B------:R-:W-:Y:S01]  /*0000*/  LDC R1, c[0x0][0x37c] ;  /* 0x0000df00ff017b82 */ /* 0x000fe20000000800 */
[----:B------:R-:W0:Y:S07]  /*0010*/  S2R R3, SR_TID.X ;  /* 0x0000000000037919 */ /* 0x000e2e0000002100 */
[----:B------:R-:W0:Y:S01]  /*0020*/  S2UR UR4, SR_CTAID.X ;  /* 0x00000000000479c3 */ /* 0x000e220000002500 */
[----:B------:R-:W1:Y:S07]  /*0030*/  LDCU UR5, c[0x0][0x3b4] ;  /* 0x00007680ff0577ac */ /* 0x000e6e0008000800 */
[----:B------:R-:W0:Y:S02]  /*0040*/  LDC R0, c[0x0][0x360] ;  /* 0x0000d800ff007b82 */ /* 0x000e240000000800 */
[----:B0-----:R-:W-:-:S05]  /*0050*/  IMAD R0, R0, UR4, R3 ;  /* 0x0000000400007c24 */ /* 0x001fca000f8e0203 */
[----:B-1----:R-:W-:-:S13]  /*0060*/  ISETP.GE.U32.AND P0, PT, R0, UR5, PT ;  /* 0x0000000500007c0c */ /* 0x002fda000bf06070 */
[----:B------:R-:W-:Y:S05]  /*0070*/  @P0 EXIT ;  /* 0x000000000000094d */ /* 0x000fea0003800000 */
[----:B------:R-:W0:Y:S01]  /*0080*/  LDC.64 R2, c[0x0][0x380] ;  /* 0x0000e000ff027b82 */ /* 0x000e220000000a00 */
[----:B------:R-:W1:Y:S07]  /*0090*/  LDCU.64 UR4, c[0x0][0x358] ;  /* 0x00006b00ff0477ac */ /* 0x000e6e0008000a00 */
[----:B------:R-:W2:Y:S08]  /*00a0*/  LDC.64 R6, c[0x0][0x390] ;  /* 0x0000e400ff067b82 */ /* 0x000eb00000000a00 */
[----:B------:R-:W3:Y:S01]  /*00b0*/  LDC.64 R8, c[0x0][0x3a0] ;  /* 0x0000e800ff087b82 */ /* 0x000ee20000000a00 */
[C---:B------:R-:W-:Y:S01]  /*00c0*/  SHF.L.U32 R11, R0.reuse, 0x2, RZ ;  /* 0x00000002000b7819 */ /* 0x040fe200000006ff */
[----:B------:R-:W4:Y:S01]  /*00d0*/  LDCU UR6, c[0x0][0x3b0] ;  /* 0x00007600ff0677ac */ /* 0x000f220008000800 */
[----:B0-----:R-:W-:-:S06]  /*00e0*/  IMAD.WIDE.U32 R2, R0, 0x4, R2 ;  /* 0x0000000400027825 */ /* 0x001fcc00078e0002 */
[----:B-1----:R-:W5:Y:S02]  /*00f0*/  LDG.E R3, desc[UR4][R2.64] ;  /* 0x0000000402037981 */ /* 0x002f64000c1e1900 */
[----:B-----5:R-:W-:-:S05]  /*0100*/  SHF.L.U32 R5, R3, 0x2, RZ ;  /* 0x0000000203057819 */ /* 0x020fca00000006ff */
[----:B--2---:R-:W-:Y:S02]  /*0110*/  IMAD.WIDE R6, R5, 0x4, R6 ;  /* 0x0000000405067825 */ /* 0x004fe400078e0206 */
[----:B------:R-:W0:Y:S03]  /*0120*/  LDC.64 R4, c[0x0][0x398] ;  /* 0x0000e600ff047b82 */ /* 0x000e260000000a00 */
[----:B------:R-:W2:Y:S01]  /*0130*/  LDG.E R13, desc[UR4][R6.64] ;  /* 0x00000004060d7981 */ /* 0x000ea2000c1e1900 */
[----:B---3--:R-:W-:-:S04]  /*0140*/  IMAD.WIDE.U32 R8, R11, 0x4, R8 ;  /* 0x000000040b087825 */ /* 0x008fc800078e0008 */
[----:B0-----:R-:W-:Y:S02]  /*0150*/  IMAD.WIDE R4, R3, 0x4, R4 ;  /* 0x0000000403047825 */ /* 0x001fe400078e0204 */
[----:B------:R-:W0:Y:S03]  /*0160*/  LDC.64 R2, c[0x0][0x388] ;  /* 0x0000e200ff027b82 */ /* 0x000e260000000a00 */
[----:B------:R1:W4:Y:S05]  /*0170*/  LDG.E R11, desc[UR4][R4.64] ;  /* 0x00000004040b7981 */ /* 0x00032a000c1e1900 */
[----:B-1----:R-:W1:Y:S01]  /*0180*/  LDC.64 R4, c[0x0][0x3a8] ;  /* 0x0000ea00ff047b82 */ /* 0x002e620000000a00 */
[----:B--2---:R-:W-:Y:S04]  /*0190*/  STG.E desc[UR4][R8.64], R13 ;  /* 0x0000000d08007986 */ /* 0x004fe8000c101904 */
[----:B------:R-:W2:Y:S04]  /*01a0*/  LDG.E R15, desc[UR4][R6.64+0x4] ;  /* 0x00000404060f7981 */ /* 0x000ea8000c1e1900 */
[----:B--2---:R-:W-:Y:S04]  /*01b0*/  STG.E desc[UR4][R8.64+0x4], R15 ;  /* 0x0000040f08007986 */ /* 0x004fe8000c101904 */
[----:B------:R-:W2:Y:S01]  /*01c0*/  LDG.E R17, desc[UR4][R6.64+0x8] ;  /* 0x0000080406117981 */ /* 0x000ea2000c1e1900 */
[----:B0-----:R-:W-:-:S03]  /*01d0*/  IMAD.WIDE.U32 R2, R0, 0x4, R2 ;  /* 0x0000000400027825 */ /* 0x001fc600078e0002 */
[----:B--2---:R-:W-:Y:S04]  /*01e0*/  STG.E desc[UR4][R8.64+0x8], R17 ;  /* 0x0000081108007986 */ /* 0x004fe8000c101904 */
[----:B------:R-:W2:Y:S01]  /*01f0*/  LDG.E R19, desc[UR4][R6.64+0xc] ;  /* 0x00000c0406137981 */ /* 0x000ea2000c1e1900 */
[----:B----4-:R-:W-:-:S03]  /*0200*/  IMAD R11, R0, UR6, R11 ;  /* 0x00000006000b7c24 */ /* 0x010fc6000f8e020b */
[----:B--2---:R-:W-:Y:S04]  /*0210*/  STG.E desc[UR4][R8.64+0xc], R19 ;  /* 0x00000c1308007986 */ /* 0x004fe8000c101904 */
[----:B------:R-:W2:Y:S01]  /*0220*/  LDG.E R2, desc[UR4][R2.64] ;  /* 0x0000000402027981 */ /* 0x000ea2000c1e1900 */
[----:B-1----:R-:W-:-:S04]  /*0230*/  IMAD.WIDE.U32 R4, R11, 0x4, R4 ;  /* 0x000000040b047825 */ /* 0x002fc800078e0004 */
[----:B--2---:R-:W-:-:S05]  /*0240*/  FADD R11, R2, -1 ;  /* 0xbf800000020b7421 */ /* 0x004fca0000000000 */
[----:B------:R-:W-:Y:S01]  /*0250*/  STG.E desc[UR4][R4.64], R11 ;  /* 0x0000000b04007986 */ /* 0x000fe2000c101904 */
[----:B------:R-:W-:Y:S05]  /*0260*/  EXIT ;  /* 0x000000000000794d */ /* 0x000fea0003800000 */
.L_x_242:
        /* <DEDUP_REMOVED lines=9> */
.L_x_248:


//--------------------- .nv.shared._ZN3cub18CUB_300001_SM_10006detail10radix_sort29DeviceRadixSortOnesweepKernelINS1_5radix10policy_hubIfijE10Policy1000ELNS0_9SortOrderE1EfijiiNS1_21identity_decomposer_tEEEvPT5_SB_PT3_PKSC_PT1_PKSG_PT2_PKSK_T4_iiT6_ --------------------------
	.section	.nv.shared._ZN3cub18CUB_300001_SM_10006detail10radix_sort29DeviceRadixSortOnesweepKernelINS1_5radix10policy_hubIfijE10Policy1000ELNS0_9SortOrderE1EfijiiNS1_21identity_decomposer_tEEEvPT5_SB_PT3_PKSC_PT1_PKSG_PT2_PKSK_T4_iiT6_,"aw",@nobits
	.sectionflags	@""
	.align	16
.nv.shared._ZN3cub18CUB_300001_SM_10006detail10radix_sort29DeviceRadixSortOnesweepKernelINS1_5radix10policy_hubIfijE10Policy1000ELNS0_9SortOrderE1EfijiiNS1_21identity_decomposer_tEEEvPT5_SB_PT3_PKSC_PT1_PKSG_PT2_PKSK_T4_iiT6_:
	.zero		37376


//--------------------- .nv.shared.reserved.0     --------------------------
	.section	.nv.shared.reserved.0,"aw",@nobits
	.weak		__nv_reservedSMEM_offset_0_alias
	.size		__nv_reservedSMEM_offset_0_alias, 0, 64
	.other		__nv_reservedSMEM_offset_0_alias,@"STO_CUDA_RESERVED_SHARED STV_DEFAULT"
__nv_reservedSMEM_offset_0_alias:
	.zero		0
	.zero		64


//--------------------- .nv.global                --------------------------
	.section	.nv.global,"aw",@nobits
.nv.global:
	.type		_ZN34_INTERNAL_91d38767_4_k_cu_56a59fc54cuda3std3__436_GLOBAL__N__91d38767_4_k_cu_56a59fc56ignoreE,@object
	.size		_ZN34_INTERNAL_91d38767_4_k_cu_56a59fc54cuda3std3__436_GLOBAL__N__91d38767_4_k_cu_56a59fc56ignoreE,(_ZN34_INTERNAL_91d38767_4_k_cu_56a59fc54cuda3std6ranges3__45__cpo5cdataE - _ZN34_INTERNAL_91d38767_4_k_cu_56a59fc54cuda3std3__436_GLOBAL__N__91d38767_4_k_cu_56a59fc56ignoreE)
_ZN34_INTERNAL_91d38767_4_k_cu_56a59fc54cuda3std3__436_GLOBAL__N__91d38767_4_k_cu_56a59fc56ignoreE:
	.zero		1
	.type		_ZN34_INTERNAL_91d38767_4_k_cu_56a59fc54cuda3std6ranges3__45__cpo5cdataE,@object
	.size		_ZN34_INTERNAL_91d38767_4_k_cu_56a59fc54cuda3std6ranges3__45__cpo5cdataE,(_ZN34_INTERNAL_91d38767_4_k_cu_56a59fc54cuda3std3__45__cpo5beginE - _ZN34_INTERNAL_91d38767_4_k_cu_56a59fc54cuda3std6ranges3__45__cpo5cdataE)
_ZN34_INTERNAL_91d38767_4_k_cu_56a59fc54cuda3std6ranges3__45__cpo5cdataE:
	.zero		1
	.type		_ZN34_INTERNAL_91d38767_4_k_cu_56a59fc54cuda3std3__45__cpo5beginE,@object
	.size		_ZN34_INTERNAL_91d38767_4_k_cu_56a59fc54cuda3std3__45__cpo5beginE,(_ZN34_INTERNAL_91d38767_4_k_cu_56a59fc54cuda3std6ranges3__45__cpo3endE - _ZN34_INTERNAL_91d38767_4_k_cu_56a59fc54cuda3std3__45__cpo5beginE)
_ZN34_INTERNAL_91d38767_4_k_cu_56a59fc54cuda3std3__45__cpo5beginE:
	.zero		1
	.type		_ZN34_INTERNAL_91d38767_4_k_cu_56a59fc54cuda3std6ranges3__45__cpo3endE,@object
	.size		_ZN34_INTERNAL_91d38767_4_k_cu_56a59fc54cuda3std6ranges3__45__cpo3endE,(_ZN34_INTERNAL_91d38767_4_k_cu_56a59fc54cuda3std3__47nulloptE - _ZN34_INTERNAL_91d38767_4_k_cu_56a59fc54cuda3std6ranges3__45__cpo3endE)
_ZN34_INTERNAL_91d38767_4_k_cu_56a59fc54cuda3std6ranges3__45__cpo3endE:
	.zero		1
	.type		_ZN34_INTERNAL_91d38767_4_k_cu_56a59fc54cuda3std3__47nulloptE,@object
	.size		_ZN34_INTERNAL_91d38767_4_k_cu_56a59fc54cuda3std3__47nulloptE,(_ZN34_INTERNAL_91d38767_4_k_cu_56a59fc56thrust24THRUST_300001_SM_1000_NS6system6detail10sequential3seqE - _ZN34_INTERNAL_91d38767_4_k_cu_56a59fc54cuda3std3__47nulloptE)
_ZN34_INTERNAL_91d38767_4_k_cu_56a59fc54cuda3std3__47nulloptE:
	.zero		1
	.type		_ZN34_INTERNAL_91d38767_4_k_cu_56a59fc56thrust24THRUST_300001_SM_1000_NS6system6detail10sequential3seqE,@object
	.size		_ZN34_INTERNAL_91d38767_4_k_cu_56a59fc56thrust24THRUST_300001_SM_1000_NS6system6detail10sequential3seqE,(_ZN34_INTERNAL_91d38767_4_k_cu_56a59fc54cuda3std3__45__cpo6rbeginE - _ZN34_INTERNAL_91d38767_4_k_cu_56a59fc56thrust24THRUST_300001_SM_1000_NS6system6detail10sequential3seqE)
_ZN34_INTERNAL_91d38767_4_k_cu_56a59fc56thrust24THRUST_300001_SM_1000_NS6system6detail10sequential3seqE:
	.zero		1
	.type		_ZN34_INTERNAL_91d38767_4_k_cu_56a59fc54cuda3std3__45__cpo6rbeginE,@object
	.size		_ZN34_INTERNAL_91d38767_4_k_cu_56a59fc54cuda3std3__45__cpo6rbeginE,(_ZN34_INTERNAL_91d38767_4_k_cu_56a59fc54cuda3std6ranges3__45__cpo9iter_swapE - _ZN34_INTERNAL_91d38767_4_k_cu_56a59fc54cuda3std3__45__cpo6rbeginE)
_ZN34_INTERNAL_91d38767_4_k_cu_56a59fc54cuda3std3__45__cpo6rbeginE:
	.zero		1
	.type		_ZN34_INTERNAL_91d38767_4_k_cu_56a59fc54cuda3std6ranges3__45__cpo9iter_swapE,@object
	.size		_ZN34_INTERNAL_91d38767_4_k_cu_56a59fc54cuda3std6ranges3__45__cpo9iter_swapE,(_ZN34_INTERNAL_91d38767_4_k_cu_56a59fc54cuda3std3__48in_placeE - _ZN34_INTERNAL_91d38767_4_k_cu_56a59fc54cuda3std6ranges3__45__cpo9iter_swapE)
_ZN34_INTERNAL_91d38767_4_k_cu_56a59fc54cuda3std6ranges3__45__cpo9iter_swapE:
	.zero		1
	.type		_ZN34_INTERNAL_91d38767_4_k_cu_56a59fc54cuda3std3__48in_placeE,@object
	.size		_ZN34_INTERNAL_91d38767_4_k_cu_56a59fc54cuda3std3__48in_placeE,(_ZN34_INTERNAL_91d38767_4_k_cu_56a59fc54cuda3std6ranges3__45__cpo5ssizeE - _ZN34_INTERNAL_91d38767_4_k_cu_56a59fc54cuda3std3__48in_placeE)
_ZN34_INTERNAL_91d38767_4_k_cu_56a59fc54cuda3std3__48in_placeE:
	.zero		1
	.type		_ZN34_INTERNAL_91d38767_4_k_cu_56a59fc54cuda3std6ranges3__45__cpo5ssizeE,@object
	.size		_ZN34_INTERNAL_91d38767_4_k_cu_56a59fc54cuda3std6ranges3__45__cpo5ssizeE,(_ZN34_INTERNAL_91d38767_4_k_cu_56a59fc54cuda3std3__45__cpo6cbeginE - _ZN34_INTERNAL_91d38767_4_k_cu_56a59fc54cuda3std6ranges3__45__cpo5ssizeE)
_ZN34_INTERNAL_91d38767_4_k_cu_56a59fc54cuda3std6ranges3__45__cpo5ssizeE:
	.zero		1
	.type		_ZN34_INTERNAL_91d38767_4_k_cu_56a59fc54cuda3std3__45__cpo6cbeginE,@object
	.size		_ZN34_INTERNAL_91d38767_4_k_cu_56a59fc54cuda3std3__45__cpo6cbeginE,(_ZN34_INTERNAL_91d38767_4_k_cu_56a59fc54cuda3std6ranges3__45__cpo4cendE - _ZN34_INTERNAL_91d38767_4_k_cu_56a59fc54cuda3std3__45__cpo6cbeginE)
_ZN34_INTERNAL_91d38767_4_k_cu_56a59fc54cuda3std3__45__cpo6cbeginE:
	.zero		1
	.type		_ZN34_INTERNAL_91d38767_4_k_cu_56a59fc54cuda3std6ranges3__45__cpo4cendE,@object
	.size		_ZN34_INTERNAL_91d38767_4_k_cu_56a59fc54cuda3std6ranges3__45__cpo4cendE,(_ZN34_INTERNAL_91d38767_4_k_cu_56a59fc54cuda3std3__45__cpo7crbeginE - _ZN34_INTERNAL_91d38767_4_k_cu_56a59fc54cuda3std6ranges3__45__cpo4cendE)
_ZN34_INTERNAL_91d38767_4_k_cu_56a59fc54cuda3std6ranges3__45__cpo4cendE:
	.zero		1
	.type		_ZN34_INTERNAL_91d38767_4_k_cu_56a59fc54cuda3std3__45__cpo7crbeginE,@object
	.size		_ZN34_INTERNAL_91d38767_4_k_cu_56a59fc54cuda3std3__45__cpo7crbeginE,(_ZN34_INTERNAL_91d38767_4_k_cu_56a59fc54cuda3std6ranges3__45__cpo4prevE - _ZN34_INTERNAL_91d38767_4_k_cu_56a59fc54cuda3std3__45__cpo7crbeginE)
_ZN34_INTERNAL_91d38767_4_k_cu_56a59fc54cuda3std3__45__cpo7crbeginE:
	.zero		1
	.type		_ZN34_INTERNAL_91d38767_4_k_cu_56a59fc54cuda3std6ranges3__45__cpo4prevE,@object
	.size		_ZN34_INTERNAL_91d38767_4_k_cu_56a59fc54cuda3std6ranges3__45__cpo4prevE,(_ZN34_INTERNAL_91d38767_4_k_cu_56a59fc54cuda3std6ranges3__45__cpo9iter_moveE - _ZN34_INTERNAL_91d38767_4_k_cu_56a59fc54cuda3std6ranges3__45__cpo4prevE)
_ZN34_INTERNAL_91d38767_4_k_cu_56a59fc54cuda3std6ranges3__45__cpo4prevE:
	.zero		1
	.type		_ZN34_INTERNAL_91d38767_4_k_cu_56a59fc54cuda3std6ranges3__45__cpo9iter_moveE,@object
	.size		_ZN34_INTERNAL_91d38767_4_k_cu_56a59fc54cuda3std6ranges3__45__cpo9iter_moveE,(_ZN34_INTERNAL_91d38767_4_k_cu_56a59fc54cuda3std3__420unreachable_sentinelE - _ZN34_INTERNAL_91d38767_4_k_cu_56a59fc54cuda3std6ranges3__45__cpo9iter_moveE)
_ZN34_INTERNAL_91d38767_4_k_cu_56a59fc54cuda3std6ranges3__45__cpo9iter_moveE:
	.zero		1
	.type		_ZN34_INTERNAL_91d38767_4_k_cu_56a59fc54cuda3std3__420unreachable_sentinelE,@object
	.size		_ZN34_INTERNAL_91d38767_4_k_cu_56a59fc54cuda3std3__420unreachable_sentinelE,(_ZN34_INTERNAL_91d38767_4_k_cu_56a59fc54cuda3std6ranges3__45__cpo8distanceE - _ZN34_INTERNAL_91d38767_4_k_cu_56a59fc54cuda3std3__420unreachable_sentinelE)
_ZN34_INTERNAL_91d38767_4_k_cu_56a59fc54cuda3std3__420unreachable_sentinelE:
	.zero		1
	.type		_ZN34_INTERNAL_91d38767_4_k_cu_56a59fc54cuda3std6ranges3__45__cpo8distanceE,@object
	.size		_ZN34_INTERNAL_91d38767_4_k_cu_56a59fc54cuda3std6ranges3__45__cpo8distanceE,(_ZN34_INTERNAL_91d38767_4_k_cu_56a59fc54cuda3std3__45__cpo4cendE - _ZN34_INTERNAL_91d38767_4_k_cu_56a59fc54cuda3std6ranges3__45__cpo8distanceE)
_ZN34_INTERNAL_91d38767_4_k_cu_56a59fc54cuda3std6ranges3__45__cpo8distanceE:
	.zero		1
	.type		_ZN34_INTERNAL_91d38767_4_k_cu_56a59fc54cuda3std3__45__cpo4cendE,@object
	.size		_ZN34_INTERNAL_91d38767_4_k_cu_56a59fc54cuda3std3__45__cpo4cendE,(_ZN34_INTERNAL_91d38767_4_k_cu_56a59fc54cuda3std6ranges3__45__cpo7advanceE - _ZN34_INTERNAL_91d38767_4_k_cu_56a59fc54cuda3std3__45__cpo4cendE)
_ZN34_INTERNAL_91d38767_4_k_cu_56a59fc54cuda3std3__45__cpo4cendE:
	.zero		1
	.type		_ZN34_INTERNAL_91d38767_4_k_cu_56a59fc54cuda3std6ranges3__45__cpo7advanceE,@object
	.size		_ZN34_INTERNAL_91d38767_4_k_cu_56a59fc54cuda3std6ranges3__45__cpo7advanceE,(_ZN34_INTERNAL_91d38767_4_k_cu_56a59fc54cuda3std3__45__cpo5crendE - _ZN34_INTERNAL_91d38767_4_k_cu_56a59fc54cuda3std6ranges3__45__cpo7advanceE)
_ZN34_INTERNAL_91d38767_4_k_cu_56a59fc54cuda3std6ranges3__45__cpo7advanceE:
	.zero		1
	.type		_ZN34_INTERNAL_91d38767_4_k_cu_56a59fc54cuda3std3__45__cpo5crendE,@object
	.size		_ZN34_INTERNAL_91d38767_4_k_cu_56a59fc54cuda3std3__45__cpo5crendE,(_ZN34_INTERNAL_91d38767_4_k_cu_56a59fc54cuda3std6ranges3__45__cpo4dataE - _ZN34_INTERNAL_91d38767_4_k_cu_56a59fc54cuda3std3__45__cpo5crendE)
_ZN34_INTERNAL_91d38767_4_k_cu_56a59fc54cuda3std3__45__cpo5crendE:
	.zero		1
	.type		_ZN34_INTERNAL_91d38767_4_k_cu_56a59fc54cuda3std6ranges3__45__cpo4dataE,@object
	.size		_ZN34_INTERNAL_91d38767_4_k_cu_56a59fc54cuda3std6ranges3__45__cpo4dataE,(_ZN34_INTERNAL_91d38767_4_k_cu_56a59fc54cuda3std6ranges3__45__cpo5beginE - _ZN34_INTERNAL_91d38767_4_k_cu_56a59fc54cuda3std6ranges3__45__cpo4dataE)
_ZN34_INTERNAL_91d38767_4_k_cu_56a59fc54cuda3std6ranges3__45__cpo4dataE:
	.zero		1
	.type		_ZN34_INTERNAL_91d38767_4_k_cu_56a59fc54cuda3std6ranges3__45__cpo5beginE,@object
	.size		_ZN34_INTERNAL_91d38767_4_k_cu_56a59fc54cuda3std6ranges3__45__cpo5beginE,(_ZN34_INTERNAL_91d38767_4_k_cu_56a59fc54cuda3std3__419piecewise_constructE - _ZN34_INTERNAL_91d38767_4_k_cu_56a59fc54cuda3std6ranges3__45__cpo5beginE)
_ZN34_INTERNAL_91d38767_4_k_cu_56a59fc54cuda3std6ranges3__45__cpo5beginE:
	.zero		1
	.type		_ZN34_INTERNAL_91d38767_4_k_cu_56a59fc54cuda3std3__419piecewise_constructE,@object
	.size		_ZN34_INTERNAL_91d38767_4_k_cu_56a59fc54cuda3std3__419piecewise_constructE,(_ZN34_INTERNAL_91d38767_4_k_cu_56a59fc54cuda3std6ranges3__45__cpo4sizeE - _ZN34_INTERNAL_91d38767_4_k_cu_56a59fc54cuda3std3__419piecewise_constructE)
_ZN34_INTERNAL_91d38767_4_k_cu_56a59fc54cuda3std3__419piecewise_constructE:
	.zero		1
	.type		_ZN34_INTERNAL_91d38767_4_k_cu_56a59fc54cuda3std6ranges3__45__cpo4sizeE,@object
	.size		_ZN34_INTERNAL_91d38767_4_k_cu_56a59fc54cuda3std6ranges3__45__cpo4sizeE,(_ZN34_INTERNAL_91d38767_4_k_cu_56a59fc54cuda3std3__45__cpo3endE - _ZN34_INTERNAL_91d38767_4_k_cu_56a59fc54cuda3std6ranges3__45__cpo4sizeE)
_ZN34_INTERNAL_91d38767_4_k_cu_56a59fc54cuda3std6ranges3__45__cpo4sizeE:
	.zero		1
	.type		_ZN34_INTERNAL_91d38767_4_k_cu_56a59fc54cuda3std3__45__cpo3endE,@object
	.size		_ZN34_INTERNAL_91d38767_4_k_cu_56a59fc54cuda3std3__45__cpo3endE,(_ZN34_INTERNAL_91d38767_4_k_cu_56a59fc54cuda3std6ranges3__45__cpo6cbeginE - _ZN34_INTERNAL_91d38767_4_k_cu_56a59fc54cuda3std3__45__cpo3endE)
_ZN34_INTERNAL_91d38767_4_k_cu_56a59fc54cuda3std3__45__cpo3endE:
	.zero		1
	.type		_ZN34_INTERNAL_91d38767_4_k_cu_56a59fc54cuda3std6ranges3__45__cpo6cbeginE,@object
	.size		_ZN34_INTERNAL_91d38767_4_k_cu_56a59fc54cuda3std6ranges3__45__cpo6cbeginE,(_ZN34_INTERNAL_91d38767_4_k_cu_56a59fc54cuda3std3__45__cpo4rendE - _ZN34_INTERNAL_91d38767_4_k_cu_56a59fc54cuda3std6ranges3__45__cpo6cbeginE)
_ZN34_INTERNAL_91d38767_4_k_cu_56a59fc54cuda3std6ranges3__45__cpo6cbeginE:
	.zero		1
	.type		_ZN34_INTERNAL_91d38767_4_k_cu_56a59fc54cuda3std3__45__cpo4rendE,@object
	.size		_ZN34_INTERNAL_91d38767_4_k_cu_56a59fc54cuda3std3__45__cpo4rendE,(_ZN34_INTERNAL_91d38767_4_k_cu_56a59fc54cuda3std6ranges3__45__cpo4nextE - _ZN34_INTERNAL_91d38767_4_k_cu_56a59fc54cuda3std3__45__cpo4rendE)
_ZN34_INTERNAL_91d38767_4_k_cu_56a59fc54cuda3std3__45__cpo4rendE:
	.zero		1
	.type		_ZN34_INTERNAL_91d38767_4_k_cu_56a59fc54cuda3std6ranges3__45__cpo4nextE,@object
	.size		_ZN34_INTERNAL_91d38767_4_k_cu_56a59fc54cuda3std6ranges3__45__cpo4nextE,(_ZN34_INTERNAL_91d38767_4_k_cu_56a59fc54cuda3std6ranges3__45__cpo4swapE - _ZN34_INTERNAL_91d38767_4_k_cu_56a59fc54cuda3std6ranges3__45__cpo4nextE)
_ZN34_INTERNAL_91d38767_4_k_cu_56a59fc54cuda3std6ranges3__45__cpo4nextE:
	.zero		1
	.type		_ZN34_INTERNAL_91d38767_4_k_cu_56a59fc54cuda3std6ranges3__45__cpo4swapE,@object
	.size		_ZN34_INTERNAL_91d38767_4_k_cu_56a59fc54cuda3std6ranges3__45__cpo4swapE,(.L_13 - _ZN34_INTERNAL_91d38767_4_k_cu_56a59fc54cuda3std6ranges3__45__cpo4swapE)
_ZN34_INTERNAL_91d38767_4_k_cu_56a59fc54cuda3std6ranges3__45__cpo4swapE:
	.zero		1
.L_13:


//--------------------- .nv.shared._ZN3cub18CUB_300001_SM_10006detail10radix_sort33DeviceRadixSortExclusiveSumKernelINS1_5radix10policy_hubIfijE10Policy1000EjEEvPT0_ --------------------------
	.section	.nv.shared._ZN3cub18CUB_300001_SM_10006detail10radix_sort33DeviceRadixSortExclusiveSumKernelINS1_5radix10policy_hubIfijE10Policy1000EjEEvPT0_,"aw",@nobits
	.sectionflags	@""
	.align	16
.nv.shared._ZN3cub18CUB_300001_SM_10006detail10radix_sort33DeviceRadixSortExclusiveSumKernelINS1_5radix10policy_hubIfijE10Policy1000EjEEvPT0_:
	.zero		2208


//--------------------- .nv.shared._ZN3cub18CUB_300001_SM_10006detail10radix_sort30DeviceRadixSortHistogramKernelINS1_5radix10policy_hubIfijE10Policy1000ELNS0_9SortOrderE1EfjNS1_21identity_decomposer_tEEEvPT2_PKT1_SA_iiT3_ --------------------------
	.section	.nv.shared._ZN3cub18CUB_300001_SM_10006detail10radix_sort30DeviceRadixSortHistogramKernelINS1_5radix10policy_hubIfijE10Policy1000ELNS0_9SortOrderE1EfjNS1_21identity_decomposer_tEEEvPT2_PKT1_SA_iiT3_,"aw",@nobits
	.sectionflags	@""
	.align	4
.nv.shared._ZN3cub18CUB_300001_SM_10006detail10radix_sort30DeviceRadixSortHistogramKernelINS1_5radix10policy_hubIfijE10Policy1000ELNS0_9SortOrderE1EfjNS1_21identity_decomposer_tEEEvPT2_PKT1_SA_iiT3_:
	.zero		5120


//--------------------- .nv.shared._ZN3cub18CUB_300001_SM_10006detail10radix_sort31DeviceRadixSortSingleTileKernelINS1_5radix10policy_hubIfijE10Policy1000ELNS0_9SortOrderE1EfijNS1_21identity_decomposer_tEEEvPKT1_PSA_PKT2_PSE_T3_iiT4_ --------------------------
	.section	.nv.shared._ZN3cub18CUB_300001_SM_10006detail10radix_sort31DeviceRadixSortSingleTileKernelINS1_5radix10policy_hubIfijE10Policy1000ELNS0_9SortOrderE1EfijNS1_21identity_decomposer_tEEEvPKT1_PSA_PKT2_PSE_T3_iiT4_,"aw",@nobits
	.sectionflags	@""
	.align	16
.nv.shared._ZN3cub18CUB_300001_SM_10006detail10radix_sort31DeviceRadixSortSingleTileKernelINS1_5radix10policy_hubIfijE10Policy1000ELNS0_9SortOrderE1EfijNS1_21identity_decomposer_tEEEvPKT1_PSA_PKT2_PSE_T3_iiT4_:
	.zero		34880


//--------------------- .nv.constant0._ZN3cub18CUB_300001_SM_10006detail10radix_sort29DeviceRadixSortOnesweepKernelINS1_5radix10policy_hubIfijE10Policy1000ELNS0_9SortOrderE1EfijiiNS1_21identity_decomposer_tEEEvPT5_SB_PT3_PKSC_PT1_PKSG_PT2_PKSK_T4_iiT6_ --------------------------
	.section	.nv.constant0._ZN3cub18CUB_300001_SM_10006detail10radix_sort29DeviceRadixSortOnesweepKernelINS1_5radix10policy_hubIfijE10Policy1000ELNS0_9SortOrderE1EfijiiNS1_21identity_decomposer_tEEEvPT5_SB_PT3_PKSC_PT1_PKSG_PT2_PKSK_T4_iiT6_,"a",@progbits
	.sectionflags	@""
	.align	4
.nv.constant0._ZN3cub18CUB_300001_SM_10006detail10radix_sort29DeviceRadixSortOnesweepKernelINS1_5radix10policy_hubIfijE10Policy1000ELNS0_9SortOrderE1EfijiiNS1_21identity_decomposer_tEEEvPT5_SB_PT3_PKSC_PT1_PKSG_PT2_PKSK_T4_iiT6_:
	.zero		973


//--------------------- .nv.constant0._ZN3cub18CUB_300001_SM_10006detail10radix_sort33DeviceRadixSortExclusiveSumKernelINS1_5radix10policy_hubIfijE10Policy1000EjEEvPT0_ --------------------------
	.section	.nv.constant0._ZN3cub18CUB_300001_SM_10006detail10radix_sort33DeviceRadixSortExclusiveSumKernelINS1_5radix10policy_hubIfijE10Policy1000EjEEvPT0_,"a",@progbits
	.sectionflags	@""
	.align	4
.nv.constant0._ZN3cub18CUB_300001_SM_10006detail10radix_sort33DeviceRadixSortExclusiveSumKernelINS1_5radix10policy_hubIfijE10Policy1000EjEEvPT0_:
	.zero		904


//--------------------- .nv.constant0._ZN3cub18CUB_300001_SM_10006detail10radix_sort30DeviceRadixSortHistogramKernelINS1_5radix10policy_hubIfijE10Policy1000ELNS0_9SortOrderE1EfjNS1_21identity_decomposer_tEEEvPT2_PKT1_SA_iiT3_ --------------------------
	.section	.nv.constant0._ZN3cub18CUB_300001_SM_10006detail10radix_sort30DeviceRadixSortHistogramKernelINS1_5radix10policy_hubIfijE10Policy1000ELNS0_9SortOrderE1EfjNS1_21identity_decomposer_tEEEvPT2_PKT1_SA_iiT3_,"a",@progbits
	.sectionflags	@""
	.align	4
.nv.constant0._ZN3cub18CUB_300001_SM_10006detail10radix_sort30DeviceRadixSortHistogramKernelINS1_5radix10policy_hubIfijE10Policy1000ELNS0_9SortOrderE1EfjNS1_21identity_decomposer_tEEEvPT2_PKT1_SA_iiT3_:
	.zero		925


//--------------------- .nv.constant0._ZN3cub18CUB_300001_SM_10006detail10radix_sort31DeviceRadixSortSingleTileKernelINS1_5radix10policy_hubIfijE10Policy1000ELNS0_9SortOrderE1EfijNS1_21identity_decomposer_tEEEvPKT1_PSA_PKT2_PSE_T3_iiT4_ --------------------------
	.section	.nv.constant0._ZN3cub18CUB_300001_SM_10006detail10radix_sort31DeviceRadixSortSingleTileKernelINS1_5radix10policy_hubIfijE10Policy1000ELNS0_9SortOrderE1EfijNS1_21identity_decomposer_tEEEvPKT1_PSA_PKT2_PSE_T3_iiT4_,"a",@progbits
	.sectionflags	@""
	.align	4
.nv.constant0._ZN3cub18CUB_300001_SM_10006detail10radix_sort31DeviceRadixSortSingleTileKernelINS1_5radix10policy_hubIfijE10Policy1000ELNS0_9SortOrderE1EfijNS1_21identity_decomposer_tEEEvPKT1_PSA_PKT2_PSE_T3_iiT4_:
	.zero		941


//--------------------- .nv.constant0._ZN3cub18CUB_300001_SM_10006detail11EmptyKernelIvEEvv --------------------------
	.section	.nv.constant0._ZN3cub18CUB_300001_SM_10006detail11EmptyKernelIvEEvv,"a",@progbits
	.sectionflags	@""
	.align	4
.nv.constant0._ZN3cub18CUB_300001_SM_10006detail11EmptyKernelIvEEvv:
	.zero		896


//--------------------- .nv.constant0._Z10sortOutputPiPfS0_S_S0_S0_ji --------------------------
	.section	.nv.constant0._Z10sortOutputPiPfS0_S_S0_S0_ji,"a",@progbits
	.sectionflags	@""
	.align	4
.nv.constant0._Z10sortOutputPiPfS0_S_S0_S0_ji:
	.zero		952


//--------------------- SYMBOLS --------------------------

	.type		.nv.reservedSmem.offset0,@object
	.size		.nv.reservedSmem.offset0,0x4
	.type		.nv.reservedSmem.cap,@object
	.size		.nv.reservedSmem.cap,0x4
